//
// Generated by NVIDIA NVVM Compiler
//
// Compiler Build ID: CL-36424714
// Cuda compilation tools, release 13.0, V13.0.88
// Based on NVVM 20.0.0
//

.version 9.0
.target sm_100
.address_size 64

	// .globl	_Z23kernel_sha1_hash_BUFFERP8PWD_INFOjjPhPi

.visible .entry _Z23kernel_sha1_hash_BUFFERP8PWD_INFOjjPhPi(
	.param .u64 .ptr .align 1 _Z23kernel_sha1_hash_BUFFERP8PWD_INFOjjPhPi_param_0,
	.param .u32 _Z23kernel_sha1_hash_BUFFERP8PWD_INFOjjPhPi_param_1,
	.param .u32 _Z23kernel_sha1_hash_BUFFERP8PWD_INFOjjPhPi_param_2,
	.param .u64 .ptr .align 1 _Z23kernel_sha1_hash_BUFFERP8PWD_INFOjjPhPi_param_3,
	.param .u64 .ptr .align 1 _Z23kernel_sha1_hash_BUFFERP8PWD_INFOjjPhPi_param_4
)
{
	.local .align 8 .b8 	__local_depot0[120];
	.reg .b64 	%SP;
	.reg .b64 	%SPL;
	.reg .pred 	%p<107>;
	.reg .b16 	%rs<302>;
	.reg .b32 	%r<3666>;
	.reg .b64 	%rd<108>;

	mov.u64 	%SPL, __local_depot0;
	ld.param.u64 	%rd17, [_Z23kernel_sha1_hash_BUFFERP8PWD_INFOjjPhPi_param_0];
	ld.param.u8 	%r51, [_Z23kernel_sha1_hash_BUFFERP8PWD_INFOjjPhPi_param_1];
	ld.param.u32 	%r52, [_Z23kernel_sha1_hash_BUFFERP8PWD_INFOjjPhPi_param_2];
	ld.param.u64 	%rd19, [_Z23kernel_sha1_hash_BUFFERP8PWD_INFOjjPhPi_param_4];
	cvta.to.global.u64 	%rd1, %rd19;
	add.u64 	%rd2, %SPL, 0;
	mov.u32 	%r53, %ctaid.x;
	mov.u32 	%r54, %tid.x;
	mov.u32 	%r55, %ntid.x;
	mad.lo.s32 	%r1, %r53, %r55, %r54;
	setp.eq.s32 	%p1, %r53, %r52;
	setp.ge.u32 	%p2, %r54, %r51;
	and.pred  	%p3, %p1, %p2;
	@%p3 bra 	$L__BB0_77;
	ld.global.u32 	%r56, [%rd1];
	setp.ne.s32 	%p4, %r56, -1;
	@%p4 bra 	$L__BB0_77;
	cvta.to.global.u64 	%rd21, %rd17;
	mul.wide.u32 	%rd22, %r1, 56;
	add.s64 	%rd104, %rd21, %rd22;
	ld.global.u32 	%r2, [%rd104+52];
	mov.b32 	%r3650, 0;
	st.local.u32 	[%rd2+64], %r3650;
	mov.b64 	%rd23, 0;
	st.local.u64 	[%rd2+72], %rd23;
	mov.b32 	%r58, -271733879;
	mov.b32 	%r59, 1732584193;
	st.local.v2.u32 	[%rd2+80], {%r59, %r58};
	mov.b32 	%r60, 271733878;
	mov.b32 	%r61, -1732584194;
	st.local.v2.u32 	[%rd2+88], {%r61, %r60};
	mov.b32 	%r62, 1518500249;
	mov.b32 	%r63, -1009589776;
	st.local.v2.u32 	[%rd2+96], {%r63, %r62};
	mov.b32 	%r64, -1894007588;
	mov.b32 	%r65, 1859775393;
	st.local.v2.u32 	[%rd2+104], {%r65, %r64};
	mov.b32 	%r66, -899497514;
	st.local.u32 	[%rd2+112], %r66;
	setp.eq.s32 	%p5, %r2, 0;
	@%p5 bra 	$L__BB0_7;
	cvt.u64.u32 	%rd105, %r2;
	mov.b32 	%r3650, 0;
$L__BB0_4:
	ld.global.u8 	%rs21, [%rd104];
	cvt.u64.u32 	%rd24, %r3650;
	add.s64 	%rd25, %rd2, %rd24;
	st.local.u8 	[%rd25], %rs21;
	ld.local.u32 	%r68, [%rd2+64];
	add.s32 	%r3650, %r68, 1;
	st.local.u32 	[%rd2+64], %r3650;
	setp.ne.s32 	%p6, %r3650, 64;
	@%p6 bra 	$L__BB0_6;
	ld.local.v2.b32 	{%r70, %r71}, [%rd2];
	bfe.u32 	%r72, %r71, 16, 8;
	cvt.u16.u32 	%rs22, %r72;
	bfe.u32 	%r73, %r71, 8, 8;
	bfe.u32 	%r74, %r71, 0, 8;
	bfe.u32 	%r75, %r70, 16, 8;
	cvt.u16.u32 	%rs23, %r75;
	bfe.u32 	%r76, %r70, 8, 8;
	bfe.u32 	%r77, %r70, 0, 8;
	shl.b32 	%r78, %r77, 24;
	shl.b32 	%r79, %r76, 16;
	and.b32  	%r80, %r79, 16711680;
	or.b32  	%r81, %r80, %r78;
	and.b16  	%rs24, %rs23, 255;
	mul.wide.u16 	%r82, %rs24, 256;
	or.b32  	%r83, %r81, %r82;
	bfe.u32 	%r84, %r70, 24, 8;
	or.b32  	%r85, %r83, %r84;
	shl.b32 	%r86, %r74, 24;
	shl.b32 	%r87, %r73, 16;
	and.b32  	%r88, %r87, 16711680;
	or.b32  	%r89, %r88, %r86;
	and.b16  	%rs25, %rs22, 255;
	mul.wide.u16 	%r90, %rs25, 256;
	or.b32  	%r91, %r89, %r90;
	bfe.u32 	%r92, %r71, 24, 8;
	or.b32  	%r93, %r91, %r92;
	ld.local.v2.b32 	{%r94, %r95}, [%rd2+8];
	bfe.u32 	%r96, %r95, 16, 8;
	cvt.u16.u32 	%rs26, %r96;
	bfe.u32 	%r97, %r95, 8, 8;
	bfe.u32 	%r98, %r95, 0, 8;
	bfe.u32 	%r99, %r94, 16, 8;
	cvt.u16.u32 	%rs27, %r99;
	bfe.u32 	%r100, %r94, 8, 8;
	bfe.u32 	%r101, %r94, 0, 8;
	shl.b32 	%r102, %r101, 24;
	shl.b32 	%r103, %r100, 16;
	and.b32  	%r104, %r103, 16711680;
	or.b32  	%r105, %r104, %r102;
	and.b16  	%rs28, %rs27, 255;
	mul.wide.u16 	%r106, %rs28, 256;
	or.b32  	%r107, %r105, %r106;
	bfe.u32 	%r108, %r94, 24, 8;
	or.b32  	%r109, %r107, %r108;
	shl.b32 	%r110, %r98, 24;
	shl.b32 	%r111, %r97, 16;
	and.b32  	%r112, %r111, 16711680;
	or.b32  	%r113, %r112, %r110;
	and.b16  	%rs29, %rs26, 255;
	mul.wide.u16 	%r114, %rs29, 256;
	or.b32  	%r115, %r113, %r114;
	bfe.u32 	%r116, %r95, 24, 8;
	or.b32  	%r117, %r115, %r116;
	ld.local.v2.b32 	{%r118, %r119}, [%rd2+16];
	bfe.u32 	%r120, %r119, 16, 8;
	cvt.u16.u32 	%rs30, %r120;
	bfe.u32 	%r121, %r119, 8, 8;
	bfe.u32 	%r122, %r119, 0, 8;
	bfe.u32 	%r123, %r118, 16, 8;
	cvt.u16.u32 	%rs31, %r123;
	bfe.u32 	%r124, %r118, 8, 8;
	bfe.u32 	%r125, %r118, 0, 8;
	shl.b32 	%r126, %r125, 24;
	shl.b32 	%r127, %r124, 16;
	and.b32  	%r128, %r127, 16711680;
	or.b32  	%r129, %r128, %r126;
	and.b16  	%rs32, %rs31, 255;
	mul.wide.u16 	%r130, %rs32, 256;
	or.b32  	%r131, %r129, %r130;
	bfe.u32 	%r132, %r118, 24, 8;
	or.b32  	%r133, %r131, %r132;
	shl.b32 	%r134, %r122, 24;
	shl.b32 	%r135, %r121, 16;
	and.b32  	%r136, %r135, 16711680;
	or.b32  	%r137, %r136, %r134;
	and.b16  	%rs33, %rs30, 255;
	mul.wide.u16 	%r138, %rs33, 256;
	or.b32  	%r139, %r137, %r138;
	bfe.u32 	%r140, %r119, 24, 8;
	or.b32  	%r141, %r139, %r140;
	ld.local.v2.b32 	{%r142, %r143}, [%rd2+24];
	bfe.u32 	%r144, %r143, 16, 8;
	cvt.u16.u32 	%rs34, %r144;
	bfe.u32 	%r145, %r143, 8, 8;
	bfe.u32 	%r146, %r143, 0, 8;
	bfe.u32 	%r147, %r142, 16, 8;
	cvt.u16.u32 	%rs35, %r147;
	bfe.u32 	%r148, %r142, 8, 8;
	bfe.u32 	%r149, %r142, 0, 8;
	shl.b32 	%r150, %r149, 24;
	shl.b32 	%r151, %r148, 16;
	and.b32  	%r152, %r151, 16711680;
	or.b32  	%r153, %r152, %r150;
	and.b16  	%rs36, %rs35, 255;
	mul.wide.u16 	%r154, %rs36, 256;
	or.b32  	%r155, %r153, %r154;
	bfe.u32 	%r156, %r142, 24, 8;
	or.b32  	%r157, %r155, %r156;
	shl.b32 	%r158, %r146, 24;
	shl.b32 	%r159, %r145, 16;
	and.b32  	%r160, %r159, 16711680;
	or.b32  	%r161, %r160, %r158;
	and.b16  	%rs37, %rs34, 255;
	mul.wide.u16 	%r162, %rs37, 256;
	or.b32  	%r163, %r161, %r162;
	bfe.u32 	%r164, %r143, 24, 8;
	or.b32  	%r165, %r163, %r164;
	ld.local.v2.b32 	{%r166, %r167}, [%rd2+32];
	bfe.u32 	%r168, %r167, 16, 8;
	cvt.u16.u32 	%rs38, %r168;
	bfe.u32 	%r169, %r167, 8, 8;
	bfe.u32 	%r170, %r167, 0, 8;
	bfe.u32 	%r171, %r166, 16, 8;
	cvt.u16.u32 	%rs39, %r171;
	bfe.u32 	%r172, %r166, 8, 8;
	bfe.u32 	%r173, %r166, 0, 8;
	shl.b32 	%r174, %r173, 24;
	shl.b32 	%r175, %r172, 16;
	and.b32  	%r176, %r175, 16711680;
	or.b32  	%r177, %r176, %r174;
	and.b16  	%rs40, %rs39, 255;
	mul.wide.u16 	%r178, %rs40, 256;
	or.b32  	%r179, %r177, %r178;
	bfe.u32 	%r180, %r166, 24, 8;
	or.b32  	%r181, %r179, %r180;
	shl.b32 	%r182, %r170, 24;
	shl.b32 	%r183, %r169, 16;
	and.b32  	%r184, %r183, 16711680;
	or.b32  	%r185, %r184, %r182;
	and.b16  	%rs41, %rs38, 255;
	mul.wide.u16 	%r186, %rs41, 256;
	or.b32  	%r187, %r185, %r186;
	bfe.u32 	%r188, %r167, 24, 8;
	or.b32  	%r189, %r187, %r188;
	ld.local.v2.b32 	{%r190, %r191}, [%rd2+40];
	bfe.u32 	%r192, %r191, 16, 8;
	cvt.u16.u32 	%rs42, %r192;
	bfe.u32 	%r193, %r191, 8, 8;
	bfe.u32 	%r194, %r191, 0, 8;
	bfe.u32 	%r195, %r190, 16, 8;
	cvt.u16.u32 	%rs43, %r195;
	bfe.u32 	%r196, %r190, 8, 8;
	bfe.u32 	%r197, %r190, 0, 8;
	shl.b32 	%r198, %r197, 24;
	shl.b32 	%r199, %r196, 16;
	and.b32  	%r200, %r199, 16711680;
	or.b32  	%r201, %r200, %r198;
	and.b16  	%rs44, %rs43, 255;
	mul.wide.u16 	%r202, %rs44, 256;
	or.b32  	%r203, %r201, %r202;
	bfe.u32 	%r204, %r190, 24, 8;
	or.b32  	%r205, %r203, %r204;
	shl.b32 	%r206, %r194, 24;
	shl.b32 	%r207, %r193, 16;
	and.b32  	%r208, %r207, 16711680;
	or.b32  	%r209, %r208, %r206;
	and.b16  	%rs45, %rs42, 255;
	mul.wide.u16 	%r210, %rs45, 256;
	or.b32  	%r211, %r209, %r210;
	bfe.u32 	%r212, %r191, 24, 8;
	or.b32  	%r213, %r211, %r212;
	ld.local.v2.b32 	{%r214, %r215}, [%rd2+48];
	bfe.u32 	%r216, %r215, 16, 8;
	cvt.u16.u32 	%rs46, %r216;
	bfe.u32 	%r217, %r215, 8, 8;
	bfe.u32 	%r218, %r215, 0, 8;
	bfe.u32 	%r219, %r214, 16, 8;
	cvt.u16.u32 	%rs47, %r219;
	bfe.u32 	%r220, %r214, 8, 8;
	bfe.u32 	%r221, %r214, 0, 8;
	shl.b32 	%r222, %r221, 24;
	shl.b32 	%r223, %r220, 16;
	and.b32  	%r224, %r223, 16711680;
	or.b32  	%r225, %r224, %r222;
	and.b16  	%rs48, %rs47, 255;
	mul.wide.u16 	%r226, %rs48, 256;
	or.b32  	%r227, %r225, %r226;
	bfe.u32 	%r228, %r214, 24, 8;
	or.b32  	%r229, %r227, %r228;
	shl.b32 	%r230, %r218, 24;
	shl.b32 	%r231, %r217, 16;
	and.b32  	%r232, %r231, 16711680;
	or.b32  	%r233, %r232, %r230;
	and.b16  	%rs49, %rs46, 255;
	mul.wide.u16 	%r234, %rs49, 256;
	or.b32  	%r235, %r233, %r234;
	bfe.u32 	%r236, %r215, 24, 8;
	or.b32  	%r237, %r235, %r236;
	ld.local.v2.b32 	{%r238, %r239}, [%rd2+56];
	bfe.u32 	%r240, %r239, 16, 8;
	cvt.u16.u32 	%rs50, %r240;
	bfe.u32 	%r241, %r239, 8, 8;
	bfe.u32 	%r242, %r239, 0, 8;
	bfe.u32 	%r243, %r238, 16, 8;
	cvt.u16.u32 	%rs51, %r243;
	bfe.u32 	%r244, %r238, 8, 8;
	bfe.u32 	%r245, %r238, 0, 8;
	shl.b32 	%r246, %r245, 24;
	shl.b32 	%r247, %r244, 16;
	and.b32  	%r248, %r247, 16711680;
	or.b32  	%r249, %r248, %r246;
	and.b16  	%rs52, %rs51, 255;
	mul.wide.u16 	%r250, %rs52, 256;
	or.b32  	%r251, %r249, %r250;
	bfe.u32 	%r252, %r238, 24, 8;
	or.b32  	%r253, %r251, %r252;
	shl.b32 	%r254, %r242, 24;
	shl.b32 	%r255, %r241, 16;
	and.b32  	%r256, %r255, 16711680;
	or.b32  	%r257, %r256, %r254;
	and.b16  	%rs53, %rs50, 255;
	mul.wide.u16 	%r258, %rs53, 256;
	or.b32  	%r259, %r257, %r258;
	bfe.u32 	%r260, %r239, 24, 8;
	or.b32  	%r261, %r259, %r260;
	xor.b32  	%r262, %r181, %r237;
	xor.b32  	%r263, %r262, %r109;
	xor.b32  	%r264, %r263, %r85;
	shf.l.wrap.b32 	%r265, %r264, %r264, 1;
	xor.b32  	%r266, %r189, %r253;
	xor.b32  	%r267, %r266, %r117;
	xor.b32  	%r268, %r267, %r93;
	shf.l.wrap.b32 	%r269, %r268, %r268, 1;
	xor.b32  	%r270, %r205, %r261;
	xor.b32  	%r271, %r270, %r133;
	xor.b32  	%r272, %r271, %r109;
	shf.l.wrap.b32 	%r273, %r272, %r272, 1;
	xor.b32  	%r274, %r213, %r265;
	xor.b32  	%r275, %r274, %r141;
	xor.b32  	%r276, %r275, %r117;
	shf.l.wrap.b32 	%r277, %r276, %r276, 1;
	xor.b32  	%r278, %r229, %r269;
	xor.b32  	%r279, %r278, %r157;
	xor.b32  	%r280, %r279, %r133;
	shf.l.wrap.b32 	%r281, %r280, %r280, 1;
	xor.b32  	%r282, %r237, %r273;
	xor.b32  	%r283, %r282, %r165;
	xor.b32  	%r284, %r283, %r141;
	shf.l.wrap.b32 	%r285, %r284, %r284, 1;
	xor.b32  	%r286, %r253, %r277;
	xor.b32  	%r287, %r286, %r181;
	xor.b32  	%r288, %r287, %r157;
	shf.l.wrap.b32 	%r289, %r288, %r288, 1;
	xor.b32  	%r290, %r261, %r281;
	xor.b32  	%r291, %r290, %r189;
	xor.b32  	%r292, %r291, %r165;
	shf.l.wrap.b32 	%r293, %r292, %r292, 1;
	xor.b32  	%r294, %r265, %r285;
	xor.b32  	%r295, %r294, %r205;
	xor.b32  	%r296, %r295, %r181;
	shf.l.wrap.b32 	%r297, %r296, %r296, 1;
	xor.b32  	%r298, %r269, %r289;
	xor.b32  	%r299, %r298, %r213;
	xor.b32  	%r300, %r299, %r189;
	shf.l.wrap.b32 	%r301, %r300, %r300, 1;
	xor.b32  	%r302, %r273, %r293;
	xor.b32  	%r303, %r302, %r229;
	xor.b32  	%r304, %r303, %r205;
	shf.l.wrap.b32 	%r305, %r304, %r304, 1;
	xor.b32  	%r306, %r277, %r297;
	xor.b32  	%r307, %r306, %r237;
	xor.b32  	%r308, %r307, %r213;
	shf.l.wrap.b32 	%r309, %r308, %r308, 1;
	xor.b32  	%r310, %r281, %r301;
	xor.b32  	%r311, %r310, %r253;
	xor.b32  	%r312, %r311, %r229;
	shf.l.wrap.b32 	%r313, %r312, %r312, 1;
	xor.b32  	%r314, %r285, %r305;
	xor.b32  	%r315, %r314, %r261;
	xor.b32  	%r316, %r315, %r237;
	shf.l.wrap.b32 	%r317, %r316, %r316, 1;
	xor.b32  	%r318, %r289, %r309;
	xor.b32  	%r319, %r318, %r265;
	xor.b32  	%r320, %r319, %r253;
	shf.l.wrap.b32 	%r321, %r320, %r320, 1;
	xor.b32  	%r322, %r293, %r313;
	xor.b32  	%r323, %r322, %r269;
	xor.b32  	%r324, %r323, %r261;
	shf.l.wrap.b32 	%r325, %r324, %r324, 1;
	xor.b32  	%r326, %r297, %r317;
	xor.b32  	%r327, %r326, %r273;
	xor.b32  	%r328, %r327, %r265;
	shf.l.wrap.b32 	%r329, %r328, %r328, 1;
	xor.b32  	%r330, %r301, %r321;
	xor.b32  	%r331, %r330, %r277;
	xor.b32  	%r332, %r331, %r269;
	shf.l.wrap.b32 	%r333, %r332, %r332, 1;
	xor.b32  	%r334, %r305, %r325;
	xor.b32  	%r335, %r334, %r281;
	xor.b32  	%r336, %r335, %r273;
	shf.l.wrap.b32 	%r337, %r336, %r336, 1;
	xor.b32  	%r338, %r309, %r329;
	xor.b32  	%r339, %r338, %r285;
	xor.b32  	%r340, %r339, %r277;
	shf.l.wrap.b32 	%r341, %r340, %r340, 1;
	xor.b32  	%r342, %r313, %r333;
	xor.b32  	%r343, %r342, %r289;
	xor.b32  	%r344, %r343, %r281;
	shf.l.wrap.b32 	%r345, %r344, %r344, 1;
	xor.b32  	%r346, %r317, %r337;
	xor.b32  	%r347, %r346, %r293;
	xor.b32  	%r348, %r347, %r285;
	shf.l.wrap.b32 	%r349, %r348, %r348, 1;
	xor.b32  	%r350, %r321, %r341;
	xor.b32  	%r351, %r350, %r297;
	xor.b32  	%r352, %r351, %r289;
	shf.l.wrap.b32 	%r353, %r352, %r352, 1;
	xor.b32  	%r354, %r325, %r345;
	xor.b32  	%r355, %r354, %r301;
	xor.b32  	%r356, %r355, %r293;
	shf.l.wrap.b32 	%r357, %r356, %r356, 1;
	xor.b32  	%r358, %r329, %r349;
	xor.b32  	%r359, %r358, %r305;
	xor.b32  	%r360, %r359, %r297;
	shf.l.wrap.b32 	%r361, %r360, %r360, 1;
	xor.b32  	%r362, %r333, %r353;
	xor.b32  	%r363, %r362, %r309;
	xor.b32  	%r364, %r363, %r301;
	shf.l.wrap.b32 	%r365, %r364, %r364, 1;
	xor.b32  	%r366, %r337, %r357;
	xor.b32  	%r367, %r366, %r313;
	xor.b32  	%r368, %r367, %r305;
	shf.l.wrap.b32 	%r369, %r368, %r368, 1;
	xor.b32  	%r370, %r341, %r361;
	xor.b32  	%r371, %r370, %r317;
	xor.b32  	%r372, %r371, %r309;
	shf.l.wrap.b32 	%r373, %r372, %r372, 1;
	xor.b32  	%r374, %r345, %r365;
	xor.b32  	%r375, %r374, %r321;
	xor.b32  	%r376, %r375, %r313;
	shf.l.wrap.b32 	%r377, %r376, %r376, 1;
	xor.b32  	%r378, %r349, %r369;
	xor.b32  	%r379, %r378, %r325;
	xor.b32  	%r380, %r379, %r317;
	shf.l.wrap.b32 	%r381, %r380, %r380, 1;
	xor.b32  	%r382, %r353, %r373;
	xor.b32  	%r383, %r382, %r329;
	xor.b32  	%r384, %r383, %r321;
	shf.l.wrap.b32 	%r385, %r384, %r384, 1;
	xor.b32  	%r386, %r357, %r377;
	xor.b32  	%r387, %r386, %r333;
	xor.b32  	%r388, %r387, %r325;
	shf.l.wrap.b32 	%r389, %r388, %r388, 1;
	xor.b32  	%r390, %r361, %r381;
	xor.b32  	%r391, %r390, %r337;
	xor.b32  	%r392, %r391, %r329;
	shf.l.wrap.b32 	%r393, %r392, %r392, 1;
	xor.b32  	%r394, %r365, %r385;
	xor.b32  	%r395, %r394, %r341;
	xor.b32  	%r396, %r395, %r333;
	shf.l.wrap.b32 	%r397, %r396, %r396, 1;
	xor.b32  	%r398, %r369, %r389;
	xor.b32  	%r399, %r398, %r345;
	xor.b32  	%r400, %r399, %r337;
	shf.l.wrap.b32 	%r401, %r400, %r400, 1;
	xor.b32  	%r402, %r373, %r393;
	xor.b32  	%r403, %r402, %r349;
	xor.b32  	%r404, %r403, %r341;
	shf.l.wrap.b32 	%r405, %r404, %r404, 1;
	xor.b32  	%r406, %r377, %r397;
	xor.b32  	%r407, %r406, %r353;
	xor.b32  	%r408, %r407, %r345;
	shf.l.wrap.b32 	%r409, %r408, %r408, 1;
	xor.b32  	%r410, %r381, %r401;
	xor.b32  	%r411, %r410, %r357;
	xor.b32  	%r412, %r411, %r349;
	shf.l.wrap.b32 	%r413, %r412, %r412, 1;
	xor.b32  	%r414, %r385, %r405;
	xor.b32  	%r415, %r414, %r361;
	xor.b32  	%r416, %r415, %r353;
	shf.l.wrap.b32 	%r417, %r416, %r416, 1;
	xor.b32  	%r418, %r389, %r409;
	xor.b32  	%r419, %r418, %r365;
	xor.b32  	%r420, %r419, %r357;
	shf.l.wrap.b32 	%r421, %r420, %r420, 1;
	xor.b32  	%r422, %r393, %r413;
	xor.b32  	%r423, %r422, %r369;
	xor.b32  	%r424, %r423, %r361;
	shf.l.wrap.b32 	%r425, %r424, %r424, 1;
	xor.b32  	%r426, %r397, %r417;
	xor.b32  	%r427, %r426, %r373;
	xor.b32  	%r428, %r427, %r365;
	shf.l.wrap.b32 	%r429, %r428, %r428, 1;
	xor.b32  	%r430, %r401, %r421;
	xor.b32  	%r431, %r430, %r377;
	xor.b32  	%r432, %r431, %r369;
	shf.l.wrap.b32 	%r433, %r432, %r432, 1;
	xor.b32  	%r434, %r405, %r425;
	xor.b32  	%r435, %r434, %r381;
	xor.b32  	%r436, %r435, %r373;
	shf.l.wrap.b32 	%r437, %r436, %r436, 1;
	xor.b32  	%r438, %r409, %r429;
	xor.b32  	%r439, %r438, %r385;
	xor.b32  	%r440, %r439, %r377;
	shf.l.wrap.b32 	%r441, %r440, %r440, 1;
	xor.b32  	%r442, %r413, %r433;
	xor.b32  	%r443, %r442, %r389;
	xor.b32  	%r444, %r443, %r381;
	shf.l.wrap.b32 	%r445, %r444, %r444, 1;
	xor.b32  	%r446, %r417, %r437;
	xor.b32  	%r447, %r446, %r393;
	xor.b32  	%r448, %r447, %r385;
	shf.l.wrap.b32 	%r449, %r448, %r448, 1;
	xor.b32  	%r450, %r421, %r441;
	xor.b32  	%r451, %r450, %r397;
	xor.b32  	%r452, %r451, %r389;
	shf.l.wrap.b32 	%r453, %r452, %r452, 1;
	xor.b32  	%r454, %r425, %r445;
	xor.b32  	%r455, %r454, %r401;
	xor.b32  	%r456, %r455, %r393;
	shf.l.wrap.b32 	%r457, %r456, %r456, 1;
	xor.b32  	%r458, %r429, %r449;
	xor.b32  	%r459, %r458, %r405;
	xor.b32  	%r460, %r459, %r397;
	shf.l.wrap.b32 	%r461, %r460, %r460, 1;
	xor.b32  	%r462, %r433, %r453;
	xor.b32  	%r463, %r462, %r409;
	xor.b32  	%r464, %r463, %r401;
	shf.l.wrap.b32 	%r465, %r464, %r464, 1;
	xor.b32  	%r466, %r437, %r457;
	xor.b32  	%r467, %r466, %r413;
	xor.b32  	%r468, %r467, %r405;
	shf.l.wrap.b32 	%r469, %r468, %r468, 1;
	xor.b32  	%r470, %r441, %r461;
	xor.b32  	%r471, %r470, %r417;
	xor.b32  	%r472, %r471, %r409;
	shf.l.wrap.b32 	%r473, %r472, %r472, 1;
	xor.b32  	%r474, %r445, %r465;
	xor.b32  	%r475, %r474, %r421;
	xor.b32  	%r476, %r475, %r413;
	shf.l.wrap.b32 	%r477, %r476, %r476, 1;
	xor.b32  	%r478, %r449, %r469;
	xor.b32  	%r479, %r478, %r425;
	xor.b32  	%r480, %r479, %r417;
	shf.l.wrap.b32 	%r481, %r480, %r480, 1;
	xor.b32  	%r482, %r453, %r473;
	xor.b32  	%r483, %r482, %r429;
	xor.b32  	%r484, %r483, %r421;
	shf.l.wrap.b32 	%r485, %r484, %r484, 1;
	xor.b32  	%r486, %r457, %r477;
	xor.b32  	%r487, %r486, %r433;
	xor.b32  	%r488, %r487, %r425;
	shf.l.wrap.b32 	%r489, %r488, %r488, 1;
	xor.b32  	%r490, %r461, %r481;
	xor.b32  	%r491, %r490, %r437;
	xor.b32  	%r492, %r491, %r429;
	shf.l.wrap.b32 	%r493, %r492, %r492, 1;
	xor.b32  	%r494, %r465, %r485;
	xor.b32  	%r495, %r494, %r441;
	xor.b32  	%r496, %r495, %r433;
	shf.l.wrap.b32 	%r497, %r496, %r496, 1;
	xor.b32  	%r498, %r469, %r489;
	xor.b32  	%r499, %r498, %r445;
	xor.b32  	%r500, %r499, %r437;
	shf.l.wrap.b32 	%r501, %r500, %r500, 1;
	xor.b32  	%r502, %r473, %r493;
	xor.b32  	%r503, %r502, %r449;
	xor.b32  	%r504, %r503, %r441;
	shf.l.wrap.b32 	%r505, %r504, %r504, 1;
	xor.b32  	%r506, %r477, %r497;
	xor.b32  	%r507, %r506, %r453;
	xor.b32  	%r508, %r507, %r445;
	shf.l.wrap.b32 	%r509, %r508, %r508, 1;
	xor.b32  	%r510, %r481, %r501;
	xor.b32  	%r511, %r510, %r457;
	xor.b32  	%r512, %r511, %r449;
	shf.l.wrap.b32 	%r513, %r512, %r512, 1;
	xor.b32  	%r514, %r485, %r505;
	xor.b32  	%r515, %r514, %r461;
	xor.b32  	%r516, %r515, %r453;
	shf.l.wrap.b32 	%r517, %r516, %r516, 1;
	ld.local.v2.u32 	{%r518, %r519}, [%rd2+96];
	ld.local.v2.u32 	{%r520, %r521}, [%rd2+88];
	ld.local.v2.u32 	{%r522, %r523}, [%rd2+80];
	shf.l.wrap.b32 	%r524, %r522, %r522, 5;
	and.b32  	%r525, %r523, %r520;
	not.b32 	%r526, %r523;
	and.b32  	%r527, %r521, %r526;
	or.b32  	%r528, %r525, %r527;
	add.s32 	%r529, %r528, %r518;
	add.s32 	%r530, %r529, %r524;
	add.s32 	%r531, %r530, %r519;
	add.s32 	%r532, %r531, %r85;
	shf.l.wrap.b32 	%r533, %r523, %r523, 30;
	shf.l.wrap.b32 	%r534, %r532, %r532, 5;
	and.b32  	%r535, %r522, %r533;
	not.b32 	%r536, %r522;
	and.b32  	%r537, %r520, %r536;
	or.b32  	%r538, %r535, %r537;
	add.s32 	%r539, %r538, %r521;
	add.s32 	%r540, %r539, %r534;
	add.s32 	%r541, %r540, %r519;
	add.s32 	%r542, %r541, %r93;
	shf.l.wrap.b32 	%r543, %r522, %r522, 30;
	shf.l.wrap.b32 	%r544, %r542, %r542, 5;
	and.b32  	%r545, %r532, %r543;
	not.b32 	%r546, %r532;
	and.b32  	%r547, %r533, %r546;
	or.b32  	%r548, %r545, %r547;
	add.s32 	%r549, %r548, %r520;
	add.s32 	%r550, %r549, %r544;
	add.s32 	%r551, %r550, %r519;
	add.s32 	%r552, %r551, %r109;
	shf.l.wrap.b32 	%r553, %r532, %r532, 30;
	shf.l.wrap.b32 	%r554, %r552, %r552, 5;
	and.b32  	%r555, %r542, %r553;
	not.b32 	%r556, %r542;
	and.b32  	%r557, %r543, %r556;
	or.b32  	%r558, %r555, %r557;
	add.s32 	%r559, %r558, %r533;
	add.s32 	%r560, %r559, %r554;
	add.s32 	%r561, %r560, %r519;
	add.s32 	%r562, %r561, %r117;
	shf.l.wrap.b32 	%r563, %r542, %r542, 30;
	shf.l.wrap.b32 	%r564, %r562, %r562, 5;
	and.b32  	%r565, %r552, %r563;
	not.b32 	%r566, %r552;
	and.b32  	%r567, %r553, %r566;
	or.b32  	%r568, %r565, %r567;
	add.s32 	%r569, %r568, %r543;
	add.s32 	%r570, %r569, %r564;
	add.s32 	%r571, %r570, %r519;
	add.s32 	%r572, %r571, %r133;
	shf.l.wrap.b32 	%r573, %r552, %r552, 30;
	shf.l.wrap.b32 	%r574, %r572, %r572, 5;
	and.b32  	%r575, %r562, %r573;
	not.b32 	%r576, %r562;
	and.b32  	%r577, %r563, %r576;
	or.b32  	%r578, %r575, %r577;
	add.s32 	%r579, %r578, %r553;
	add.s32 	%r580, %r579, %r574;
	add.s32 	%r581, %r580, %r519;
	add.s32 	%r582, %r581, %r141;
	shf.l.wrap.b32 	%r583, %r562, %r562, 30;
	shf.l.wrap.b32 	%r584, %r582, %r582, 5;
	and.b32  	%r585, %r572, %r583;
	not.b32 	%r586, %r572;
	and.b32  	%r587, %r573, %r586;
	or.b32  	%r588, %r585, %r587;
	add.s32 	%r589, %r588, %r563;
	add.s32 	%r590, %r589, %r584;
	add.s32 	%r591, %r590, %r519;
	add.s32 	%r592, %r591, %r157;
	shf.l.wrap.b32 	%r593, %r572, %r572, 30;
	shf.l.wrap.b32 	%r594, %r592, %r592, 5;
	and.b32  	%r595, %r582, %r593;
	not.b32 	%r596, %r582;
	and.b32  	%r597, %r583, %r596;
	or.b32  	%r598, %r595, %r597;
	add.s32 	%r599, %r598, %r573;
	add.s32 	%r600, %r599, %r594;
	add.s32 	%r601, %r600, %r519;
	add.s32 	%r602, %r601, %r165;
	shf.l.wrap.b32 	%r603, %r582, %r582, 30;
	shf.l.wrap.b32 	%r604, %r602, %r602, 5;
	and.b32  	%r605, %r592, %r603;
	not.b32 	%r606, %r592;
	and.b32  	%r607, %r593, %r606;
	or.b32  	%r608, %r605, %r607;
	add.s32 	%r609, %r608, %r583;
	add.s32 	%r610, %r609, %r604;
	add.s32 	%r611, %r610, %r519;
	add.s32 	%r612, %r611, %r181;
	shf.l.wrap.b32 	%r613, %r592, %r592, 30;
	shf.l.wrap.b32 	%r614, %r612, %r612, 5;
	and.b32  	%r615, %r602, %r613;
	not.b32 	%r616, %r602;
	and.b32  	%r617, %r603, %r616;
	or.b32  	%r618, %r615, %r617;
	add.s32 	%r619, %r618, %r593;
	add.s32 	%r620, %r619, %r614;
	add.s32 	%r621, %r620, %r519;
	add.s32 	%r622, %r621, %r189;
	shf.l.wrap.b32 	%r623, %r602, %r602, 30;
	shf.l.wrap.b32 	%r624, %r622, %r622, 5;
	and.b32  	%r625, %r612, %r623;
	not.b32 	%r626, %r612;
	and.b32  	%r627, %r613, %r626;
	or.b32  	%r628, %r625, %r627;
	add.s32 	%r629, %r628, %r603;
	add.s32 	%r630, %r629, %r624;
	add.s32 	%r631, %r630, %r519;
	add.s32 	%r632, %r631, %r205;
	shf.l.wrap.b32 	%r633, %r612, %r612, 30;
	shf.l.wrap.b32 	%r634, %r632, %r632, 5;
	and.b32  	%r635, %r622, %r633;
	not.b32 	%r636, %r622;
	and.b32  	%r637, %r623, %r636;
	or.b32  	%r638, %r635, %r637;
	add.s32 	%r639, %r638, %r613;
	add.s32 	%r640, %r639, %r634;
	add.s32 	%r641, %r640, %r519;
	add.s32 	%r642, %r641, %r213;
	shf.l.wrap.b32 	%r643, %r622, %r622, 30;
	shf.l.wrap.b32 	%r644, %r642, %r642, 5;
	and.b32  	%r645, %r632, %r643;
	not.b32 	%r646, %r632;
	and.b32  	%r647, %r633, %r646;
	or.b32  	%r648, %r645, %r647;
	add.s32 	%r649, %r648, %r623;
	add.s32 	%r650, %r649, %r644;
	add.s32 	%r651, %r650, %r519;
	add.s32 	%r652, %r651, %r229;
	shf.l.wrap.b32 	%r653, %r632, %r632, 30;
	shf.l.wrap.b32 	%r654, %r652, %r652, 5;
	and.b32  	%r655, %r642, %r653;
	not.b32 	%r656, %r642;
	and.b32  	%r657, %r643, %r656;
	or.b32  	%r658, %r655, %r657;
	add.s32 	%r659, %r658, %r633;
	add.s32 	%r660, %r659, %r654;
	add.s32 	%r661, %r660, %r519;
	add.s32 	%r662, %r661, %r237;
	shf.l.wrap.b32 	%r663, %r642, %r642, 30;
	shf.l.wrap.b32 	%r664, %r662, %r662, 5;
	and.b32  	%r665, %r652, %r663;
	not.b32 	%r666, %r652;
	and.b32  	%r667, %r653, %r666;
	or.b32  	%r668, %r665, %r667;
	add.s32 	%r669, %r668, %r643;
	add.s32 	%r670, %r669, %r664;
	add.s32 	%r671, %r670, %r519;
	add.s32 	%r672, %r671, %r253;
	shf.l.wrap.b32 	%r673, %r652, %r652, 30;
	shf.l.wrap.b32 	%r674, %r672, %r672, 5;
	and.b32  	%r675, %r662, %r673;
	not.b32 	%r676, %r662;
	and.b32  	%r677, %r663, %r676;
	or.b32  	%r678, %r675, %r677;
	add.s32 	%r679, %r678, %r653;
	add.s32 	%r680, %r679, %r674;
	add.s32 	%r681, %r680, %r519;
	add.s32 	%r682, %r681, %r261;
	shf.l.wrap.b32 	%r683, %r662, %r662, 30;
	shf.l.wrap.b32 	%r684, %r682, %r682, 5;
	and.b32  	%r685, %r672, %r683;
	not.b32 	%r686, %r672;
	and.b32  	%r687, %r673, %r686;
	or.b32  	%r688, %r685, %r687;
	add.s32 	%r689, %r688, %r663;
	add.s32 	%r690, %r689, %r684;
	add.s32 	%r691, %r690, %r519;
	add.s32 	%r692, %r691, %r265;
	shf.l.wrap.b32 	%r693, %r672, %r672, 30;
	shf.l.wrap.b32 	%r694, %r692, %r692, 5;
	and.b32  	%r695, %r682, %r693;
	not.b32 	%r696, %r682;
	and.b32  	%r697, %r683, %r696;
	or.b32  	%r698, %r695, %r697;
	add.s32 	%r699, %r698, %r673;
	add.s32 	%r700, %r699, %r694;
	add.s32 	%r701, %r700, %r519;
	add.s32 	%r702, %r701, %r269;
	shf.l.wrap.b32 	%r703, %r682, %r682, 30;
	shf.l.wrap.b32 	%r704, %r702, %r702, 5;
	and.b32  	%r705, %r692, %r703;
	not.b32 	%r706, %r692;
	and.b32  	%r707, %r693, %r706;
	or.b32  	%r708, %r705, %r707;
	add.s32 	%r709, %r708, %r683;
	add.s32 	%r710, %r709, %r704;
	add.s32 	%r711, %r710, %r519;
	add.s32 	%r712, %r711, %r273;
	shf.l.wrap.b32 	%r713, %r692, %r692, 30;
	shf.l.wrap.b32 	%r714, %r712, %r712, 5;
	and.b32  	%r715, %r702, %r713;
	not.b32 	%r716, %r702;
	and.b32  	%r717, %r703, %r716;
	or.b32  	%r718, %r715, %r717;
	add.s32 	%r719, %r718, %r693;
	add.s32 	%r720, %r719, %r714;
	add.s32 	%r721, %r720, %r519;
	add.s32 	%r722, %r721, %r277;
	shf.l.wrap.b32 	%r723, %r702, %r702, 30;
	ld.local.v2.u32 	{%r724, %r725}, [%rd2+104];
	shf.l.wrap.b32 	%r726, %r722, %r722, 5;
	xor.b32  	%r727, %r723, %r713;
	xor.b32  	%r728, %r727, %r712;
	add.s32 	%r729, %r728, %r703;
	add.s32 	%r730, %r729, %r726;
	add.s32 	%r731, %r730, %r724;
	add.s32 	%r732, %r731, %r281;
	shf.l.wrap.b32 	%r733, %r712, %r712, 30;
	shf.l.wrap.b32 	%r734, %r732, %r732, 5;
	xor.b32  	%r735, %r733, %r723;
	xor.b32  	%r736, %r735, %r722;
	add.s32 	%r737, %r736, %r713;
	add.s32 	%r738, %r737, %r734;
	add.s32 	%r739, %r738, %r724;
	add.s32 	%r740, %r739, %r285;
	shf.l.wrap.b32 	%r741, %r722, %r722, 30;
	shf.l.wrap.b32 	%r742, %r740, %r740, 5;
	xor.b32  	%r743, %r741, %r733;
	xor.b32  	%r744, %r743, %r732;
	add.s32 	%r745, %r744, %r723;
	add.s32 	%r746, %r745, %r742;
	add.s32 	%r747, %r746, %r724;
	add.s32 	%r748, %r747, %r289;
	shf.l.wrap.b32 	%r749, %r732, %r732, 30;
	shf.l.wrap.b32 	%r750, %r748, %r748, 5;
	xor.b32  	%r751, %r749, %r741;
	xor.b32  	%r752, %r751, %r740;
	add.s32 	%r753, %r752, %r733;
	add.s32 	%r754, %r753, %r750;
	add.s32 	%r755, %r754, %r724;
	add.s32 	%r756, %r755, %r293;
	shf.l.wrap.b32 	%r757, %r740, %r740, 30;
	shf.l.wrap.b32 	%r758, %r756, %r756, 5;
	xor.b32  	%r759, %r757, %r749;
	xor.b32  	%r760, %r759, %r748;
	add.s32 	%r761, %r760, %r741;
	add.s32 	%r762, %r761, %r758;
	add.s32 	%r763, %r762, %r724;
	add.s32 	%r764, %r763, %r297;
	shf.l.wrap.b32 	%r765, %r748, %r748, 30;
	shf.l.wrap.b32 	%r766, %r764, %r764, 5;
	xor.b32  	%r767, %r765, %r757;
	xor.b32  	%r768, %r767, %r756;
	add.s32 	%r769, %r768, %r749;
	add.s32 	%r770, %r769, %r766;
	add.s32 	%r771, %r770, %r724;
	add.s32 	%r772, %r771, %r301;
	shf.l.wrap.b32 	%r773, %r756, %r756, 30;
	shf.l.wrap.b32 	%r774, %r772, %r772, 5;
	xor.b32  	%r775, %r773, %r765;
	xor.b32  	%r776, %r775, %r764;
	add.s32 	%r777, %r776, %r757;
	add.s32 	%r778, %r777, %r774;
	add.s32 	%r779, %r778, %r724;
	add.s32 	%r780, %r779, %r305;
	shf.l.wrap.b32 	%r781, %r764, %r764, 30;
	shf.l.wrap.b32 	%r782, %r780, %r780, 5;
	xor.b32  	%r783, %r781, %r773;
	xor.b32  	%r784, %r783, %r772;
	add.s32 	%r785, %r784, %r765;
	add.s32 	%r786, %r785, %r782;
	add.s32 	%r787, %r786, %r724;
	add.s32 	%r788, %r787, %r309;
	shf.l.wrap.b32 	%r789, %r772, %r772, 30;
	shf.l.wrap.b32 	%r790, %r788, %r788, 5;
	xor.b32  	%r791, %r789, %r781;
	xor.b32  	%r792, %r791, %r780;
	add.s32 	%r793, %r792, %r773;
	add.s32 	%r794, %r793, %r790;
	add.s32 	%r795, %r794, %r724;
	add.s32 	%r796, %r795, %r313;
	shf.l.wrap.b32 	%r797, %r780, %r780, 30;
	shf.l.wrap.b32 	%r798, %r796, %r796, 5;
	xor.b32  	%r799, %r797, %r789;
	xor.b32  	%r800, %r799, %r788;
	add.s32 	%r801, %r800, %r781;
	add.s32 	%r802, %r801, %r798;
	add.s32 	%r803, %r802, %r724;
	add.s32 	%r804, %r803, %r317;
	shf.l.wrap.b32 	%r805, %r788, %r788, 30;
	shf.l.wrap.b32 	%r806, %r804, %r804, 5;
	xor.b32  	%r807, %r805, %r797;
	xor.b32  	%r808, %r807, %r796;
	add.s32 	%r809, %r808, %r789;
	add.s32 	%r810, %r809, %r806;
	add.s32 	%r811, %r810, %r724;
	add.s32 	%r812, %r811, %r321;
	shf.l.wrap.b32 	%r813, %r796, %r796, 30;
	shf.l.wrap.b32 	%r814, %r812, %r812, 5;
	xor.b32  	%r815, %r813, %r805;
	xor.b32  	%r816, %r815, %r804;
	add.s32 	%r817, %r816, %r797;
	add.s32 	%r818, %r817, %r814;
	add.s32 	%r819, %r818, %r724;
	add.s32 	%r820, %r819, %r325;
	shf.l.wrap.b32 	%r821, %r804, %r804, 30;
	shf.l.wrap.b32 	%r822, %r820, %r820, 5;
	xor.b32  	%r823, %r821, %r813;
	xor.b32  	%r824, %r823, %r812;
	add.s32 	%r825, %r824, %r805;
	add.s32 	%r826, %r825, %r822;
	add.s32 	%r827, %r826, %r724;
	add.s32 	%r828, %r827, %r329;
	shf.l.wrap.b32 	%r829, %r812, %r812, 30;
	shf.l.wrap.b32 	%r830, %r828, %r828, 5;
	xor.b32  	%r831, %r829, %r821;
	xor.b32  	%r832, %r831, %r820;
	add.s32 	%r833, %r832, %r813;
	add.s32 	%r834, %r833, %r830;
	add.s32 	%r835, %r834, %r724;
	add.s32 	%r836, %r835, %r333;
	shf.l.wrap.b32 	%r837, %r820, %r820, 30;
	shf.l.wrap.b32 	%r838, %r836, %r836, 5;
	xor.b32  	%r839, %r837, %r829;
	xor.b32  	%r840, %r839, %r828;
	add.s32 	%r841, %r840, %r821;
	add.s32 	%r842, %r841, %r838;
	add.s32 	%r843, %r842, %r724;
	add.s32 	%r844, %r843, %r337;
	shf.l.wrap.b32 	%r845, %r828, %r828, 30;
	shf.l.wrap.b32 	%r846, %r844, %r844, 5;
	xor.b32  	%r847, %r845, %r837;
	xor.b32  	%r848, %r847, %r836;
	add.s32 	%r849, %r848, %r829;
	add.s32 	%r850, %r849, %r846;
	add.s32 	%r851, %r850, %r724;
	add.s32 	%r852, %r851, %r341;
	shf.l.wrap.b32 	%r853, %r836, %r836, 30;
	shf.l.wrap.b32 	%r854, %r852, %r852, 5;
	xor.b32  	%r855, %r853, %r845;
	xor.b32  	%r856, %r855, %r844;
	add.s32 	%r857, %r856, %r837;
	add.s32 	%r858, %r857, %r854;
	add.s32 	%r859, %r858, %r724;
	add.s32 	%r860, %r859, %r345;
	shf.l.wrap.b32 	%r861, %r844, %r844, 30;
	shf.l.wrap.b32 	%r862, %r860, %r860, 5;
	xor.b32  	%r863, %r861, %r853;
	xor.b32  	%r864, %r863, %r852;
	add.s32 	%r865, %r864, %r845;
	add.s32 	%r866, %r865, %r862;
	add.s32 	%r867, %r866, %r724;
	add.s32 	%r868, %r867, %r349;
	shf.l.wrap.b32 	%r869, %r852, %r852, 30;
	shf.l.wrap.b32 	%r870, %r868, %r868, 5;
	xor.b32  	%r871, %r869, %r861;
	xor.b32  	%r872, %r871, %r860;
	add.s32 	%r873, %r872, %r853;
	add.s32 	%r874, %r873, %r870;
	add.s32 	%r875, %r874, %r724;
	add.s32 	%r876, %r875, %r353;
	shf.l.wrap.b32 	%r877, %r860, %r860, 30;
	shf.l.wrap.b32 	%r878, %r876, %r876, 5;
	xor.b32  	%r879, %r877, %r869;
	xor.b32  	%r880, %r879, %r868;
	add.s32 	%r881, %r880, %r861;
	add.s32 	%r882, %r881, %r878;
	add.s32 	%r883, %r882, %r724;
	add.s32 	%r884, %r883, %r357;
	shf.l.wrap.b32 	%r885, %r868, %r868, 30;
	shf.l.wrap.b32 	%r886, %r884, %r884, 5;
	xor.b32  	%r887, %r885, %r877;
	and.b32  	%r888, %r876, %r887;
	and.b32  	%r889, %r885, %r877;
	xor.b32  	%r890, %r888, %r889;
	add.s32 	%r891, %r890, %r869;
	add.s32 	%r892, %r891, %r886;
	add.s32 	%r893, %r892, %r725;
	add.s32 	%r894, %r893, %r361;
	shf.l.wrap.b32 	%r895, %r876, %r876, 30;
	shf.l.wrap.b32 	%r896, %r894, %r894, 5;
	xor.b32  	%r897, %r895, %r885;
	and.b32  	%r898, %r884, %r897;
	and.b32  	%r899, %r895, %r885;
	xor.b32  	%r900, %r898, %r899;
	add.s32 	%r901, %r900, %r877;
	add.s32 	%r902, %r901, %r896;
	add.s32 	%r903, %r902, %r725;
	add.s32 	%r904, %r903, %r365;
	shf.l.wrap.b32 	%r905, %r884, %r884, 30;
	shf.l.wrap.b32 	%r906, %r904, %r904, 5;
	xor.b32  	%r907, %r905, %r895;
	and.b32  	%r908, %r894, %r907;
	and.b32  	%r909, %r905, %r895;
	xor.b32  	%r910, %r908, %r909;
	add.s32 	%r911, %r910, %r885;
	add.s32 	%r912, %r911, %r906;
	add.s32 	%r913, %r912, %r725;
	add.s32 	%r914, %r913, %r369;
	shf.l.wrap.b32 	%r915, %r894, %r894, 30;
	shf.l.wrap.b32 	%r916, %r914, %r914, 5;
	xor.b32  	%r917, %r915, %r905;
	and.b32  	%r918, %r904, %r917;
	and.b32  	%r919, %r915, %r905;
	xor.b32  	%r920, %r918, %r919;
	add.s32 	%r921, %r920, %r895;
	add.s32 	%r922, %r921, %r916;
	add.s32 	%r923, %r922, %r725;
	add.s32 	%r924, %r923, %r373;
	shf.l.wrap.b32 	%r925, %r904, %r904, 30;
	shf.l.wrap.b32 	%r926, %r924, %r924, 5;
	xor.b32  	%r927, %r925, %r915;
	and.b32  	%r928, %r914, %r927;
	and.b32  	%r929, %r925, %r915;
	xor.b32  	%r930, %r928, %r929;
	add.s32 	%r931, %r930, %r905;
	add.s32 	%r932, %r931, %r926;
	add.s32 	%r933, %r932, %r725;
	add.s32 	%r934, %r933, %r377;
	shf.l.wrap.b32 	%r935, %r914, %r914, 30;
	shf.l.wrap.b32 	%r936, %r934, %r934, 5;
	xor.b32  	%r937, %r935, %r925;
	and.b32  	%r938, %r924, %r937;
	and.b32  	%r939, %r935, %r925;
	xor.b32  	%r940, %r938, %r939;
	add.s32 	%r941, %r940, %r915;
	add.s32 	%r942, %r941, %r936;
	add.s32 	%r943, %r942, %r725;
	add.s32 	%r944, %r943, %r381;
	shf.l.wrap.b32 	%r945, %r924, %r924, 30;
	shf.l.wrap.b32 	%r946, %r944, %r944, 5;
	xor.b32  	%r947, %r945, %r935;
	and.b32  	%r948, %r934, %r947;
	and.b32  	%r949, %r945, %r935;
	xor.b32  	%r950, %r948, %r949;
	add.s32 	%r951, %r950, %r925;
	add.s32 	%r952, %r951, %r946;
	add.s32 	%r953, %r952, %r725;
	add.s32 	%r954, %r953, %r385;
	shf.l.wrap.b32 	%r955, %r934, %r934, 30;
	shf.l.wrap.b32 	%r956, %r954, %r954, 5;
	xor.b32  	%r957, %r955, %r945;
	and.b32  	%r958, %r944, %r957;
	and.b32  	%r959, %r955, %r945;
	xor.b32  	%r960, %r958, %r959;
	add.s32 	%r961, %r960, %r935;
	add.s32 	%r962, %r961, %r956;
	add.s32 	%r963, %r962, %r725;
	add.s32 	%r964, %r963, %r389;
	shf.l.wrap.b32 	%r965, %r944, %r944, 30;
	shf.l.wrap.b32 	%r966, %r964, %r964, 5;
	xor.b32  	%r967, %r965, %r955;
	and.b32  	%r968, %r954, %r967;
	and.b32  	%r969, %r965, %r955;
	xor.b32  	%r970, %r968, %r969;
	add.s32 	%r971, %r970, %r945;
	add.s32 	%r972, %r971, %r966;
	add.s32 	%r973, %r972, %r725;
	add.s32 	%r974, %r973, %r393;
	shf.l.wrap.b32 	%r975, %r954, %r954, 30;
	shf.l.wrap.b32 	%r976, %r974, %r974, 5;
	xor.b32  	%r977, %r975, %r965;
	and.b32  	%r978, %r964, %r977;
	and.b32  	%r979, %r975, %r965;
	xor.b32  	%r980, %r978, %r979;
	add.s32 	%r981, %r980, %r955;
	add.s32 	%r982, %r981, %r976;
	add.s32 	%r983, %r982, %r725;
	add.s32 	%r984, %r983, %r397;
	shf.l.wrap.b32 	%r985, %r964, %r964, 30;
	shf.l.wrap.b32 	%r986, %r984, %r984, 5;
	xor.b32  	%r987, %r985, %r975;
	and.b32  	%r988, %r974, %r987;
	and.b32  	%r989, %r985, %r975;
	xor.b32  	%r990, %r988, %r989;
	add.s32 	%r991, %r990, %r965;
	add.s32 	%r992, %r991, %r986;
	add.s32 	%r993, %r992, %r725;
	add.s32 	%r994, %r993, %r401;
	shf.l.wrap.b32 	%r995, %r974, %r974, 30;
	shf.l.wrap.b32 	%r996, %r994, %r994, 5;
	xor.b32  	%r997, %r995, %r985;
	and.b32  	%r998, %r984, %r997;
	and.b32  	%r999, %r995, %r985;
	xor.b32  	%r1000, %r998, %r999;
	add.s32 	%r1001, %r1000, %r975;
	add.s32 	%r1002, %r1001, %r996;
	add.s32 	%r1003, %r1002, %r725;
	add.s32 	%r1004, %r1003, %r405;
	shf.l.wrap.b32 	%r1005, %r984, %r984, 30;
	shf.l.wrap.b32 	%r1006, %r1004, %r1004, 5;
	xor.b32  	%r1007, %r1005, %r995;
	and.b32  	%r1008, %r994, %r1007;
	and.b32  	%r1009, %r1005, %r995;
	xor.b32  	%r1010, %r1008, %r1009;
	add.s32 	%r1011, %r1010, %r985;
	add.s32 	%r1012, %r1011, %r1006;
	add.s32 	%r1013, %r1012, %r725;
	add.s32 	%r1014, %r1013, %r409;
	shf.l.wrap.b32 	%r1015, %r994, %r994, 30;
	shf.l.wrap.b32 	%r1016, %r1014, %r1014, 5;
	xor.b32  	%r1017, %r1015, %r1005;
	and.b32  	%r1018, %r1004, %r1017;
	and.b32  	%r1019, %r1015, %r1005;
	xor.b32  	%r1020, %r1018, %r1019;
	add.s32 	%r1021, %r1020, %r995;
	add.s32 	%r1022, %r1021, %r1016;
	add.s32 	%r1023, %r1022, %r725;
	add.s32 	%r1024, %r1023, %r413;
	shf.l.wrap.b32 	%r1025, %r1004, %r1004, 30;
	shf.l.wrap.b32 	%r1026, %r1024, %r1024, 5;
	xor.b32  	%r1027, %r1025, %r1015;
	and.b32  	%r1028, %r1014, %r1027;
	and.b32  	%r1029, %r1025, %r1015;
	xor.b32  	%r1030, %r1028, %r1029;
	add.s32 	%r1031, %r1030, %r1005;
	add.s32 	%r1032, %r1031, %r1026;
	add.s32 	%r1033, %r1032, %r725;
	add.s32 	%r1034, %r1033, %r417;
	shf.l.wrap.b32 	%r1035, %r1014, %r1014, 30;
	shf.l.wrap.b32 	%r1036, %r1034, %r1034, 5;
	xor.b32  	%r1037, %r1035, %r1025;
	and.b32  	%r1038, %r1024, %r1037;
	and.b32  	%r1039, %r1035, %r1025;
	xor.b32  	%r1040, %r1038, %r1039;
	add.s32 	%r1041, %r1040, %r1015;
	add.s32 	%r1042, %r1041, %r1036;
	add.s32 	%r1043, %r1042, %r725;
	add.s32 	%r1044, %r1043, %r421;
	shf.l.wrap.b32 	%r1045, %r1024, %r1024, 30;
	shf.l.wrap.b32 	%r1046, %r1044, %r1044, 5;
	xor.b32  	%r1047, %r1045, %r1035;
	and.b32  	%r1048, %r1034, %r1047;
	and.b32  	%r1049, %r1045, %r1035;
	xor.b32  	%r1050, %r1048, %r1049;
	add.s32 	%r1051, %r1050, %r1025;
	add.s32 	%r1052, %r1051, %r1046;
	add.s32 	%r1053, %r1052, %r725;
	add.s32 	%r1054, %r1053, %r425;
	shf.l.wrap.b32 	%r1055, %r1034, %r1034, 30;
	shf.l.wrap.b32 	%r1056, %r1054, %r1054, 5;
	xor.b32  	%r1057, %r1055, %r1045;
	and.b32  	%r1058, %r1044, %r1057;
	and.b32  	%r1059, %r1055, %r1045;
	xor.b32  	%r1060, %r1058, %r1059;
	add.s32 	%r1061, %r1060, %r1035;
	add.s32 	%r1062, %r1061, %r1056;
	add.s32 	%r1063, %r1062, %r725;
	add.s32 	%r1064, %r1063, %r429;
	shf.l.wrap.b32 	%r1065, %r1044, %r1044, 30;
	shf.l.wrap.b32 	%r1066, %r1064, %r1064, 5;
	xor.b32  	%r1067, %r1065, %r1055;
	and.b32  	%r1068, %r1054, %r1067;
	and.b32  	%r1069, %r1065, %r1055;
	xor.b32  	%r1070, %r1068, %r1069;
	add.s32 	%r1071, %r1070, %r1045;
	add.s32 	%r1072, %r1071, %r1066;
	add.s32 	%r1073, %r1072, %r725;
	add.s32 	%r1074, %r1073, %r433;
	shf.l.wrap.b32 	%r1075, %r1054, %r1054, 30;
	shf.l.wrap.b32 	%r1076, %r1074, %r1074, 5;
	xor.b32  	%r1077, %r1075, %r1065;
	and.b32  	%r1078, %r1064, %r1077;
	and.b32  	%r1079, %r1075, %r1065;
	xor.b32  	%r1080, %r1078, %r1079;
	add.s32 	%r1081, %r1080, %r1055;
	add.s32 	%r1082, %r1081, %r1076;
	add.s32 	%r1083, %r1082, %r725;
	add.s32 	%r1084, %r1083, %r437;
	shf.l.wrap.b32 	%r1085, %r1064, %r1064, 30;
	ld.local.u32 	%r1086, [%rd2+112];
	shf.l.wrap.b32 	%r1087, %r1084, %r1084, 5;
	xor.b32  	%r1088, %r1085, %r1075;
	xor.b32  	%r1089, %r1088, %r1074;
	add.s32 	%r1090, %r1089, %r1065;
	add.s32 	%r1091, %r1090, %r1087;
	add.s32 	%r1092, %r1091, %r1086;
	add.s32 	%r1093, %r1092, %r441;
	shf.l.wrap.b32 	%r1094, %r1074, %r1074, 30;
	shf.l.wrap.b32 	%r1095, %r1093, %r1093, 5;
	xor.b32  	%r1096, %r1094, %r1085;
	xor.b32  	%r1097, %r1096, %r1084;
	add.s32 	%r1098, %r1097, %r1075;
	add.s32 	%r1099, %r1098, %r1095;
	add.s32 	%r1100, %r1099, %r1086;
	add.s32 	%r1101, %r1100, %r445;
	shf.l.wrap.b32 	%r1102, %r1084, %r1084, 30;
	shf.l.wrap.b32 	%r1103, %r1101, %r1101, 5;
	xor.b32  	%r1104, %r1102, %r1094;
	xor.b32  	%r1105, %r1104, %r1093;
	add.s32 	%r1106, %r1105, %r1085;
	add.s32 	%r1107, %r1106, %r1103;
	add.s32 	%r1108, %r1107, %r1086;
	add.s32 	%r1109, %r1108, %r449;
	shf.l.wrap.b32 	%r1110, %r1093, %r1093, 30;
	shf.l.wrap.b32 	%r1111, %r1109, %r1109, 5;
	xor.b32  	%r1112, %r1110, %r1102;
	xor.b32  	%r1113, %r1112, %r1101;
	add.s32 	%r1114, %r1113, %r1094;
	add.s32 	%r1115, %r1114, %r1111;
	add.s32 	%r1116, %r1115, %r1086;
	add.s32 	%r1117, %r1116, %r453;
	shf.l.wrap.b32 	%r1118, %r1101, %r1101, 30;
	shf.l.wrap.b32 	%r1119, %r1117, %r1117, 5;
	xor.b32  	%r1120, %r1118, %r1110;
	xor.b32  	%r1121, %r1120, %r1109;
	add.s32 	%r1122, %r1121, %r1102;
	add.s32 	%r1123, %r1122, %r1119;
	add.s32 	%r1124, %r1123, %r1086;
	add.s32 	%r1125, %r1124, %r457;
	shf.l.wrap.b32 	%r1126, %r1109, %r1109, 30;
	shf.l.wrap.b32 	%r1127, %r1125, %r1125, 5;
	xor.b32  	%r1128, %r1126, %r1118;
	xor.b32  	%r1129, %r1128, %r1117;
	add.s32 	%r1130, %r1129, %r1110;
	add.s32 	%r1131, %r1130, %r1127;
	add.s32 	%r1132, %r1131, %r1086;
	add.s32 	%r1133, %r1132, %r461;
	shf.l.wrap.b32 	%r1134, %r1117, %r1117, 30;
	shf.l.wrap.b32 	%r1135, %r1133, %r1133, 5;
	xor.b32  	%r1136, %r1134, %r1126;
	xor.b32  	%r1137, %r1136, %r1125;
	add.s32 	%r1138, %r1137, %r1118;
	add.s32 	%r1139, %r1138, %r1135;
	add.s32 	%r1140, %r1139, %r1086;
	add.s32 	%r1141, %r1140, %r465;
	shf.l.wrap.b32 	%r1142, %r1125, %r1125, 30;
	shf.l.wrap.b32 	%r1143, %r1141, %r1141, 5;
	xor.b32  	%r1144, %r1142, %r1134;
	xor.b32  	%r1145, %r1144, %r1133;
	add.s32 	%r1146, %r1145, %r1126;
	add.s32 	%r1147, %r1146, %r1143;
	add.s32 	%r1148, %r1147, %r1086;
	add.s32 	%r1149, %r1148, %r469;
	shf.l.wrap.b32 	%r1150, %r1133, %r1133, 30;
	shf.l.wrap.b32 	%r1151, %r1149, %r1149, 5;
	xor.b32  	%r1152, %r1150, %r1142;
	xor.b32  	%r1153, %r1152, %r1141;
	add.s32 	%r1154, %r1153, %r1134;
	add.s32 	%r1155, %r1154, %r1151;
	add.s32 	%r1156, %r1155, %r1086;
	add.s32 	%r1157, %r1156, %r473;
	shf.l.wrap.b32 	%r1158, %r1141, %r1141, 30;
	shf.l.wrap.b32 	%r1159, %r1157, %r1157, 5;
	xor.b32  	%r1160, %r1158, %r1150;
	xor.b32  	%r1161, %r1160, %r1149;
	add.s32 	%r1162, %r1161, %r1142;
	add.s32 	%r1163, %r1162, %r1159;
	add.s32 	%r1164, %r1163, %r1086;
	add.s32 	%r1165, %r1164, %r477;
	shf.l.wrap.b32 	%r1166, %r1149, %r1149, 30;
	shf.l.wrap.b32 	%r1167, %r1165, %r1165, 5;
	xor.b32  	%r1168, %r1166, %r1158;
	xor.b32  	%r1169, %r1168, %r1157;
	add.s32 	%r1170, %r1169, %r1150;
	add.s32 	%r1171, %r1170, %r1167;
	add.s32 	%r1172, %r1171, %r1086;
	add.s32 	%r1173, %r1172, %r481;
	shf.l.wrap.b32 	%r1174, %r1157, %r1157, 30;
	shf.l.wrap.b32 	%r1175, %r1173, %r1173, 5;
	xor.b32  	%r1176, %r1174, %r1166;
	xor.b32  	%r1177, %r1176, %r1165;
	add.s32 	%r1178, %r1177, %r1158;
	add.s32 	%r1179, %r1178, %r1175;
	add.s32 	%r1180, %r1179, %r1086;
	add.s32 	%r1181, %r1180, %r485;
	shf.l.wrap.b32 	%r1182, %r1165, %r1165, 30;
	shf.l.wrap.b32 	%r1183, %r1181, %r1181, 5;
	xor.b32  	%r1184, %r1182, %r1174;
	xor.b32  	%r1185, %r1184, %r1173;
	add.s32 	%r1186, %r1185, %r1166;
	add.s32 	%r1187, %r1186, %r1183;
	add.s32 	%r1188, %r1187, %r1086;
	add.s32 	%r1189, %r1188, %r489;
	shf.l.wrap.b32 	%r1190, %r1173, %r1173, 30;
	shf.l.wrap.b32 	%r1191, %r1189, %r1189, 5;
	xor.b32  	%r1192, %r1190, %r1182;
	xor.b32  	%r1193, %r1192, %r1181;
	add.s32 	%r1194, %r1193, %r1174;
	add.s32 	%r1195, %r1194, %r1191;
	add.s32 	%r1196, %r1195, %r1086;
	add.s32 	%r1197, %r1196, %r493;
	shf.l.wrap.b32 	%r1198, %r1181, %r1181, 30;
	shf.l.wrap.b32 	%r1199, %r1197, %r1197, 5;
	xor.b32  	%r1200, %r1198, %r1190;
	xor.b32  	%r1201, %r1200, %r1189;
	add.s32 	%r1202, %r1201, %r1182;
	add.s32 	%r1203, %r1202, %r1199;
	add.s32 	%r1204, %r1203, %r1086;
	add.s32 	%r1205, %r1204, %r497;
	shf.l.wrap.b32 	%r1206, %r1189, %r1189, 30;
	shf.l.wrap.b32 	%r1207, %r1205, %r1205, 5;
	xor.b32  	%r1208, %r1206, %r1198;
	xor.b32  	%r1209, %r1208, %r1197;
	add.s32 	%r1210, %r1209, %r1190;
	add.s32 	%r1211, %r1210, %r1207;
	add.s32 	%r1212, %r1211, %r1086;
	add.s32 	%r1213, %r1212, %r501;
	shf.l.wrap.b32 	%r1214, %r1197, %r1197, 30;
	shf.l.wrap.b32 	%r1215, %r1213, %r1213, 5;
	xor.b32  	%r1216, %r1214, %r1206;
	xor.b32  	%r1217, %r1216, %r1205;
	add.s32 	%r1218, %r1217, %r1198;
	add.s32 	%r1219, %r1218, %r1215;
	add.s32 	%r1220, %r1219, %r1086;
	add.s32 	%r1221, %r1220, %r505;
	shf.l.wrap.b32 	%r1222, %r1205, %r1205, 30;
	shf.l.wrap.b32 	%r1223, %r1221, %r1221, 5;
	xor.b32  	%r1224, %r1222, %r1214;
	xor.b32  	%r1225, %r1224, %r1213;
	add.s32 	%r1226, %r1225, %r1206;
	add.s32 	%r1227, %r1226, %r1223;
	add.s32 	%r1228, %r1227, %r1086;
	add.s32 	%r1229, %r1228, %r509;
	shf.l.wrap.b32 	%r1230, %r1213, %r1213, 30;
	shf.l.wrap.b32 	%r1231, %r1229, %r1229, 5;
	xor.b32  	%r1232, %r1230, %r1222;
	xor.b32  	%r1233, %r1232, %r1221;
	add.s32 	%r1234, %r1233, %r1214;
	add.s32 	%r1235, %r1234, %r1231;
	add.s32 	%r1236, %r1235, %r1086;
	add.s32 	%r1237, %r1236, %r513;
	shf.l.wrap.b32 	%r1238, %r1221, %r1221, 30;
	shf.l.wrap.b32 	%r1239, %r1237, %r1237, 5;
	xor.b32  	%r1240, %r1238, %r1230;
	xor.b32  	%r1241, %r1240, %r1229;
	add.s32 	%r1242, %r1241, %r1222;
	add.s32 	%r1243, %r1242, %r1239;
	add.s32 	%r1244, %r1243, %r1086;
	add.s32 	%r1245, %r1244, %r517;
	shf.l.wrap.b32 	%r1246, %r1229, %r1229, 30;
	add.s32 	%r1247, %r522, %r1245;
	add.s32 	%r1248, %r523, %r1237;
	st.local.v2.u32 	[%rd2+80], {%r1247, %r1248};
	add.s32 	%r1249, %r520, %r1246;
	add.s32 	%r1250, %r521, %r1238;
	st.local.v2.u32 	[%rd2+88], {%r1249, %r1250};
	add.s32 	%r1251, %r518, %r1230;
	st.local.u32 	[%rd2+96], %r1251;
	ld.local.u64 	%rd26, [%rd2+72];
	add.s64 	%rd27, %rd26, 512;
	st.local.u64 	[%rd2+72], %rd27;
	mov.b32 	%r3650, 0;
	st.local.u32 	[%rd2+64], %r3650;
$L__BB0_6:
	add.s64 	%rd105, %rd105, -1;
	add.s64 	%rd104, %rd104, 1;
	setp.ne.s64 	%p7, %rd105, 0;
	@%p7 bra 	$L__BB0_4;
$L__BB0_7:
	setp.gt.u32 	%p8, %r3650, 55;
	@%p8 bra 	$L__BB0_21;
	cvt.u64.u32 	%rd9, %r3650;
	add.s64 	%rd88, %rd2, %rd9;
	mov.b16 	%rs91, 128;
	st.local.u8 	[%rd88], %rs91;
	setp.eq.s32 	%p18, %r3650, 55;
	@%p18 bra 	$L__BB0_36;
	sub.s32 	%r7, 55, %r3650;
	and.b32  	%r8, %r7, 15;
	setp.gt.u32 	%p19, %r3650, 39;
	@%p19 bra 	$L__BB0_12;
	cvt.u16.u32 	%rs92, %r7;
	shr.u16 	%rs93, %rs92, 4;
	and.b16  	%rs94, %rs93, 3;
	mul.wide.u16 	%r2462, %rs94, 16;
	neg.s32 	%r3653, %r2462;
	add.s64 	%rd89, %rd9, %rd2;
	add.s64 	%rd106, %rd89, 8;
$L__BB0_11:
	.pragma "nounroll";
	mov.b16 	%rs95, 0;
	st.local.u8 	[%rd106+-7], %rs95;
	st.local.u8 	[%rd106+-6], %rs95;
	st.local.u8 	[%rd106+-5], %rs95;
	st.local.u8 	[%rd106+-4], %rs95;
	st.local.u8 	[%rd106+-3], %rs95;
	st.local.u8 	[%rd106+-2], %rs95;
	st.local.u8 	[%rd106+-1], %rs95;
	st.local.u8 	[%rd106], %rs95;
	st.local.u8 	[%rd106+1], %rs95;
	st.local.u8 	[%rd106+2], %rs95;
	st.local.u8 	[%rd106+3], %rs95;
	st.local.u8 	[%rd106+4], %rs95;
	st.local.u8 	[%rd106+5], %rs95;
	st.local.u8 	[%rd106+6], %rs95;
	st.local.u8 	[%rd106+7], %rs95;
	add.s32 	%r3650, %r3650, 16;
	st.local.u8 	[%rd106+8], %rs95;
	add.s32 	%r3653, %r3653, 16;
	add.s64 	%rd106, %rd106, 16;
	setp.eq.s32 	%p20, %r3653, 0;
	@%p20 bra 	$L__BB0_12;
	bra.uni 	$L__BB0_11;
$L__BB0_12:
	setp.eq.s32 	%p21, %r8, 0;
	@%p21 bra 	$L__BB0_36;
	and.b32  	%r37, %r7, 7;
	setp.lt.u32 	%p22, %r8, 8;
	@%p22 bra 	$L__BB0_15;
	cvt.u64.u32 	%rd90, %r3650;
	add.s64 	%rd91, %rd2, %rd90;
	mov.b16 	%rs96, 0;
	st.local.u8 	[%rd91+1], %rs96;
	st.local.u8 	[%rd91+2], %rs96;
	st.local.u8 	[%rd91+3], %rs96;
	st.local.u8 	[%rd91+4], %rs96;
	st.local.u8 	[%rd91+5], %rs96;
	st.local.u8 	[%rd91+6], %rs96;
	st.local.u8 	[%rd91+7], %rs96;
	add.s32 	%r3650, %r3650, 8;
	st.local.u8 	[%rd91+8], %rs96;
$L__BB0_15:
	setp.eq.s32 	%p23, %r37, 0;
	@%p23 bra 	$L__BB0_36;
	and.b32  	%r40, %r7, 3;
	setp.lt.u32 	%p24, %r37, 4;
	@%p24 bra 	$L__BB0_18;
	cvt.u64.u32 	%rd92, %r3650;
	add.s64 	%rd93, %rd2, %rd92;
	mov.b16 	%rs97, 0;
	st.local.u8 	[%rd93+1], %rs97;
	st.local.u8 	[%rd93+2], %rs97;
	st.local.u8 	[%rd93+3], %rs97;
	add.s32 	%r3650, %r3650, 4;
	st.local.u8 	[%rd93+4], %rs97;
$L__BB0_18:
	setp.eq.s32 	%p25, %r40, 0;
	@%p25 bra 	$L__BB0_36;
	cvt.u64.u32 	%rd94, %r3650;
	add.s64 	%rd95, %rd94, %rd2;
	add.s64 	%rd107, %rd95, 1;
	neg.s32 	%r3665, %r40;
$L__BB0_20:
	.pragma "nounroll";
	mov.b16 	%rs98, 0;
	st.local.u8 	[%rd107], %rs98;
	add.s64 	%rd107, %rd107, 1;
	add.s32 	%r3665, %r3665, 1;
	setp.ne.s32 	%p26, %r3665, 0;
	@%p26 bra 	$L__BB0_20;
	bra.uni 	$L__BB0_36;
$L__BB0_21:
	cvt.u64.u32 	%rd28, %r3650;
	add.s64 	%rd29, %rd2, %rd28;
	mov.b16 	%rs54, 128;
	st.local.u8 	[%rd29], %rs54;
	add.s32 	%r3658, %r3650, 1;
	setp.gt.u32 	%p9, %r3658, 63;
	@%p9 bra 	$L__BB0_35;
	sub.s32 	%r15, 63, %r3650;
	and.b32  	%r16, %r15, 15;
	add.s32 	%r1252, %r3650, -48;
	setp.lt.u32 	%p10, %r1252, 15;
	@%p10 bra 	$L__BB0_26;
	add.s32 	%r3656, %r3650, 8;
	and.b32  	%r1253, %r15, -16;
	neg.s32 	%r3655, %r1253;
$L__BB0_24:
	.pragma "nounroll";
	add.s32 	%r1254, %r3656, -7;
	cvt.u64.u32 	%rd30, %r1254;
	add.s64 	%rd31, %rd2, %rd30;
	mov.b16 	%rs55, 0;
	st.local.u8 	[%rd31], %rs55;
	add.s32 	%r1255, %r3656, -6;
	cvt.u64.u32 	%rd32, %r1255;
	add.s64 	%rd33, %rd2, %rd32;
	st.local.u8 	[%rd33], %rs55;
	add.s32 	%r1256, %r3656, -5;
	cvt.u64.u32 	%rd34, %r1256;
	add.s64 	%rd35, %rd2, %rd34;
	st.local.u8 	[%rd35], %rs55;
	add.s32 	%r1257, %r3656, -4;
	cvt.u64.u32 	%rd36, %r1257;
	add.s64 	%rd37, %rd2, %rd36;
	st.local.u8 	[%rd37], %rs55;
	add.s32 	%r1258, %r3656, -3;
	cvt.u64.u32 	%rd38, %r1258;
	add.s64 	%rd39, %rd2, %rd38;
	st.local.u8 	[%rd39], %rs55;
	add.s32 	%r1259, %r3656, -2;
	cvt.u64.u32 	%rd40, %r1259;
	add.s64 	%rd41, %rd2, %rd40;
	st.local.u8 	[%rd41], %rs55;
	add.s32 	%r1260, %r3656, -1;
	cvt.u64.u32 	%rd42, %r1260;
	add.s64 	%rd43, %rd2, %rd42;
	st.local.u8 	[%rd43], %rs55;
	add.s32 	%r1261, %r3656, 8;
	cvt.u64.u32 	%rd44, %r3656;
	add.s64 	%rd45, %rd2, %rd44;
	st.local.u8 	[%rd45], %rs55;
	add.s32 	%r1262, %r3656, 1;
	cvt.u64.u32 	%rd46, %r1262;
	add.s64 	%rd47, %rd2, %rd46;
	st.local.u8 	[%rd47], %rs55;
	add.s32 	%r1263, %r3656, 2;
	cvt.u64.u32 	%rd48, %r1263;
	add.s64 	%rd49, %rd2, %rd48;
	st.local.u8 	[%rd49], %rs55;
	add.s32 	%r1264, %r3656, 3;
	cvt.u64.u32 	%rd50, %r1264;
	add.s64 	%rd51, %rd2, %rd50;
	st.local.u8 	[%rd51], %rs55;
	add.s32 	%r1265, %r3656, 4;
	cvt.u64.u32 	%rd52, %r1265;
	add.s64 	%rd53, %rd2, %rd52;
	st.local.u8 	[%rd53], %rs55;
	add.s32 	%r1266, %r3656, 5;
	cvt.u64.u32 	%rd54, %r1266;
	add.s64 	%rd55, %rd2, %rd54;
	st.local.u8 	[%rd55], %rs55;
	add.s32 	%r1267, %r3656, 6;
	cvt.u64.u32 	%rd56, %r1267;
	add.s64 	%rd57, %rd2, %rd56;
	st.local.u8 	[%rd57], %rs55;
	add.s32 	%r1268, %r3656, 7;
	cvt.u64.u32 	%rd58, %r1268;
	add.s64 	%rd59, %rd2, %rd58;
	st.local.u8 	[%rd59], %rs55;
	cvt.u64.u32 	%rd60, %r1261;
	add.s64 	%rd61, %rd2, %rd60;
	st.local.u8 	[%rd61], %rs55;
	add.s32 	%r3656, %r3656, 16;
	add.s32 	%r3655, %r3655, 16;
	setp.ne.s32 	%p11, %r3655, 0;
	@%p11 bra 	$L__BB0_24;
	add.s32 	%r3658, %r3656, -7;
$L__BB0_26:
	setp.eq.s32 	%p12, %r16, 0;
	@%p12 bra 	$L__BB0_35;
	and.b32  	%r25, %r15, 7;
	setp.lt.u32 	%p13, %r16, 8;
	@%p13 bra 	$L__BB0_29;
	cvt.u64.u32 	%rd62, %r3658;
	add.s64 	%rd63, %rd2, %rd62;
	mov.b16 	%rs56, 0;
	st.local.u8 	[%rd63], %rs56;
	add.s32 	%r1269, %r3658, 1;
	cvt.u64.u32 	%rd64, %r1269;
	add.s64 	%rd65, %rd2, %rd64;
	st.local.u8 	[%rd65], %rs56;
	add.s32 	%r1270, %r3658, 2;
	cvt.u64.u32 	%rd66, %r1270;
	add.s64 	%rd67, %rd2, %rd66;
	st.local.u8 	[%rd67], %rs56;
	add.s32 	%r1271, %r3658, 3;
	cvt.u64.u32 	%rd68, %r1271;
	add.s64 	%rd69, %rd2, %rd68;
	st.local.u8 	[%rd69], %rs56;
	add.s32 	%r1272, %r3658, 4;
	cvt.u64.u32 	%rd70, %r1272;
	add.s64 	%rd71, %rd2, %rd70;
	st.local.u8 	[%rd71], %rs56;
	add.s32 	%r1273, %r3658, 5;
	cvt.u64.u32 	%rd72, %r1273;
	add.s64 	%rd73, %rd2, %rd72;
	st.local.u8 	[%rd73], %rs56;
	add.s32 	%r1274, %r3658, 6;
	cvt.u64.u32 	%rd74, %r1274;
	add.s64 	%rd75, %rd2, %rd74;
	st.local.u8 	[%rd75], %rs56;
	add.s32 	%r1275, %r3658, 7;
	cvt.u64.u32 	%rd76, %r1275;
	add.s64 	%rd77, %rd2, %rd76;
	st.local.u8 	[%rd77], %rs56;
	add.s32 	%r3658, %r3658, 8;
$L__BB0_29:
	setp.eq.s32 	%p14, %r25, 0;
	@%p14 bra 	$L__BB0_35;
	and.b32  	%r28, %r15, 3;
	setp.lt.u32 	%p15, %r25, 4;
	@%p15 bra 	$L__BB0_32;
	cvt.u64.u32 	%rd78, %r3658;
	add.s64 	%rd79, %rd2, %rd78;
	mov.b16 	%rs57, 0;
	st.local.u8 	[%rd79], %rs57;
	add.s32 	%r1276, %r3658, 1;
	cvt.u64.u32 	%rd80, %r1276;
	add.s64 	%rd81, %rd2, %rd80;
	st.local.u8 	[%rd81], %rs57;
	add.s32 	%r1277, %r3658, 2;
	cvt.u64.u32 	%rd82, %r1277;
	add.s64 	%rd83, %rd2, %rd82;
	st.local.u8 	[%rd83], %rs57;
	add.s32 	%r1278, %r3658, 3;
	cvt.u64.u32 	%rd84, %r1278;
	add.s64 	%rd85, %rd2, %rd84;
	st.local.u8 	[%rd85], %rs57;
	add.s32 	%r3658, %r3658, 4;
$L__BB0_32:
	setp.eq.s32 	%p16, %r28, 0;
	@%p16 bra 	$L__BB0_35;
	neg.s32 	%r3660, %r28;
$L__BB0_34:
	.pragma "nounroll";
	cvt.u64.u32 	%rd86, %r3658;
	add.s64 	%rd87, %rd2, %rd86;
	mov.b16 	%rs58, 0;
	st.local.u8 	[%rd87], %rs58;
	add.s32 	%r3658, %r3658, 1;
	add.s32 	%r3660, %r3660, 1;
	setp.ne.s32 	%p17, %r3660, 0;
	@%p17 bra 	$L__BB0_34;
$L__BB0_35:
	ld.local.v2.b32 	{%r1279, %r1280}, [%rd2];
	bfe.u32 	%r1281, %r1280, 16, 8;
	cvt.u16.u32 	%rs59, %r1281;
	bfe.u32 	%r1282, %r1280, 8, 8;
	bfe.u32 	%r1283, %r1280, 0, 8;
	bfe.u32 	%r1284, %r1279, 16, 8;
	cvt.u16.u32 	%rs60, %r1284;
	bfe.u32 	%r1285, %r1279, 8, 8;
	bfe.u32 	%r1286, %r1279, 0, 8;
	shl.b32 	%r1287, %r1286, 24;
	shl.b32 	%r1288, %r1285, 16;
	and.b32  	%r1289, %r1288, 16711680;
	or.b32  	%r1290, %r1289, %r1287;
	and.b16  	%rs61, %rs60, 255;
	mul.wide.u16 	%r1291, %rs61, 256;
	or.b32  	%r1292, %r1290, %r1291;
	bfe.u32 	%r1293, %r1279, 24, 8;
	or.b32  	%r1294, %r1292, %r1293;
	shl.b32 	%r1295, %r1283, 24;
	shl.b32 	%r1296, %r1282, 16;
	and.b32  	%r1297, %r1296, 16711680;
	or.b32  	%r1298, %r1297, %r1295;
	and.b16  	%rs62, %rs59, 255;
	mul.wide.u16 	%r1299, %rs62, 256;
	or.b32  	%r1300, %r1298, %r1299;
	bfe.u32 	%r1301, %r1280, 24, 8;
	or.b32  	%r1302, %r1300, %r1301;
	ld.local.v2.b32 	{%r1303, %r1304}, [%rd2+8];
	bfe.u32 	%r1305, %r1304, 16, 8;
	cvt.u16.u32 	%rs63, %r1305;
	bfe.u32 	%r1306, %r1304, 8, 8;
	bfe.u32 	%r1307, %r1304, 0, 8;
	bfe.u32 	%r1308, %r1303, 16, 8;
	cvt.u16.u32 	%rs64, %r1308;
	bfe.u32 	%r1309, %r1303, 8, 8;
	bfe.u32 	%r1310, %r1303, 0, 8;
	shl.b32 	%r1311, %r1310, 24;
	shl.b32 	%r1312, %r1309, 16;
	and.b32  	%r1313, %r1312, 16711680;
	or.b32  	%r1314, %r1313, %r1311;
	and.b16  	%rs65, %rs64, 255;
	mul.wide.u16 	%r1315, %rs65, 256;
	or.b32  	%r1316, %r1314, %r1315;
	bfe.u32 	%r1317, %r1303, 24, 8;
	or.b32  	%r1318, %r1316, %r1317;
	shl.b32 	%r1319, %r1307, 24;
	shl.b32 	%r1320, %r1306, 16;
	and.b32  	%r1321, %r1320, 16711680;
	or.b32  	%r1322, %r1321, %r1319;
	and.b16  	%rs66, %rs63, 255;
	mul.wide.u16 	%r1323, %rs66, 256;
	or.b32  	%r1324, %r1322, %r1323;
	bfe.u32 	%r1325, %r1304, 24, 8;
	or.b32  	%r1326, %r1324, %r1325;
	ld.local.v2.b32 	{%r1327, %r1328}, [%rd2+16];
	bfe.u32 	%r1329, %r1328, 16, 8;
	cvt.u16.u32 	%rs67, %r1329;
	bfe.u32 	%r1330, %r1328, 8, 8;
	bfe.u32 	%r1331, %r1328, 0, 8;
	bfe.u32 	%r1332, %r1327, 16, 8;
	cvt.u16.u32 	%rs68, %r1332;
	bfe.u32 	%r1333, %r1327, 8, 8;
	bfe.u32 	%r1334, %r1327, 0, 8;
	shl.b32 	%r1335, %r1334, 24;
	shl.b32 	%r1336, %r1333, 16;
	and.b32  	%r1337, %r1336, 16711680;
	or.b32  	%r1338, %r1337, %r1335;
	and.b16  	%rs69, %rs68, 255;
	mul.wide.u16 	%r1339, %rs69, 256;
	or.b32  	%r1340, %r1338, %r1339;
	bfe.u32 	%r1341, %r1327, 24, 8;
	or.b32  	%r1342, %r1340, %r1341;
	shl.b32 	%r1343, %r1331, 24;
	shl.b32 	%r1344, %r1330, 16;
	and.b32  	%r1345, %r1344, 16711680;
	or.b32  	%r1346, %r1345, %r1343;
	and.b16  	%rs70, %rs67, 255;
	mul.wide.u16 	%r1347, %rs70, 256;
	or.b32  	%r1348, %r1346, %r1347;
	bfe.u32 	%r1349, %r1328, 24, 8;
	or.b32  	%r1350, %r1348, %r1349;
	ld.local.v2.b32 	{%r1351, %r1352}, [%rd2+24];
	bfe.u32 	%r1353, %r1352, 16, 8;
	cvt.u16.u32 	%rs71, %r1353;
	bfe.u32 	%r1354, %r1352, 8, 8;
	bfe.u32 	%r1355, %r1352, 0, 8;
	bfe.u32 	%r1356, %r1351, 16, 8;
	cvt.u16.u32 	%rs72, %r1356;
	bfe.u32 	%r1357, %r1351, 8, 8;
	bfe.u32 	%r1358, %r1351, 0, 8;
	shl.b32 	%r1359, %r1358, 24;
	shl.b32 	%r1360, %r1357, 16;
	and.b32  	%r1361, %r1360, 16711680;
	or.b32  	%r1362, %r1361, %r1359;
	and.b16  	%rs73, %rs72, 255;
	mul.wide.u16 	%r1363, %rs73, 256;
	or.b32  	%r1364, %r1362, %r1363;
	bfe.u32 	%r1365, %r1351, 24, 8;
	or.b32  	%r1366, %r1364, %r1365;
	shl.b32 	%r1367, %r1355, 24;
	shl.b32 	%r1368, %r1354, 16;
	and.b32  	%r1369, %r1368, 16711680;
	or.b32  	%r1370, %r1369, %r1367;
	and.b16  	%rs74, %rs71, 255;
	mul.wide.u16 	%r1371, %rs74, 256;
	or.b32  	%r1372, %r1370, %r1371;
	bfe.u32 	%r1373, %r1352, 24, 8;
	or.b32  	%r1374, %r1372, %r1373;
	ld.local.v2.b32 	{%r1375, %r1376}, [%rd2+32];
	bfe.u32 	%r1377, %r1376, 16, 8;
	cvt.u16.u32 	%rs75, %r1377;
	bfe.u32 	%r1378, %r1376, 8, 8;
	bfe.u32 	%r1379, %r1376, 0, 8;
	bfe.u32 	%r1380, %r1375, 16, 8;
	cvt.u16.u32 	%rs76, %r1380;
	bfe.u32 	%r1381, %r1375, 8, 8;
	bfe.u32 	%r1382, %r1375, 0, 8;
	shl.b32 	%r1383, %r1382, 24;
	shl.b32 	%r1384, %r1381, 16;
	and.b32  	%r1385, %r1384, 16711680;
	or.b32  	%r1386, %r1385, %r1383;
	and.b16  	%rs77, %rs76, 255;
	mul.wide.u16 	%r1387, %rs77, 256;
	or.b32  	%r1388, %r1386, %r1387;
	bfe.u32 	%r1389, %r1375, 24, 8;
	or.b32  	%r1390, %r1388, %r1389;
	shl.b32 	%r1391, %r1379, 24;
	shl.b32 	%r1392, %r1378, 16;
	and.b32  	%r1393, %r1392, 16711680;
	or.b32  	%r1394, %r1393, %r1391;
	and.b16  	%rs78, %rs75, 255;
	mul.wide.u16 	%r1395, %rs78, 256;
	or.b32  	%r1396, %r1394, %r1395;
	bfe.u32 	%r1397, %r1376, 24, 8;
	or.b32  	%r1398, %r1396, %r1397;
	ld.local.v2.b32 	{%r1399, %r1400}, [%rd2+40];
	bfe.u32 	%r1401, %r1400, 16, 8;
	cvt.u16.u32 	%rs79, %r1401;
	bfe.u32 	%r1402, %r1400, 8, 8;
	bfe.u32 	%r1403, %r1400, 0, 8;
	bfe.u32 	%r1404, %r1399, 16, 8;
	cvt.u16.u32 	%rs80, %r1404;
	bfe.u32 	%r1405, %r1399, 8, 8;
	bfe.u32 	%r1406, %r1399, 0, 8;
	shl.b32 	%r1407, %r1406, 24;
	shl.b32 	%r1408, %r1405, 16;
	and.b32  	%r1409, %r1408, 16711680;
	or.b32  	%r1410, %r1409, %r1407;
	and.b16  	%rs81, %rs80, 255;
	mul.wide.u16 	%r1411, %rs81, 256;
	or.b32  	%r1412, %r1410, %r1411;
	bfe.u32 	%r1413, %r1399, 24, 8;
	or.b32  	%r1414, %r1412, %r1413;
	shl.b32 	%r1415, %r1403, 24;
	shl.b32 	%r1416, %r1402, 16;
	and.b32  	%r1417, %r1416, 16711680;
	or.b32  	%r1418, %r1417, %r1415;
	and.b16  	%rs82, %rs79, 255;
	mul.wide.u16 	%r1419, %rs82, 256;
	or.b32  	%r1420, %r1418, %r1419;
	bfe.u32 	%r1421, %r1400, 24, 8;
	or.b32  	%r1422, %r1420, %r1421;
	ld.local.v2.b32 	{%r1423, %r1424}, [%rd2+48];
	bfe.u32 	%r1425, %r1424, 16, 8;
	cvt.u16.u32 	%rs83, %r1425;
	bfe.u32 	%r1426, %r1424, 8, 8;
	bfe.u32 	%r1427, %r1424, 0, 8;
	bfe.u32 	%r1428, %r1423, 16, 8;
	cvt.u16.u32 	%rs84, %r1428;
	bfe.u32 	%r1429, %r1423, 8, 8;
	bfe.u32 	%r1430, %r1423, 0, 8;
	shl.b32 	%r1431, %r1430, 24;
	shl.b32 	%r1432, %r1429, 16;
	and.b32  	%r1433, %r1432, 16711680;
	or.b32  	%r1434, %r1433, %r1431;
	and.b16  	%rs85, %rs84, 255;
	mul.wide.u16 	%r1435, %rs85, 256;
	or.b32  	%r1436, %r1434, %r1435;
	bfe.u32 	%r1437, %r1423, 24, 8;
	or.b32  	%r1438, %r1436, %r1437;
	shl.b32 	%r1439, %r1427, 24;
	shl.b32 	%r1440, %r1426, 16;
	and.b32  	%r1441, %r1440, 16711680;
	or.b32  	%r1442, %r1441, %r1439;
	and.b16  	%rs86, %rs83, 255;
	mul.wide.u16 	%r1443, %rs86, 256;
	or.b32  	%r1444, %r1442, %r1443;
	bfe.u32 	%r1445, %r1424, 24, 8;
	or.b32  	%r1446, %r1444, %r1445;
	ld.local.v2.b32 	{%r1447, %r1448}, [%rd2+56];
	bfe.u32 	%r1449, %r1448, 16, 8;
	cvt.u16.u32 	%rs87, %r1449;
	bfe.u32 	%r1450, %r1448, 8, 8;
	bfe.u32 	%r1451, %r1448, 0, 8;
	bfe.u32 	%r1452, %r1447, 16, 8;
	cvt.u16.u32 	%rs88, %r1452;
	bfe.u32 	%r1453, %r1447, 8, 8;
	bfe.u32 	%r1454, %r1447, 0, 8;
	shl.b32 	%r1455, %r1454, 24;
	shl.b32 	%r1456, %r1453, 16;
	and.b32  	%r1457, %r1456, 16711680;
	or.b32  	%r1458, %r1457, %r1455;
	and.b16  	%rs89, %rs88, 255;
	mul.wide.u16 	%r1459, %rs89, 256;
	or.b32  	%r1460, %r1458, %r1459;
	bfe.u32 	%r1461, %r1447, 24, 8;
	or.b32  	%r1462, %r1460, %r1461;
	shl.b32 	%r1463, %r1451, 24;
	shl.b32 	%r1464, %r1450, 16;
	and.b32  	%r1465, %r1464, 16711680;
	or.b32  	%r1466, %r1465, %r1463;
	and.b16  	%rs90, %rs87, 255;
	mul.wide.u16 	%r1467, %rs90, 256;
	or.b32  	%r1468, %r1466, %r1467;
	bfe.u32 	%r1469, %r1448, 24, 8;
	or.b32  	%r1470, %r1468, %r1469;
	xor.b32  	%r1471, %r1390, %r1446;
	xor.b32  	%r1472, %r1471, %r1318;
	xor.b32  	%r1473, %r1472, %r1294;
	shf.l.wrap.b32 	%r1474, %r1473, %r1473, 1;
	xor.b32  	%r1475, %r1398, %r1462;
	xor.b32  	%r1476, %r1475, %r1326;
	xor.b32  	%r1477, %r1476, %r1302;
	shf.l.wrap.b32 	%r1478, %r1477, %r1477, 1;
	xor.b32  	%r1479, %r1414, %r1470;
	xor.b32  	%r1480, %r1479, %r1342;
	xor.b32  	%r1481, %r1480, %r1318;
	shf.l.wrap.b32 	%r1482, %r1481, %r1481, 1;
	xor.b32  	%r1483, %r1422, %r1474;
	xor.b32  	%r1484, %r1483, %r1350;
	xor.b32  	%r1485, %r1484, %r1326;
	shf.l.wrap.b32 	%r1486, %r1485, %r1485, 1;
	xor.b32  	%r1487, %r1438, %r1478;
	xor.b32  	%r1488, %r1487, %r1366;
	xor.b32  	%r1489, %r1488, %r1342;
	shf.l.wrap.b32 	%r1490, %r1489, %r1489, 1;
	xor.b32  	%r1491, %r1446, %r1482;
	xor.b32  	%r1492, %r1491, %r1374;
	xor.b32  	%r1493, %r1492, %r1350;
	shf.l.wrap.b32 	%r1494, %r1493, %r1493, 1;
	xor.b32  	%r1495, %r1462, %r1486;
	xor.b32  	%r1496, %r1495, %r1390;
	xor.b32  	%r1497, %r1496, %r1366;
	shf.l.wrap.b32 	%r1498, %r1497, %r1497, 1;
	xor.b32  	%r1499, %r1470, %r1490;
	xor.b32  	%r1500, %r1499, %r1398;
	xor.b32  	%r1501, %r1500, %r1374;
	shf.l.wrap.b32 	%r1502, %r1501, %r1501, 1;
	xor.b32  	%r1503, %r1474, %r1494;
	xor.b32  	%r1504, %r1503, %r1414;
	xor.b32  	%r1505, %r1504, %r1390;
	shf.l.wrap.b32 	%r1506, %r1505, %r1505, 1;
	xor.b32  	%r1507, %r1478, %r1498;
	xor.b32  	%r1508, %r1507, %r1422;
	xor.b32  	%r1509, %r1508, %r1398;
	shf.l.wrap.b32 	%r1510, %r1509, %r1509, 1;
	xor.b32  	%r1511, %r1482, %r1502;
	xor.b32  	%r1512, %r1511, %r1438;
	xor.b32  	%r1513, %r1512, %r1414;
	shf.l.wrap.b32 	%r1514, %r1513, %r1513, 1;
	xor.b32  	%r1515, %r1486, %r1506;
	xor.b32  	%r1516, %r1515, %r1446;
	xor.b32  	%r1517, %r1516, %r1422;
	shf.l.wrap.b32 	%r1518, %r1517, %r1517, 1;
	xor.b32  	%r1519, %r1490, %r1510;
	xor.b32  	%r1520, %r1519, %r1462;
	xor.b32  	%r1521, %r1520, %r1438;
	shf.l.wrap.b32 	%r1522, %r1521, %r1521, 1;
	xor.b32  	%r1523, %r1494, %r1514;
	xor.b32  	%r1524, %r1523, %r1470;
	xor.b32  	%r1525, %r1524, %r1446;
	shf.l.wrap.b32 	%r1526, %r1525, %r1525, 1;
	xor.b32  	%r1527, %r1498, %r1518;
	xor.b32  	%r1528, %r1527, %r1474;
	xor.b32  	%r1529, %r1528, %r1462;
	shf.l.wrap.b32 	%r1530, %r1529, %r1529, 1;
	xor.b32  	%r1531, %r1502, %r1522;
	xor.b32  	%r1532, %r1531, %r1478;
	xor.b32  	%r1533, %r1532, %r1470;
	shf.l.wrap.b32 	%r1534, %r1533, %r1533, 1;
	xor.b32  	%r1535, %r1506, %r1526;
	xor.b32  	%r1536, %r1535, %r1482;
	xor.b32  	%r1537, %r1536, %r1474;
	shf.l.wrap.b32 	%r1538, %r1537, %r1537, 1;
	xor.b32  	%r1539, %r1510, %r1530;
	xor.b32  	%r1540, %r1539, %r1486;
	xor.b32  	%r1541, %r1540, %r1478;
	shf.l.wrap.b32 	%r1542, %r1541, %r1541, 1;
	xor.b32  	%r1543, %r1514, %r1534;
	xor.b32  	%r1544, %r1543, %r1490;
	xor.b32  	%r1545, %r1544, %r1482;
	shf.l.wrap.b32 	%r1546, %r1545, %r1545, 1;
	xor.b32  	%r1547, %r1518, %r1538;
	xor.b32  	%r1548, %r1547, %r1494;
	xor.b32  	%r1549, %r1548, %r1486;
	shf.l.wrap.b32 	%r1550, %r1549, %r1549, 1;
	xor.b32  	%r1551, %r1522, %r1542;
	xor.b32  	%r1552, %r1551, %r1498;
	xor.b32  	%r1553, %r1552, %r1490;
	shf.l.wrap.b32 	%r1554, %r1553, %r1553, 1;
	xor.b32  	%r1555, %r1526, %r1546;
	xor.b32  	%r1556, %r1555, %r1502;
	xor.b32  	%r1557, %r1556, %r1494;
	shf.l.wrap.b32 	%r1558, %r1557, %r1557, 1;
	xor.b32  	%r1559, %r1530, %r1550;
	xor.b32  	%r1560, %r1559, %r1506;
	xor.b32  	%r1561, %r1560, %r1498;
	shf.l.wrap.b32 	%r1562, %r1561, %r1561, 1;
	xor.b32  	%r1563, %r1534, %r1554;
	xor.b32  	%r1564, %r1563, %r1510;
	xor.b32  	%r1565, %r1564, %r1502;
	shf.l.wrap.b32 	%r1566, %r1565, %r1565, 1;
	xor.b32  	%r1567, %r1538, %r1558;
	xor.b32  	%r1568, %r1567, %r1514;
	xor.b32  	%r1569, %r1568, %r1506;
	shf.l.wrap.b32 	%r1570, %r1569, %r1569, 1;
	xor.b32  	%r1571, %r1542, %r1562;
	xor.b32  	%r1572, %r1571, %r1518;
	xor.b32  	%r1573, %r1572, %r1510;
	shf.l.wrap.b32 	%r1574, %r1573, %r1573, 1;
	xor.b32  	%r1575, %r1546, %r1566;
	xor.b32  	%r1576, %r1575, %r1522;
	xor.b32  	%r1577, %r1576, %r1514;
	shf.l.wrap.b32 	%r1578, %r1577, %r1577, 1;
	xor.b32  	%r1579, %r1550, %r1570;
	xor.b32  	%r1580, %r1579, %r1526;
	xor.b32  	%r1581, %r1580, %r1518;
	shf.l.wrap.b32 	%r1582, %r1581, %r1581, 1;
	xor.b32  	%r1583, %r1554, %r1574;
	xor.b32  	%r1584, %r1583, %r1530;
	xor.b32  	%r1585, %r1584, %r1522;
	shf.l.wrap.b32 	%r1586, %r1585, %r1585, 1;
	xor.b32  	%r1587, %r1558, %r1578;
	xor.b32  	%r1588, %r1587, %r1534;
	xor.b32  	%r1589, %r1588, %r1526;
	shf.l.wrap.b32 	%r1590, %r1589, %r1589, 1;
	xor.b32  	%r1591, %r1562, %r1582;
	xor.b32  	%r1592, %r1591, %r1538;
	xor.b32  	%r1593, %r1592, %r1530;
	shf.l.wrap.b32 	%r1594, %r1593, %r1593, 1;
	xor.b32  	%r1595, %r1566, %r1586;
	xor.b32  	%r1596, %r1595, %r1542;
	xor.b32  	%r1597, %r1596, %r1534;
	shf.l.wrap.b32 	%r1598, %r1597, %r1597, 1;
	xor.b32  	%r1599, %r1570, %r1590;
	xor.b32  	%r1600, %r1599, %r1546;
	xor.b32  	%r1601, %r1600, %r1538;
	shf.l.wrap.b32 	%r1602, %r1601, %r1601, 1;
	xor.b32  	%r1603, %r1574, %r1594;
	xor.b32  	%r1604, %r1603, %r1550;
	xor.b32  	%r1605, %r1604, %r1542;
	shf.l.wrap.b32 	%r1606, %r1605, %r1605, 1;
	xor.b32  	%r1607, %r1578, %r1598;
	xor.b32  	%r1608, %r1607, %r1554;
	xor.b32  	%r1609, %r1608, %r1546;
	shf.l.wrap.b32 	%r1610, %r1609, %r1609, 1;
	xor.b32  	%r1611, %r1582, %r1602;
	xor.b32  	%r1612, %r1611, %r1558;
	xor.b32  	%r1613, %r1612, %r1550;
	shf.l.wrap.b32 	%r1614, %r1613, %r1613, 1;
	xor.b32  	%r1615, %r1586, %r1606;
	xor.b32  	%r1616, %r1615, %r1562;
	xor.b32  	%r1617, %r1616, %r1554;
	shf.l.wrap.b32 	%r1618, %r1617, %r1617, 1;
	xor.b32  	%r1619, %r1590, %r1610;
	xor.b32  	%r1620, %r1619, %r1566;
	xor.b32  	%r1621, %r1620, %r1558;
	shf.l.wrap.b32 	%r1622, %r1621, %r1621, 1;
	xor.b32  	%r1623, %r1594, %r1614;
	xor.b32  	%r1624, %r1623, %r1570;
	xor.b32  	%r1625, %r1624, %r1562;
	shf.l.wrap.b32 	%r1626, %r1625, %r1625, 1;
	xor.b32  	%r1627, %r1598, %r1618;
	xor.b32  	%r1628, %r1627, %r1574;
	xor.b32  	%r1629, %r1628, %r1566;
	shf.l.wrap.b32 	%r1630, %r1629, %r1629, 1;
	xor.b32  	%r1631, %r1602, %r1622;
	xor.b32  	%r1632, %r1631, %r1578;
	xor.b32  	%r1633, %r1632, %r1570;
	shf.l.wrap.b32 	%r1634, %r1633, %r1633, 1;
	xor.b32  	%r1635, %r1606, %r1626;
	xor.b32  	%r1636, %r1635, %r1582;
	xor.b32  	%r1637, %r1636, %r1574;
	shf.l.wrap.b32 	%r1638, %r1637, %r1637, 1;
	xor.b32  	%r1639, %r1610, %r1630;
	xor.b32  	%r1640, %r1639, %r1586;
	xor.b32  	%r1641, %r1640, %r1578;
	shf.l.wrap.b32 	%r1642, %r1641, %r1641, 1;
	xor.b32  	%r1643, %r1614, %r1634;
	xor.b32  	%r1644, %r1643, %r1590;
	xor.b32  	%r1645, %r1644, %r1582;
	shf.l.wrap.b32 	%r1646, %r1645, %r1645, 1;
	xor.b32  	%r1647, %r1618, %r1638;
	xor.b32  	%r1648, %r1647, %r1594;
	xor.b32  	%r1649, %r1648, %r1586;
	shf.l.wrap.b32 	%r1650, %r1649, %r1649, 1;
	xor.b32  	%r1651, %r1622, %r1642;
	xor.b32  	%r1652, %r1651, %r1598;
	xor.b32  	%r1653, %r1652, %r1590;
	shf.l.wrap.b32 	%r1654, %r1653, %r1653, 1;
	xor.b32  	%r1655, %r1626, %r1646;
	xor.b32  	%r1656, %r1655, %r1602;
	xor.b32  	%r1657, %r1656, %r1594;
	shf.l.wrap.b32 	%r1658, %r1657, %r1657, 1;
	xor.b32  	%r1659, %r1630, %r1650;
	xor.b32  	%r1660, %r1659, %r1606;
	xor.b32  	%r1661, %r1660, %r1598;
	shf.l.wrap.b32 	%r1662, %r1661, %r1661, 1;
	xor.b32  	%r1663, %r1634, %r1654;
	xor.b32  	%r1664, %r1663, %r1610;
	xor.b32  	%r1665, %r1664, %r1602;
	shf.l.wrap.b32 	%r1666, %r1665, %r1665, 1;
	xor.b32  	%r1667, %r1638, %r1658;
	xor.b32  	%r1668, %r1667, %r1614;
	xor.b32  	%r1669, %r1668, %r1606;
	shf.l.wrap.b32 	%r1670, %r1669, %r1669, 1;
	xor.b32  	%r1671, %r1642, %r1662;
	xor.b32  	%r1672, %r1671, %r1618;
	xor.b32  	%r1673, %r1672, %r1610;
	shf.l.wrap.b32 	%r1674, %r1673, %r1673, 1;
	xor.b32  	%r1675, %r1646, %r1666;
	xor.b32  	%r1676, %r1675, %r1622;
	xor.b32  	%r1677, %r1676, %r1614;
	shf.l.wrap.b32 	%r1678, %r1677, %r1677, 1;
	xor.b32  	%r1679, %r1650, %r1670;
	xor.b32  	%r1680, %r1679, %r1626;
	xor.b32  	%r1681, %r1680, %r1618;
	shf.l.wrap.b32 	%r1682, %r1681, %r1681, 1;
	xor.b32  	%r1683, %r1654, %r1674;
	xor.b32  	%r1684, %r1683, %r1630;
	xor.b32  	%r1685, %r1684, %r1622;
	shf.l.wrap.b32 	%r1686, %r1685, %r1685, 1;
	xor.b32  	%r1687, %r1658, %r1678;
	xor.b32  	%r1688, %r1687, %r1634;
	xor.b32  	%r1689, %r1688, %r1626;
	shf.l.wrap.b32 	%r1690, %r1689, %r1689, 1;
	xor.b32  	%r1691, %r1662, %r1682;
	xor.b32  	%r1692, %r1691, %r1638;
	xor.b32  	%r1693, %r1692, %r1630;
	shf.l.wrap.b32 	%r1694, %r1693, %r1693, 1;
	xor.b32  	%r1695, %r1666, %r1686;
	xor.b32  	%r1696, %r1695, %r1642;
	xor.b32  	%r1697, %r1696, %r1634;
	shf.l.wrap.b32 	%r1698, %r1697, %r1697, 1;
	xor.b32  	%r1699, %r1670, %r1690;
	xor.b32  	%r1700, %r1699, %r1646;
	xor.b32  	%r1701, %r1700, %r1638;
	shf.l.wrap.b32 	%r1702, %r1701, %r1701, 1;
	xor.b32  	%r1703, %r1674, %r1694;
	xor.b32  	%r1704, %r1703, %r1650;
	xor.b32  	%r1705, %r1704, %r1642;
	shf.l.wrap.b32 	%r1706, %r1705, %r1705, 1;
	xor.b32  	%r1707, %r1678, %r1698;
	xor.b32  	%r1708, %r1707, %r1654;
	xor.b32  	%r1709, %r1708, %r1646;
	shf.l.wrap.b32 	%r1710, %r1709, %r1709, 1;
	xor.b32  	%r1711, %r1682, %r1702;
	xor.b32  	%r1712, %r1711, %r1658;
	xor.b32  	%r1713, %r1712, %r1650;
	shf.l.wrap.b32 	%r1714, %r1713, %r1713, 1;
	xor.b32  	%r1715, %r1686, %r1706;
	xor.b32  	%r1716, %r1715, %r1662;
	xor.b32  	%r1717, %r1716, %r1654;
	shf.l.wrap.b32 	%r1718, %r1717, %r1717, 1;
	xor.b32  	%r1719, %r1690, %r1710;
	xor.b32  	%r1720, %r1719, %r1666;
	xor.b32  	%r1721, %r1720, %r1658;
	shf.l.wrap.b32 	%r1722, %r1721, %r1721, 1;
	xor.b32  	%r1723, %r1694, %r1714;
	xor.b32  	%r1724, %r1723, %r1670;
	xor.b32  	%r1725, %r1724, %r1662;
	shf.l.wrap.b32 	%r1726, %r1725, %r1725, 1;
	ld.local.v2.u32 	{%r1727, %r1728}, [%rd2+96];
	ld.local.v2.u32 	{%r1729, %r1730}, [%rd2+80];
	ld.local.v2.u32 	{%r1731, %r1732}, [%rd2+88];
	shf.l.wrap.b32 	%r1733, %r1729, %r1729, 5;
	and.b32  	%r1734, %r1730, %r1731;
	not.b32 	%r1735, %r1730;
	and.b32  	%r1736, %r1732, %r1735;
	or.b32  	%r1737, %r1734, %r1736;
	add.s32 	%r1738, %r1737, %r1727;
	add.s32 	%r1739, %r1738, %r1733;
	add.s32 	%r1740, %r1739, %r1728;
	add.s32 	%r1741, %r1740, %r1294;
	shf.l.wrap.b32 	%r1742, %r1730, %r1730, 30;
	shf.l.wrap.b32 	%r1743, %r1741, %r1741, 5;
	and.b32  	%r1744, %r1729, %r1742;
	not.b32 	%r1745, %r1729;
	and.b32  	%r1746, %r1731, %r1745;
	or.b32  	%r1747, %r1744, %r1746;
	add.s32 	%r1748, %r1747, %r1732;
	add.s32 	%r1749, %r1748, %r1743;
	add.s32 	%r1750, %r1749, %r1728;
	add.s32 	%r1751, %r1750, %r1302;
	shf.l.wrap.b32 	%r1752, %r1729, %r1729, 30;
	shf.l.wrap.b32 	%r1753, %r1751, %r1751, 5;
	and.b32  	%r1754, %r1741, %r1752;
	not.b32 	%r1755, %r1741;
	and.b32  	%r1756, %r1742, %r1755;
	or.b32  	%r1757, %r1754, %r1756;
	add.s32 	%r1758, %r1757, %r1731;
	add.s32 	%r1759, %r1758, %r1753;
	add.s32 	%r1760, %r1759, %r1728;
	add.s32 	%r1761, %r1760, %r1318;
	shf.l.wrap.b32 	%r1762, %r1741, %r1741, 30;
	shf.l.wrap.b32 	%r1763, %r1761, %r1761, 5;
	and.b32  	%r1764, %r1751, %r1762;
	not.b32 	%r1765, %r1751;
	and.b32  	%r1766, %r1752, %r1765;
	or.b32  	%r1767, %r1764, %r1766;
	add.s32 	%r1768, %r1767, %r1742;
	add.s32 	%r1769, %r1768, %r1763;
	add.s32 	%r1770, %r1769, %r1728;
	add.s32 	%r1771, %r1770, %r1326;
	shf.l.wrap.b32 	%r1772, %r1751, %r1751, 30;
	shf.l.wrap.b32 	%r1773, %r1771, %r1771, 5;
	and.b32  	%r1774, %r1761, %r1772;
	not.b32 	%r1775, %r1761;
	and.b32  	%r1776, %r1762, %r1775;
	or.b32  	%r1777, %r1774, %r1776;
	add.s32 	%r1778, %r1777, %r1752;
	add.s32 	%r1779, %r1778, %r1773;
	add.s32 	%r1780, %r1779, %r1728;
	add.s32 	%r1781, %r1780, %r1342;
	shf.l.wrap.b32 	%r1782, %r1761, %r1761, 30;
	shf.l.wrap.b32 	%r1783, %r1781, %r1781, 5;
	and.b32  	%r1784, %r1771, %r1782;
	not.b32 	%r1785, %r1771;
	and.b32  	%r1786, %r1772, %r1785;
	or.b32  	%r1787, %r1784, %r1786;
	add.s32 	%r1788, %r1787, %r1762;
	add.s32 	%r1789, %r1788, %r1783;
	add.s32 	%r1790, %r1789, %r1728;
	add.s32 	%r1791, %r1790, %r1350;
	shf.l.wrap.b32 	%r1792, %r1771, %r1771, 30;
	shf.l.wrap.b32 	%r1793, %r1791, %r1791, 5;
	and.b32  	%r1794, %r1781, %r1792;
	not.b32 	%r1795, %r1781;
	and.b32  	%r1796, %r1782, %r1795;
	or.b32  	%r1797, %r1794, %r1796;
	add.s32 	%r1798, %r1797, %r1772;
	add.s32 	%r1799, %r1798, %r1793;
	add.s32 	%r1800, %r1799, %r1728;
	add.s32 	%r1801, %r1800, %r1366;
	shf.l.wrap.b32 	%r1802, %r1781, %r1781, 30;
	shf.l.wrap.b32 	%r1803, %r1801, %r1801, 5;
	and.b32  	%r1804, %r1791, %r1802;
	not.b32 	%r1805, %r1791;
	and.b32  	%r1806, %r1792, %r1805;
	or.b32  	%r1807, %r1804, %r1806;
	add.s32 	%r1808, %r1807, %r1782;
	add.s32 	%r1809, %r1808, %r1803;
	add.s32 	%r1810, %r1809, %r1728;
	add.s32 	%r1811, %r1810, %r1374;
	shf.l.wrap.b32 	%r1812, %r1791, %r1791, 30;
	shf.l.wrap.b32 	%r1813, %r1811, %r1811, 5;
	and.b32  	%r1814, %r1801, %r1812;
	not.b32 	%r1815, %r1801;
	and.b32  	%r1816, %r1802, %r1815;
	or.b32  	%r1817, %r1814, %r1816;
	add.s32 	%r1818, %r1817, %r1792;
	add.s32 	%r1819, %r1818, %r1813;
	add.s32 	%r1820, %r1819, %r1728;
	add.s32 	%r1821, %r1820, %r1390;
	shf.l.wrap.b32 	%r1822, %r1801, %r1801, 30;
	shf.l.wrap.b32 	%r1823, %r1821, %r1821, 5;
	and.b32  	%r1824, %r1811, %r1822;
	not.b32 	%r1825, %r1811;
	and.b32  	%r1826, %r1812, %r1825;
	or.b32  	%r1827, %r1824, %r1826;
	add.s32 	%r1828, %r1827, %r1802;
	add.s32 	%r1829, %r1828, %r1823;
	add.s32 	%r1830, %r1829, %r1728;
	add.s32 	%r1831, %r1830, %r1398;
	shf.l.wrap.b32 	%r1832, %r1811, %r1811, 30;
	shf.l.wrap.b32 	%r1833, %r1831, %r1831, 5;
	and.b32  	%r1834, %r1821, %r1832;
	not.b32 	%r1835, %r1821;
	and.b32  	%r1836, %r1822, %r1835;
	or.b32  	%r1837, %r1834, %r1836;
	add.s32 	%r1838, %r1837, %r1812;
	add.s32 	%r1839, %r1838, %r1833;
	add.s32 	%r1840, %r1839, %r1728;
	add.s32 	%r1841, %r1840, %r1414;
	shf.l.wrap.b32 	%r1842, %r1821, %r1821, 30;
	shf.l.wrap.b32 	%r1843, %r1841, %r1841, 5;
	and.b32  	%r1844, %r1831, %r1842;
	not.b32 	%r1845, %r1831;
	and.b32  	%r1846, %r1832, %r1845;
	or.b32  	%r1847, %r1844, %r1846;
	add.s32 	%r1848, %r1847, %r1822;
	add.s32 	%r1849, %r1848, %r1843;
	add.s32 	%r1850, %r1849, %r1728;
	add.s32 	%r1851, %r1850, %r1422;
	shf.l.wrap.b32 	%r1852, %r1831, %r1831, 30;
	shf.l.wrap.b32 	%r1853, %r1851, %r1851, 5;
	and.b32  	%r1854, %r1841, %r1852;
	not.b32 	%r1855, %r1841;
	and.b32  	%r1856, %r1842, %r1855;
	or.b32  	%r1857, %r1854, %r1856;
	add.s32 	%r1858, %r1857, %r1832;
	add.s32 	%r1859, %r1858, %r1853;
	add.s32 	%r1860, %r1859, %r1728;
	add.s32 	%r1861, %r1860, %r1438;
	shf.l.wrap.b32 	%r1862, %r1841, %r1841, 30;
	shf.l.wrap.b32 	%r1863, %r1861, %r1861, 5;
	and.b32  	%r1864, %r1851, %r1862;
	not.b32 	%r1865, %r1851;
	and.b32  	%r1866, %r1852, %r1865;
	or.b32  	%r1867, %r1864, %r1866;
	add.s32 	%r1868, %r1867, %r1842;
	add.s32 	%r1869, %r1868, %r1863;
	add.s32 	%r1870, %r1869, %r1728;
	add.s32 	%r1871, %r1870, %r1446;
	shf.l.wrap.b32 	%r1872, %r1851, %r1851, 30;
	shf.l.wrap.b32 	%r1873, %r1871, %r1871, 5;
	and.b32  	%r1874, %r1861, %r1872;
	not.b32 	%r1875, %r1861;
	and.b32  	%r1876, %r1862, %r1875;
	or.b32  	%r1877, %r1874, %r1876;
	add.s32 	%r1878, %r1877, %r1852;
	add.s32 	%r1879, %r1878, %r1873;
	add.s32 	%r1880, %r1879, %r1728;
	add.s32 	%r1881, %r1880, %r1462;
	shf.l.wrap.b32 	%r1882, %r1861, %r1861, 30;
	shf.l.wrap.b32 	%r1883, %r1881, %r1881, 5;
	and.b32  	%r1884, %r1871, %r1882;
	not.b32 	%r1885, %r1871;
	and.b32  	%r1886, %r1872, %r1885;
	or.b32  	%r1887, %r1884, %r1886;
	add.s32 	%r1888, %r1887, %r1862;
	add.s32 	%r1889, %r1888, %r1883;
	add.s32 	%r1890, %r1889, %r1728;
	add.s32 	%r1891, %r1890, %r1470;
	shf.l.wrap.b32 	%r1892, %r1871, %r1871, 30;
	shf.l.wrap.b32 	%r1893, %r1891, %r1891, 5;
	and.b32  	%r1894, %r1881, %r1892;
	not.b32 	%r1895, %r1881;
	and.b32  	%r1896, %r1882, %r1895;
	or.b32  	%r1897, %r1894, %r1896;
	add.s32 	%r1898, %r1897, %r1872;
	add.s32 	%r1899, %r1898, %r1893;
	add.s32 	%r1900, %r1899, %r1728;
	add.s32 	%r1901, %r1900, %r1474;
	shf.l.wrap.b32 	%r1902, %r1881, %r1881, 30;
	shf.l.wrap.b32 	%r1903, %r1901, %r1901, 5;
	and.b32  	%r1904, %r1891, %r1902;
	not.b32 	%r1905, %r1891;
	and.b32  	%r1906, %r1892, %r1905;
	or.b32  	%r1907, %r1904, %r1906;
	add.s32 	%r1908, %r1907, %r1882;
	add.s32 	%r1909, %r1908, %r1903;
	add.s32 	%r1910, %r1909, %r1728;
	add.s32 	%r1911, %r1910, %r1478;
	shf.l.wrap.b32 	%r1912, %r1891, %r1891, 30;
	shf.l.wrap.b32 	%r1913, %r1911, %r1911, 5;
	and.b32  	%r1914, %r1901, %r1912;
	not.b32 	%r1915, %r1901;
	and.b32  	%r1916, %r1902, %r1915;
	or.b32  	%r1917, %r1914, %r1916;
	add.s32 	%r1918, %r1917, %r1892;
	add.s32 	%r1919, %r1918, %r1913;
	add.s32 	%r1920, %r1919, %r1728;
	add.s32 	%r1921, %r1920, %r1482;
	shf.l.wrap.b32 	%r1922, %r1901, %r1901, 30;
	shf.l.wrap.b32 	%r1923, %r1921, %r1921, 5;
	and.b32  	%r1924, %r1911, %r1922;
	not.b32 	%r1925, %r1911;
	and.b32  	%r1926, %r1912, %r1925;
	or.b32  	%r1927, %r1924, %r1926;
	add.s32 	%r1928, %r1927, %r1902;
	add.s32 	%r1929, %r1928, %r1923;
	add.s32 	%r1930, %r1929, %r1728;
	add.s32 	%r1931, %r1930, %r1486;
	shf.l.wrap.b32 	%r1932, %r1911, %r1911, 30;
	ld.local.v2.u32 	{%r1933, %r1934}, [%rd2+104];
	shf.l.wrap.b32 	%r1935, %r1931, %r1931, 5;
	xor.b32  	%r1936, %r1932, %r1922;
	xor.b32  	%r1937, %r1936, %r1921;
	add.s32 	%r1938, %r1937, %r1912;
	add.s32 	%r1939, %r1938, %r1935;
	add.s32 	%r1940, %r1939, %r1933;
	add.s32 	%r1941, %r1940, %r1490;
	shf.l.wrap.b32 	%r1942, %r1921, %r1921, 30;
	shf.l.wrap.b32 	%r1943, %r1941, %r1941, 5;
	xor.b32  	%r1944, %r1942, %r1932;
	xor.b32  	%r1945, %r1944, %r1931;
	add.s32 	%r1946, %r1945, %r1922;
	add.s32 	%r1947, %r1946, %r1943;
	add.s32 	%r1948, %r1947, %r1933;
	add.s32 	%r1949, %r1948, %r1494;
	shf.l.wrap.b32 	%r1950, %r1931, %r1931, 30;
	shf.l.wrap.b32 	%r1951, %r1949, %r1949, 5;
	xor.b32  	%r1952, %r1950, %r1942;
	xor.b32  	%r1953, %r1952, %r1941;
	add.s32 	%r1954, %r1953, %r1932;
	add.s32 	%r1955, %r1954, %r1951;
	add.s32 	%r1956, %r1955, %r1933;
	add.s32 	%r1957, %r1956, %r1498;
	shf.l.wrap.b32 	%r1958, %r1941, %r1941, 30;
	shf.l.wrap.b32 	%r1959, %r1957, %r1957, 5;
	xor.b32  	%r1960, %r1958, %r1950;
	xor.b32  	%r1961, %r1960, %r1949;
	add.s32 	%r1962, %r1961, %r1942;
	add.s32 	%r1963, %r1962, %r1959;
	add.s32 	%r1964, %r1963, %r1933;
	add.s32 	%r1965, %r1964, %r1502;
	shf.l.wrap.b32 	%r1966, %r1949, %r1949, 30;
	shf.l.wrap.b32 	%r1967, %r1965, %r1965, 5;
	xor.b32  	%r1968, %r1966, %r1958;
	xor.b32  	%r1969, %r1968, %r1957;
	add.s32 	%r1970, %r1969, %r1950;
	add.s32 	%r1971, %r1970, %r1967;
	add.s32 	%r1972, %r1971, %r1933;
	add.s32 	%r1973, %r1972, %r1506;
	shf.l.wrap.b32 	%r1974, %r1957, %r1957, 30;
	shf.l.wrap.b32 	%r1975, %r1973, %r1973, 5;
	xor.b32  	%r1976, %r1974, %r1966;
	xor.b32  	%r1977, %r1976, %r1965;
	add.s32 	%r1978, %r1977, %r1958;
	add.s32 	%r1979, %r1978, %r1975;
	add.s32 	%r1980, %r1979, %r1933;
	add.s32 	%r1981, %r1980, %r1510;
	shf.l.wrap.b32 	%r1982, %r1965, %r1965, 30;
	shf.l.wrap.b32 	%r1983, %r1981, %r1981, 5;
	xor.b32  	%r1984, %r1982, %r1974;
	xor.b32  	%r1985, %r1984, %r1973;
	add.s32 	%r1986, %r1985, %r1966;
	add.s32 	%r1987, %r1986, %r1983;
	add.s32 	%r1988, %r1987, %r1933;
	add.s32 	%r1989, %r1988, %r1514;
	shf.l.wrap.b32 	%r1990, %r1973, %r1973, 30;
	shf.l.wrap.b32 	%r1991, %r1989, %r1989, 5;
	xor.b32  	%r1992, %r1990, %r1982;
	xor.b32  	%r1993, %r1992, %r1981;
	add.s32 	%r1994, %r1993, %r1974;
	add.s32 	%r1995, %r1994, %r1991;
	add.s32 	%r1996, %r1995, %r1933;
	add.s32 	%r1997, %r1996, %r1518;
	shf.l.wrap.b32 	%r1998, %r1981, %r1981, 30;
	shf.l.wrap.b32 	%r1999, %r1997, %r1997, 5;
	xor.b32  	%r2000, %r1998, %r1990;
	xor.b32  	%r2001, %r2000, %r1989;
	add.s32 	%r2002, %r2001, %r1982;
	add.s32 	%r2003, %r2002, %r1999;
	add.s32 	%r2004, %r2003, %r1933;
	add.s32 	%r2005, %r2004, %r1522;
	shf.l.wrap.b32 	%r2006, %r1989, %r1989, 30;
	shf.l.wrap.b32 	%r2007, %r2005, %r2005, 5;
	xor.b32  	%r2008, %r2006, %r1998;
	xor.b32  	%r2009, %r2008, %r1997;
	add.s32 	%r2010, %r2009, %r1990;
	add.s32 	%r2011, %r2010, %r2007;
	add.s32 	%r2012, %r2011, %r1933;
	add.s32 	%r2013, %r2012, %r1526;
	shf.l.wrap.b32 	%r2014, %r1997, %r1997, 30;
	shf.l.wrap.b32 	%r2015, %r2013, %r2013, 5;
	xor.b32  	%r2016, %r2014, %r2006;
	xor.b32  	%r2017, %r2016, %r2005;
	add.s32 	%r2018, %r2017, %r1998;
	add.s32 	%r2019, %r2018, %r2015;
	add.s32 	%r2020, %r2019, %r1933;
	add.s32 	%r2021, %r2020, %r1530;
	shf.l.wrap.b32 	%r2022, %r2005, %r2005, 30;
	shf.l.wrap.b32 	%r2023, %r2021, %r2021, 5;
	xor.b32  	%r2024, %r2022, %r2014;
	xor.b32  	%r2025, %r2024, %r2013;
	add.s32 	%r2026, %r2025, %r2006;
	add.s32 	%r2027, %r2026, %r2023;
	add.s32 	%r2028, %r2027, %r1933;
	add.s32 	%r2029, %r2028, %r1534;
	shf.l.wrap.b32 	%r2030, %r2013, %r2013, 30;
	shf.l.wrap.b32 	%r2031, %r2029, %r2029, 5;
	xor.b32  	%r2032, %r2030, %r2022;
	xor.b32  	%r2033, %r2032, %r2021;
	add.s32 	%r2034, %r2033, %r2014;
	add.s32 	%r2035, %r2034, %r2031;
	add.s32 	%r2036, %r2035, %r1933;
	add.s32 	%r2037, %r2036, %r1538;
	shf.l.wrap.b32 	%r2038, %r2021, %r2021, 30;
	shf.l.wrap.b32 	%r2039, %r2037, %r2037, 5;
	xor.b32  	%r2040, %r2038, %r2030;
	xor.b32  	%r2041, %r2040, %r2029;
	add.s32 	%r2042, %r2041, %r2022;
	add.s32 	%r2043, %r2042, %r2039;
	add.s32 	%r2044, %r2043, %r1933;
	add.s32 	%r2045, %r2044, %r1542;
	shf.l.wrap.b32 	%r2046, %r2029, %r2029, 30;
	shf.l.wrap.b32 	%r2047, %r2045, %r2045, 5;
	xor.b32  	%r2048, %r2046, %r2038;
	xor.b32  	%r2049, %r2048, %r2037;
	add.s32 	%r2050, %r2049, %r2030;
	add.s32 	%r2051, %r2050, %r2047;
	add.s32 	%r2052, %r2051, %r1933;
	add.s32 	%r2053, %r2052, %r1546;
	shf.l.wrap.b32 	%r2054, %r2037, %r2037, 30;
	shf.l.wrap.b32 	%r2055, %r2053, %r2053, 5;
	xor.b32  	%r2056, %r2054, %r2046;
	xor.b32  	%r2057, %r2056, %r2045;
	add.s32 	%r2058, %r2057, %r2038;
	add.s32 	%r2059, %r2058, %r2055;
	add.s32 	%r2060, %r2059, %r1933;
	add.s32 	%r2061, %r2060, %r1550;
	shf.l.wrap.b32 	%r2062, %r2045, %r2045, 30;
	shf.l.wrap.b32 	%r2063, %r2061, %r2061, 5;
	xor.b32  	%r2064, %r2062, %r2054;
	xor.b32  	%r2065, %r2064, %r2053;
	add.s32 	%r2066, %r2065, %r2046;
	add.s32 	%r2067, %r2066, %r2063;
	add.s32 	%r2068, %r2067, %r1933;
	add.s32 	%r2069, %r2068, %r1554;
	shf.l.wrap.b32 	%r2070, %r2053, %r2053, 30;
	shf.l.wrap.b32 	%r2071, %r2069, %r2069, 5;
	xor.b32  	%r2072, %r2070, %r2062;
	xor.b32  	%r2073, %r2072, %r2061;
	add.s32 	%r2074, %r2073, %r2054;
	add.s32 	%r2075, %r2074, %r2071;
	add.s32 	%r2076, %r2075, %r1933;
	add.s32 	%r2077, %r2076, %r1558;
	shf.l.wrap.b32 	%r2078, %r2061, %r2061, 30;
	shf.l.wrap.b32 	%r2079, %r2077, %r2077, 5;
	xor.b32  	%r2080, %r2078, %r2070;
	xor.b32  	%r2081, %r2080, %r2069;
	add.s32 	%r2082, %r2081, %r2062;
	add.s32 	%r2083, %r2082, %r2079;
	add.s32 	%r2084, %r2083, %r1933;
	add.s32 	%r2085, %r2084, %r1562;
	shf.l.wrap.b32 	%r2086, %r2069, %r2069, 30;
	shf.l.wrap.b32 	%r2087, %r2085, %r2085, 5;
	xor.b32  	%r2088, %r2086, %r2078;
	xor.b32  	%r2089, %r2088, %r2077;
	add.s32 	%r2090, %r2089, %r2070;
	add.s32 	%r2091, %r2090, %r2087;
	add.s32 	%r2092, %r2091, %r1933;
	add.s32 	%r2093, %r2092, %r1566;
	shf.l.wrap.b32 	%r2094, %r2077, %r2077, 30;
	shf.l.wrap.b32 	%r2095, %r2093, %r2093, 5;
	xor.b32  	%r2096, %r2094, %r2086;
	and.b32  	%r2097, %r2085, %r2096;
	and.b32  	%r2098, %r2094, %r2086;
	xor.b32  	%r2099, %r2097, %r2098;
	add.s32 	%r2100, %r2099, %r2078;
	add.s32 	%r2101, %r2100, %r2095;
	add.s32 	%r2102, %r2101, %r1934;
	add.s32 	%r2103, %r2102, %r1570;
	shf.l.wrap.b32 	%r2104, %r2085, %r2085, 30;
	shf.l.wrap.b32 	%r2105, %r2103, %r2103, 5;
	xor.b32  	%r2106, %r2104, %r2094;
	and.b32  	%r2107, %r2093, %r2106;
	and.b32  	%r2108, %r2104, %r2094;
	xor.b32  	%r2109, %r2107, %r2108;
	add.s32 	%r2110, %r2109, %r2086;
	add.s32 	%r2111, %r2110, %r2105;
	add.s32 	%r2112, %r2111, %r1934;
	add.s32 	%r2113, %r2112, %r1574;
	shf.l.wrap.b32 	%r2114, %r2093, %r2093, 30;
	shf.l.wrap.b32 	%r2115, %r2113, %r2113, 5;
	xor.b32  	%r2116, %r2114, %r2104;
	and.b32  	%r2117, %r2103, %r2116;
	and.b32  	%r2118, %r2114, %r2104;
	xor.b32  	%r2119, %r2117, %r2118;
	add.s32 	%r2120, %r2119, %r2094;
	add.s32 	%r2121, %r2120, %r2115;
	add.s32 	%r2122, %r2121, %r1934;
	add.s32 	%r2123, %r2122, %r1578;
	shf.l.wrap.b32 	%r2124, %r2103, %r2103, 30;
	shf.l.wrap.b32 	%r2125, %r2123, %r2123, 5;
	xor.b32  	%r2126, %r2124, %r2114;
	and.b32  	%r2127, %r2113, %r2126;
	and.b32  	%r2128, %r2124, %r2114;
	xor.b32  	%r2129, %r2127, %r2128;
	add.s32 	%r2130, %r2129, %r2104;
	add.s32 	%r2131, %r2130, %r2125;
	add.s32 	%r2132, %r2131, %r1934;
	add.s32 	%r2133, %r2132, %r1582;
	shf.l.wrap.b32 	%r2134, %r2113, %r2113, 30;
	shf.l.wrap.b32 	%r2135, %r2133, %r2133, 5;
	xor.b32  	%r2136, %r2134, %r2124;
	and.b32  	%r2137, %r2123, %r2136;
	and.b32  	%r2138, %r2134, %r2124;
	xor.b32  	%r2139, %r2137, %r2138;
	add.s32 	%r2140, %r2139, %r2114;
	add.s32 	%r2141, %r2140, %r2135;
	add.s32 	%r2142, %r2141, %r1934;
	add.s32 	%r2143, %r2142, %r1586;
	shf.l.wrap.b32 	%r2144, %r2123, %r2123, 30;
	shf.l.wrap.b32 	%r2145, %r2143, %r2143, 5;
	xor.b32  	%r2146, %r2144, %r2134;
	and.b32  	%r2147, %r2133, %r2146;
	and.b32  	%r2148, %r2144, %r2134;
	xor.b32  	%r2149, %r2147, %r2148;
	add.s32 	%r2150, %r2149, %r2124;
	add.s32 	%r2151, %r2150, %r2145;
	add.s32 	%r2152, %r2151, %r1934;
	add.s32 	%r2153, %r2152, %r1590;
	shf.l.wrap.b32 	%r2154, %r2133, %r2133, 30;
	shf.l.wrap.b32 	%r2155, %r2153, %r2153, 5;
	xor.b32  	%r2156, %r2154, %r2144;
	and.b32  	%r2157, %r2143, %r2156;
	and.b32  	%r2158, %r2154, %r2144;
	xor.b32  	%r2159, %r2157, %r2158;
	add.s32 	%r2160, %r2159, %r2134;
	add.s32 	%r2161, %r2160, %r2155;
	add.s32 	%r2162, %r2161, %r1934;
	add.s32 	%r2163, %r2162, %r1594;
	shf.l.wrap.b32 	%r2164, %r2143, %r2143, 30;
	shf.l.wrap.b32 	%r2165, %r2163, %r2163, 5;
	xor.b32  	%r2166, %r2164, %r2154;
	and.b32  	%r2167, %r2153, %r2166;
	and.b32  	%r2168, %r2164, %r2154;
	xor.b32  	%r2169, %r2167, %r2168;
	add.s32 	%r2170, %r2169, %r2144;
	add.s32 	%r2171, %r2170, %r2165;
	add.s32 	%r2172, %r2171, %r1934;
	add.s32 	%r2173, %r2172, %r1598;
	shf.l.wrap.b32 	%r2174, %r2153, %r2153, 30;
	shf.l.wrap.b32 	%r2175, %r2173, %r2173, 5;
	xor.b32  	%r2176, %r2174, %r2164;
	and.b32  	%r2177, %r2163, %r2176;
	and.b32  	%r2178, %r2174, %r2164;
	xor.b32  	%r2179, %r2177, %r2178;
	add.s32 	%r2180, %r2179, %r2154;
	add.s32 	%r2181, %r2180, %r2175;
	add.s32 	%r2182, %r2181, %r1934;
	add.s32 	%r2183, %r2182, %r1602;
	shf.l.wrap.b32 	%r2184, %r2163, %r2163, 30;
	shf.l.wrap.b32 	%r2185, %r2183, %r2183, 5;
	xor.b32  	%r2186, %r2184, %r2174;
	and.b32  	%r2187, %r2173, %r2186;
	and.b32  	%r2188, %r2184, %r2174;
	xor.b32  	%r2189, %r2187, %r2188;
	add.s32 	%r2190, %r2189, %r2164;
	add.s32 	%r2191, %r2190, %r2185;
	add.s32 	%r2192, %r2191, %r1934;
	add.s32 	%r2193, %r2192, %r1606;
	shf.l.wrap.b32 	%r2194, %r2173, %r2173, 30;
	shf.l.wrap.b32 	%r2195, %r2193, %r2193, 5;
	xor.b32  	%r2196, %r2194, %r2184;
	and.b32  	%r2197, %r2183, %r2196;
	and.b32  	%r2198, %r2194, %r2184;
	xor.b32  	%r2199, %r2197, %r2198;
	add.s32 	%r2200, %r2199, %r2174;
	add.s32 	%r2201, %r2200, %r2195;
	add.s32 	%r2202, %r2201, %r1934;
	add.s32 	%r2203, %r2202, %r1610;
	shf.l.wrap.b32 	%r2204, %r2183, %r2183, 30;
	shf.l.wrap.b32 	%r2205, %r2203, %r2203, 5;
	xor.b32  	%r2206, %r2204, %r2194;
	and.b32  	%r2207, %r2193, %r2206;
	and.b32  	%r2208, %r2204, %r2194;
	xor.b32  	%r2209, %r2207, %r2208;
	add.s32 	%r2210, %r2209, %r2184;
	add.s32 	%r2211, %r2210, %r2205;
	add.s32 	%r2212, %r2211, %r1934;
	add.s32 	%r2213, %r2212, %r1614;
	shf.l.wrap.b32 	%r2214, %r2193, %r2193, 30;
	shf.l.wrap.b32 	%r2215, %r2213, %r2213, 5;
	xor.b32  	%r2216, %r2214, %r2204;
	and.b32  	%r2217, %r2203, %r2216;
	and.b32  	%r2218, %r2214, %r2204;
	xor.b32  	%r2219, %r2217, %r2218;
	add.s32 	%r2220, %r2219, %r2194;
	add.s32 	%r2221, %r2220, %r2215;
	add.s32 	%r2222, %r2221, %r1934;
	add.s32 	%r2223, %r2222, %r1618;
	shf.l.wrap.b32 	%r2224, %r2203, %r2203, 30;
	shf.l.wrap.b32 	%r2225, %r2223, %r2223, 5;
	xor.b32  	%r2226, %r2224, %r2214;
	and.b32  	%r2227, %r2213, %r2226;
	and.b32  	%r2228, %r2224, %r2214;
	xor.b32  	%r2229, %r2227, %r2228;
	add.s32 	%r2230, %r2229, %r2204;
	add.s32 	%r2231, %r2230, %r2225;
	add.s32 	%r2232, %r2231, %r1934;
	add.s32 	%r2233, %r2232, %r1622;
	shf.l.wrap.b32 	%r2234, %r2213, %r2213, 30;
	shf.l.wrap.b32 	%r2235, %r2233, %r2233, 5;
	xor.b32  	%r2236, %r2234, %r2224;
	and.b32  	%r2237, %r2223, %r2236;
	and.b32  	%r2238, %r2234, %r2224;
	xor.b32  	%r2239, %r2237, %r2238;
	add.s32 	%r2240, %r2239, %r2214;
	add.s32 	%r2241, %r2240, %r2235;
	add.s32 	%r2242, %r2241, %r1934;
	add.s32 	%r2243, %r2242, %r1626;
	shf.l.wrap.b32 	%r2244, %r2223, %r2223, 30;
	shf.l.wrap.b32 	%r2245, %r2243, %r2243, 5;
	xor.b32  	%r2246, %r2244, %r2234;
	and.b32  	%r2247, %r2233, %r2246;
	and.b32  	%r2248, %r2244, %r2234;
	xor.b32  	%r2249, %r2247, %r2248;
	add.s32 	%r2250, %r2249, %r2224;
	add.s32 	%r2251, %r2250, %r2245;
	add.s32 	%r2252, %r2251, %r1934;
	add.s32 	%r2253, %r2252, %r1630;
	shf.l.wrap.b32 	%r2254, %r2233, %r2233, 30;
	shf.l.wrap.b32 	%r2255, %r2253, %r2253, 5;
	xor.b32  	%r2256, %r2254, %r2244;
	and.b32  	%r2257, %r2243, %r2256;
	and.b32  	%r2258, %r2254, %r2244;
	xor.b32  	%r2259, %r2257, %r2258;
	add.s32 	%r2260, %r2259, %r2234;
	add.s32 	%r2261, %r2260, %r2255;
	add.s32 	%r2262, %r2261, %r1934;
	add.s32 	%r2263, %r2262, %r1634;
	shf.l.wrap.b32 	%r2264, %r2243, %r2243, 30;
	shf.l.wrap.b32 	%r2265, %r2263, %r2263, 5;
	xor.b32  	%r2266, %r2264, %r2254;
	and.b32  	%r2267, %r2253, %r2266;
	and.b32  	%r2268, %r2264, %r2254;
	xor.b32  	%r2269, %r2267, %r2268;
	add.s32 	%r2270, %r2269, %r2244;
	add.s32 	%r2271, %r2270, %r2265;
	add.s32 	%r2272, %r2271, %r1934;
	add.s32 	%r2273, %r2272, %r1638;
	shf.l.wrap.b32 	%r2274, %r2253, %r2253, 30;
	shf.l.wrap.b32 	%r2275, %r2273, %r2273, 5;
	xor.b32  	%r2276, %r2274, %r2264;
	and.b32  	%r2277, %r2263, %r2276;
	and.b32  	%r2278, %r2274, %r2264;
	xor.b32  	%r2279, %r2277, %r2278;
	add.s32 	%r2280, %r2279, %r2254;
	add.s32 	%r2281, %r2280, %r2275;
	add.s32 	%r2282, %r2281, %r1934;
	add.s32 	%r2283, %r2282, %r1642;
	shf.l.wrap.b32 	%r2284, %r2263, %r2263, 30;
	shf.l.wrap.b32 	%r2285, %r2283, %r2283, 5;
	xor.b32  	%r2286, %r2284, %r2274;
	and.b32  	%r2287, %r2273, %r2286;
	and.b32  	%r2288, %r2284, %r2274;
	xor.b32  	%r2289, %r2287, %r2288;
	add.s32 	%r2290, %r2289, %r2264;
	add.s32 	%r2291, %r2290, %r2285;
	add.s32 	%r2292, %r2291, %r1934;
	add.s32 	%r2293, %r2292, %r1646;
	shf.l.wrap.b32 	%r2294, %r2273, %r2273, 30;
	ld.local.u32 	%r2295, [%rd2+112];
	shf.l.wrap.b32 	%r2296, %r2293, %r2293, 5;
	xor.b32  	%r2297, %r2294, %r2284;
	xor.b32  	%r2298, %r2297, %r2283;
	add.s32 	%r2299, %r2298, %r2274;
	add.s32 	%r2300, %r2299, %r2296;
	add.s32 	%r2301, %r2300, %r2295;
	add.s32 	%r2302, %r2301, %r1650;
	shf.l.wrap.b32 	%r2303, %r2283, %r2283, 30;
	shf.l.wrap.b32 	%r2304, %r2302, %r2302, 5;
	xor.b32  	%r2305, %r2303, %r2294;
	xor.b32  	%r2306, %r2305, %r2293;
	add.s32 	%r2307, %r2306, %r2284;
	add.s32 	%r2308, %r2307, %r2304;
	add.s32 	%r2309, %r2308, %r2295;
	add.s32 	%r2310, %r2309, %r1654;
	shf.l.wrap.b32 	%r2311, %r2293, %r2293, 30;
	shf.l.wrap.b32 	%r2312, %r2310, %r2310, 5;
	xor.b32  	%r2313, %r2311, %r2303;
	xor.b32  	%r2314, %r2313, %r2302;
	add.s32 	%r2315, %r2314, %r2294;
	add.s32 	%r2316, %r2315, %r2312;
	add.s32 	%r2317, %r2316, %r2295;
	add.s32 	%r2318, %r2317, %r1658;
	shf.l.wrap.b32 	%r2319, %r2302, %r2302, 30;
	shf.l.wrap.b32 	%r2320, %r2318, %r2318, 5;
	xor.b32  	%r2321, %r2319, %r2311;
	xor.b32  	%r2322, %r2321, %r2310;
	add.s32 	%r2323, %r2322, %r2303;
	add.s32 	%r2324, %r2323, %r2320;
	add.s32 	%r2325, %r2324, %r2295;
	add.s32 	%r2326, %r2325, %r1662;
	shf.l.wrap.b32 	%r2327, %r2310, %r2310, 30;
	shf.l.wrap.b32 	%r2328, %r2326, %r2326, 5;
	xor.b32  	%r2329, %r2327, %r2319;
	xor.b32  	%r2330, %r2329, %r2318;
	add.s32 	%r2331, %r2330, %r2311;
	add.s32 	%r2332, %r2331, %r2328;
	add.s32 	%r2333, %r2332, %r2295;
	add.s32 	%r2334, %r2333, %r1666;
	shf.l.wrap.b32 	%r2335, %r2318, %r2318, 30;
	shf.l.wrap.b32 	%r2336, %r2334, %r2334, 5;
	xor.b32  	%r2337, %r2335, %r2327;
	xor.b32  	%r2338, %r2337, %r2326;
	add.s32 	%r2339, %r2338, %r2319;
	add.s32 	%r2340, %r2339, %r2336;
	add.s32 	%r2341, %r2340, %r2295;
	add.s32 	%r2342, %r2341, %r1670;
	shf.l.wrap.b32 	%r2343, %r2326, %r2326, 30;
	shf.l.wrap.b32 	%r2344, %r2342, %r2342, 5;
	xor.b32  	%r2345, %r2343, %r2335;
	xor.b32  	%r2346, %r2345, %r2334;
	add.s32 	%r2347, %r2346, %r2327;
	add.s32 	%r2348, %r2347, %r2344;
	add.s32 	%r2349, %r2348, %r2295;
	add.s32 	%r2350, %r2349, %r1674;
	shf.l.wrap.b32 	%r2351, %r2334, %r2334, 30;
	shf.l.wrap.b32 	%r2352, %r2350, %r2350, 5;
	xor.b32  	%r2353, %r2351, %r2343;
	xor.b32  	%r2354, %r2353, %r2342;
	add.s32 	%r2355, %r2354, %r2335;
	add.s32 	%r2356, %r2355, %r2352;
	add.s32 	%r2357, %r2356, %r2295;
	add.s32 	%r2358, %r2357, %r1678;
	shf.l.wrap.b32 	%r2359, %r2342, %r2342, 30;
	shf.l.wrap.b32 	%r2360, %r2358, %r2358, 5;
	xor.b32  	%r2361, %r2359, %r2351;
	xor.b32  	%r2362, %r2361, %r2350;
	add.s32 	%r2363, %r2362, %r2343;
	add.s32 	%r2364, %r2363, %r2360;
	add.s32 	%r2365, %r2364, %r2295;
	add.s32 	%r2366, %r2365, %r1682;
	shf.l.wrap.b32 	%r2367, %r2350, %r2350, 30;
	shf.l.wrap.b32 	%r2368, %r2366, %r2366, 5;
	xor.b32  	%r2369, %r2367, %r2359;
	xor.b32  	%r2370, %r2369, %r2358;
	add.s32 	%r2371, %r2370, %r2351;
	add.s32 	%r2372, %r2371, %r2368;
	add.s32 	%r2373, %r2372, %r2295;
	add.s32 	%r2374, %r2373, %r1686;
	shf.l.wrap.b32 	%r2375, %r2358, %r2358, 30;
	shf.l.wrap.b32 	%r2376, %r2374, %r2374, 5;
	xor.b32  	%r2377, %r2375, %r2367;
	xor.b32  	%r2378, %r2377, %r2366;
	add.s32 	%r2379, %r2378, %r2359;
	add.s32 	%r2380, %r2379, %r2376;
	add.s32 	%r2381, %r2380, %r2295;
	add.s32 	%r2382, %r2381, %r1690;
	shf.l.wrap.b32 	%r2383, %r2366, %r2366, 30;
	shf.l.wrap.b32 	%r2384, %r2382, %r2382, 5;
	xor.b32  	%r2385, %r2383, %r2375;
	xor.b32  	%r2386, %r2385, %r2374;
	add.s32 	%r2387, %r2386, %r2367;
	add.s32 	%r2388, %r2387, %r2384;
	add.s32 	%r2389, %r2388, %r2295;
	add.s32 	%r2390, %r2389, %r1694;
	shf.l.wrap.b32 	%r2391, %r2374, %r2374, 30;
	shf.l.wrap.b32 	%r2392, %r2390, %r2390, 5;
	xor.b32  	%r2393, %r2391, %r2383;
	xor.b32  	%r2394, %r2393, %r2382;
	add.s32 	%r2395, %r2394, %r2375;
	add.s32 	%r2396, %r2395, %r2392;
	add.s32 	%r2397, %r2396, %r2295;
	add.s32 	%r2398, %r2397, %r1698;
	shf.l.wrap.b32 	%r2399, %r2382, %r2382, 30;
	shf.l.wrap.b32 	%r2400, %r2398, %r2398, 5;
	xor.b32  	%r2401, %r2399, %r2391;
	xor.b32  	%r2402, %r2401, %r2390;
	add.s32 	%r2403, %r2402, %r2383;
	add.s32 	%r2404, %r2403, %r2400;
	add.s32 	%r2405, %r2404, %r2295;
	add.s32 	%r2406, %r2405, %r1702;
	shf.l.wrap.b32 	%r2407, %r2390, %r2390, 30;
	shf.l.wrap.b32 	%r2408, %r2406, %r2406, 5;
	xor.b32  	%r2409, %r2407, %r2399;
	xor.b32  	%r2410, %r2409, %r2398;
	add.s32 	%r2411, %r2410, %r2391;
	add.s32 	%r2412, %r2411, %r2408;
	add.s32 	%r2413, %r2412, %r2295;
	add.s32 	%r2414, %r2413, %r1706;
	shf.l.wrap.b32 	%r2415, %r2398, %r2398, 30;
	shf.l.wrap.b32 	%r2416, %r2414, %r2414, 5;
	xor.b32  	%r2417, %r2415, %r2407;
	xor.b32  	%r2418, %r2417, %r2406;
	add.s32 	%r2419, %r2418, %r2399;
	add.s32 	%r2420, %r2419, %r2416;
	add.s32 	%r2421, %r2420, %r2295;
	add.s32 	%r2422, %r2421, %r1710;
	shf.l.wrap.b32 	%r2423, %r2406, %r2406, 30;
	shf.l.wrap.b32 	%r2424, %r2422, %r2422, 5;
	xor.b32  	%r2425, %r2423, %r2415;
	xor.b32  	%r2426, %r2425, %r2414;
	add.s32 	%r2427, %r2426, %r2407;
	add.s32 	%r2428, %r2427, %r2424;
	add.s32 	%r2429, %r2428, %r2295;
	add.s32 	%r2430, %r2429, %r1714;
	shf.l.wrap.b32 	%r2431, %r2414, %r2414, 30;
	shf.l.wrap.b32 	%r2432, %r2430, %r2430, 5;
	xor.b32  	%r2433, %r2431, %r2423;
	xor.b32  	%r2434, %r2433, %r2422;
	add.s32 	%r2435, %r2434, %r2415;
	add.s32 	%r2436, %r2435, %r2432;
	add.s32 	%r2437, %r2436, %r2295;
	add.s32 	%r2438, %r2437, %r1718;
	shf.l.wrap.b32 	%r2439, %r2422, %r2422, 30;
	shf.l.wrap.b32 	%r2440, %r2438, %r2438, 5;
	xor.b32  	%r2441, %r2439, %r2431;
	xor.b32  	%r2442, %r2441, %r2430;
	add.s32 	%r2443, %r2442, %r2423;
	add.s32 	%r2444, %r2443, %r2440;
	add.s32 	%r2445, %r2444, %r2295;
	add.s32 	%r2446, %r2445, %r1722;
	shf.l.wrap.b32 	%r2447, %r2430, %r2430, 30;
	shf.l.wrap.b32 	%r2448, %r2446, %r2446, 5;
	xor.b32  	%r2449, %r2447, %r2439;
	xor.b32  	%r2450, %r2449, %r2438;
	add.s32 	%r2451, %r2450, %r2431;
	add.s32 	%r2452, %r2451, %r2448;
	add.s32 	%r2453, %r2452, %r2295;
	add.s32 	%r2454, %r2453, %r1726;
	shf.l.wrap.b32 	%r2455, %r2438, %r2438, 30;
	add.s32 	%r2456, %r1729, %r2454;
	add.s32 	%r2457, %r1730, %r2446;
	st.local.v2.u32 	[%rd2+80], {%r2456, %r2457};
	add.s32 	%r2458, %r1731, %r2455;
	add.s32 	%r2459, %r1732, %r2447;
	st.local.v2.u32 	[%rd2+88], {%r2458, %r2459};
	add.s32 	%r2460, %r1727, %r2439;
	st.local.u32 	[%rd2+96], %r2460;
	mov.b32 	%r2461, 0;
	st.local.v2.u32 	[%rd2], {%r2461, %r2461};
	st.local.v2.u32 	[%rd2+8], {%r2461, %r2461};
	st.local.v2.u32 	[%rd2+16], {%r2461, %r2461};
	st.local.v2.u32 	[%rd2+24], {%r2461, %r2461};
	st.local.v2.u32 	[%rd2+32], {%r2461, %r2461};
	st.local.v2.u32 	[%rd2+40], {%r2461, %r2461};
	st.local.v2.u32 	[%rd2+48], {%r2461, %r2461};
$L__BB0_36:
	ld.param.u64 	%rd102, [_Z23kernel_sha1_hash_BUFFERP8PWD_INFOjjPhPi_param_3];
	ld.local.u32 	%r2463, [%rd2+64];
	shl.b32 	%r2464, %r2463, 3;
	cvt.u64.u32 	%rd96, %r2464;
	ld.local.u64 	%rd97, [%rd2+72];
	add.s64 	%rd98, %rd97, %rd96;
	shr.u64 	%rd99, %rd98, 40;
	shr.u64 	%rd100, %rd98, 48;
	ld.local.v2.b32 	{%r2465, %r2466}, [%rd2];
	bfe.u32 	%r2467, %r2466, 16, 8;
	cvt.u16.u32 	%rs99, %r2467;
	bfe.u32 	%r2468, %r2466, 8, 8;
	bfe.u32 	%r2469, %r2466, 0, 8;
	bfe.u32 	%r2470, %r2465, 16, 8;
	cvt.u16.u32 	%rs100, %r2470;
	bfe.u32 	%r2471, %r2465, 8, 8;
	bfe.u32 	%r2472, %r2465, 0, 8;
	shl.b32 	%r2473, %r2472, 24;
	shl.b32 	%r2474, %r2471, 16;
	and.b32  	%r2475, %r2474, 16711680;
	or.b32  	%r2476, %r2475, %r2473;
	and.b16  	%rs101, %rs100, 255;
	mul.wide.u16 	%r2477, %rs101, 256;
	or.b32  	%r2478, %r2476, %r2477;
	bfe.u32 	%r2479, %r2465, 24, 8;
	or.b32  	%r2480, %r2478, %r2479;
	shl.b32 	%r2481, %r2469, 24;
	shl.b32 	%r2482, %r2468, 16;
	and.b32  	%r2483, %r2482, 16711680;
	or.b32  	%r2484, %r2483, %r2481;
	and.b16  	%rs102, %rs99, 255;
	mul.wide.u16 	%r2485, %rs102, 256;
	or.b32  	%r2486, %r2484, %r2485;
	bfe.u32 	%r2487, %r2466, 24, 8;
	or.b32  	%r2488, %r2486, %r2487;
	ld.local.v2.b32 	{%r2489, %r2490}, [%rd2+8];
	bfe.u32 	%r2491, %r2490, 16, 8;
	cvt.u16.u32 	%rs103, %r2491;
	bfe.u32 	%r2492, %r2490, 8, 8;
	bfe.u32 	%r2493, %r2490, 0, 8;
	bfe.u32 	%r2494, %r2489, 16, 8;
	cvt.u16.u32 	%rs104, %r2494;
	bfe.u32 	%r2495, %r2489, 8, 8;
	bfe.u32 	%r2496, %r2489, 0, 8;
	shl.b32 	%r2497, %r2496, 24;
	shl.b32 	%r2498, %r2495, 16;
	and.b32  	%r2499, %r2498, 16711680;
	or.b32  	%r2500, %r2499, %r2497;
	and.b16  	%rs105, %rs104, 255;
	mul.wide.u16 	%r2501, %rs105, 256;
	or.b32  	%r2502, %r2500, %r2501;
	bfe.u32 	%r2503, %r2489, 24, 8;
	or.b32  	%r2504, %r2502, %r2503;
	shl.b32 	%r2505, %r2493, 24;
	shl.b32 	%r2506, %r2492, 16;
	and.b32  	%r2507, %r2506, 16711680;
	or.b32  	%r2508, %r2507, %r2505;
	and.b16  	%rs106, %rs103, 255;
	mul.wide.u16 	%r2509, %rs106, 256;
	or.b32  	%r2510, %r2508, %r2509;
	bfe.u32 	%r2511, %r2490, 24, 8;
	or.b32  	%r2512, %r2510, %r2511;
	ld.local.v2.b32 	{%r2513, %r2514}, [%rd2+16];
	bfe.u32 	%r2515, %r2514, 16, 8;
	cvt.u16.u32 	%rs107, %r2515;
	bfe.u32 	%r2516, %r2514, 8, 8;
	bfe.u32 	%r2517, %r2514, 0, 8;
	bfe.u32 	%r2518, %r2513, 16, 8;
	cvt.u16.u32 	%rs108, %r2518;
	bfe.u32 	%r2519, %r2513, 8, 8;
	bfe.u32 	%r2520, %r2513, 0, 8;
	shl.b32 	%r2521, %r2520, 24;
	shl.b32 	%r2522, %r2519, 16;
	and.b32  	%r2523, %r2522, 16711680;
	or.b32  	%r2524, %r2523, %r2521;
	and.b16  	%rs109, %rs108, 255;
	mul.wide.u16 	%r2525, %rs109, 256;
	or.b32  	%r2526, %r2524, %r2525;
	bfe.u32 	%r2527, %r2513, 24, 8;
	or.b32  	%r2528, %r2526, %r2527;
	shl.b32 	%r2529, %r2517, 24;
	shl.b32 	%r2530, %r2516, 16;
	and.b32  	%r2531, %r2530, 16711680;
	or.b32  	%r2532, %r2531, %r2529;
	and.b16  	%rs110, %rs107, 255;
	mul.wide.u16 	%r2533, %rs110, 256;
	or.b32  	%r2534, %r2532, %r2533;
	bfe.u32 	%r2535, %r2514, 24, 8;
	or.b32  	%r2536, %r2534, %r2535;
	ld.local.v2.b32 	{%r2537, %r2538}, [%rd2+24];
	bfe.u32 	%r2539, %r2538, 16, 8;
	cvt.u16.u32 	%rs111, %r2539;
	bfe.u32 	%r2540, %r2538, 8, 8;
	bfe.u32 	%r2541, %r2538, 0, 8;
	bfe.u32 	%r2542, %r2537, 16, 8;
	cvt.u16.u32 	%rs112, %r2542;
	bfe.u32 	%r2543, %r2537, 8, 8;
	bfe.u32 	%r2544, %r2537, 0, 8;
	shl.b32 	%r2545, %r2544, 24;
	shl.b32 	%r2546, %r2543, 16;
	and.b32  	%r2547, %r2546, 16711680;
	or.b32  	%r2548, %r2547, %r2545;
	and.b16  	%rs113, %rs112, 255;
	mul.wide.u16 	%r2549, %rs113, 256;
	or.b32  	%r2550, %r2548, %r2549;
	bfe.u32 	%r2551, %r2537, 24, 8;
	or.b32  	%r2552, %r2550, %r2551;
	shl.b32 	%r2553, %r2541, 24;
	shl.b32 	%r2554, %r2540, 16;
	and.b32  	%r2555, %r2554, 16711680;
	or.b32  	%r2556, %r2555, %r2553;
	and.b16  	%rs114, %rs111, 255;
	mul.wide.u16 	%r2557, %rs114, 256;
	or.b32  	%r2558, %r2556, %r2557;
	bfe.u32 	%r2559, %r2538, 24, 8;
	or.b32  	%r2560, %r2558, %r2559;
	ld.local.v2.b32 	{%r2561, %r2562}, [%rd2+32];
	bfe.u32 	%r2563, %r2562, 16, 8;
	cvt.u16.u32 	%rs115, %r2563;
	bfe.u32 	%r2564, %r2562, 8, 8;
	bfe.u32 	%r2565, %r2562, 0, 8;
	bfe.u32 	%r2566, %r2561, 16, 8;
	cvt.u16.u32 	%rs116, %r2566;
	bfe.u32 	%r2567, %r2561, 8, 8;
	bfe.u32 	%r2568, %r2561, 0, 8;
	shl.b32 	%r2569, %r2568, 24;
	shl.b32 	%r2570, %r2567, 16;
	and.b32  	%r2571, %r2570, 16711680;
	or.b32  	%r2572, %r2571, %r2569;
	and.b16  	%rs117, %rs116, 255;
	mul.wide.u16 	%r2573, %rs117, 256;
	or.b32  	%r2574, %r2572, %r2573;
	bfe.u32 	%r2575, %r2561, 24, 8;
	or.b32  	%r2576, %r2574, %r2575;
	shl.b32 	%r2577, %r2565, 24;
	shl.b32 	%r2578, %r2564, 16;
	and.b32  	%r2579, %r2578, 16711680;
	or.b32  	%r2580, %r2579, %r2577;
	and.b16  	%rs118, %rs115, 255;
	mul.wide.u16 	%r2581, %rs118, 256;
	or.b32  	%r2582, %r2580, %r2581;
	bfe.u32 	%r2583, %r2562, 24, 8;
	or.b32  	%r2584, %r2582, %r2583;
	ld.local.v2.b32 	{%r2585, %r2586}, [%rd2+40];
	bfe.u32 	%r2587, %r2586, 16, 8;
	cvt.u16.u32 	%rs119, %r2587;
	bfe.u32 	%r2588, %r2586, 8, 8;
	bfe.u32 	%r2589, %r2586, 0, 8;
	bfe.u32 	%r2590, %r2585, 16, 8;
	cvt.u16.u32 	%rs120, %r2590;
	bfe.u32 	%r2591, %r2585, 8, 8;
	bfe.u32 	%r2592, %r2585, 0, 8;
	shl.b32 	%r2593, %r2592, 24;
	shl.b32 	%r2594, %r2591, 16;
	and.b32  	%r2595, %r2594, 16711680;
	or.b32  	%r2596, %r2595, %r2593;
	and.b16  	%rs121, %rs120, 255;
	mul.wide.u16 	%r2597, %rs121, 256;
	or.b32  	%r2598, %r2596, %r2597;
	bfe.u32 	%r2599, %r2585, 24, 8;
	or.b32  	%r2600, %r2598, %r2599;
	shl.b32 	%r2601, %r2589, 24;
	shl.b32 	%r2602, %r2588, 16;
	and.b32  	%r2603, %r2602, 16711680;
	or.b32  	%r2604, %r2603, %r2601;
	and.b16  	%rs122, %rs119, 255;
	mul.wide.u16 	%r2605, %rs122, 256;
	or.b32  	%r2606, %r2604, %r2605;
	bfe.u32 	%r2607, %r2586, 24, 8;
	or.b32  	%r2608, %r2606, %r2607;
	ld.local.v2.b32 	{%r2609, %r2610}, [%rd2+48];
	bfe.u32 	%r2611, %r2610, 16, 8;
	cvt.u16.u32 	%rs123, %r2611;
	bfe.u32 	%r2612, %r2610, 8, 8;
	bfe.u32 	%r2613, %r2610, 0, 8;
	bfe.u32 	%r2614, %r2609, 16, 8;
	cvt.u16.u32 	%rs124, %r2614;
	bfe.u32 	%r2615, %r2609, 8, 8;
	bfe.u32 	%r2616, %r2609, 0, 8;
	shl.b32 	%r2617, %r2616, 24;
	shl.b32 	%r2618, %r2615, 16;
	and.b32  	%r2619, %r2618, 16711680;
	or.b32  	%r2620, %r2619, %r2617;
	and.b16  	%rs125, %rs124, 255;
	mul.wide.u16 	%r2621, %rs125, 256;
	or.b32  	%r2622, %r2620, %r2621;
	bfe.u32 	%r2623, %r2609, 24, 8;
	or.b32  	%r2624, %r2622, %r2623;
	shl.b32 	%r2625, %r2613, 24;
	shl.b32 	%r2626, %r2612, 16;
	and.b32  	%r2627, %r2626, 16711680;
	or.b32  	%r2628, %r2627, %r2625;
	and.b16  	%rs126, %rs123, 255;
	mul.wide.u16 	%r2629, %rs126, 256;
	or.b32  	%r2630, %r2628, %r2629;
	bfe.u32 	%r2631, %r2610, 24, 8;
	or.b32  	%r2632, %r2630, %r2631;
	{ .reg .b32 tmp; mov.b64 {tmp, %r2633}, %rd98; }
	and.b32  	%r2634, %r2633, -16777216;
	cvt.u32.u64 	%r2635, %rd100;
	shl.b32 	%r2636, %r2635, 16;
	and.b32  	%r2637, %r2636, 16711680;
	or.b32  	%r2638, %r2637, %r2634;
	cvt.u32.u64 	%r2639, %rd99;
	shl.b32 	%r2640, %r2639, 8;
	and.b32  	%r2641, %r2640, 65280;
	or.b32  	%r2642, %r2638, %r2641;
	and.b32  	%r2643, %r2633, 255;
	or.b32  	%r2644, %r2642, %r2643;
	cvt.u32.u64 	%r2645, %rd98;
	xor.b32  	%r2646, %r2576, %r2632;
	xor.b32  	%r2647, %r2646, %r2504;
	xor.b32  	%r2648, %r2647, %r2480;
	shf.l.wrap.b32 	%r2649, %r2648, %r2648, 1;
	xor.b32  	%r2650, %r2584, %r2644;
	xor.b32  	%r2651, %r2650, %r2512;
	xor.b32  	%r2652, %r2651, %r2488;
	shf.l.wrap.b32 	%r2653, %r2652, %r2652, 1;
	xor.b32  	%r2654, %r2600, %r2645;
	xor.b32  	%r2655, %r2654, %r2528;
	xor.b32  	%r2656, %r2655, %r2504;
	shf.l.wrap.b32 	%r2657, %r2656, %r2656, 1;
	xor.b32  	%r2658, %r2608, %r2649;
	xor.b32  	%r2659, %r2658, %r2536;
	xor.b32  	%r2660, %r2659, %r2512;
	shf.l.wrap.b32 	%r2661, %r2660, %r2660, 1;
	xor.b32  	%r2662, %r2624, %r2653;
	xor.b32  	%r2663, %r2662, %r2552;
	xor.b32  	%r2664, %r2663, %r2528;
	shf.l.wrap.b32 	%r2665, %r2664, %r2664, 1;
	xor.b32  	%r2666, %r2632, %r2657;
	xor.b32  	%r2667, %r2666, %r2560;
	xor.b32  	%r2668, %r2667, %r2536;
	shf.l.wrap.b32 	%r2669, %r2668, %r2668, 1;
	xor.b32  	%r2670, %r2644, %r2661;
	xor.b32  	%r2671, %r2670, %r2576;
	xor.b32  	%r2672, %r2671, %r2552;
	shf.l.wrap.b32 	%r2673, %r2672, %r2672, 1;
	xor.b32  	%r2674, %r2645, %r2665;
	xor.b32  	%r2675, %r2674, %r2584;
	xor.b32  	%r2676, %r2675, %r2560;
	shf.l.wrap.b32 	%r2677, %r2676, %r2676, 1;
	xor.b32  	%r2678, %r2649, %r2669;
	xor.b32  	%r2679, %r2678, %r2600;
	xor.b32  	%r2680, %r2679, %r2576;
	shf.l.wrap.b32 	%r2681, %r2680, %r2680, 1;
	xor.b32  	%r2682, %r2653, %r2673;
	xor.b32  	%r2683, %r2682, %r2608;
	xor.b32  	%r2684, %r2683, %r2584;
	shf.l.wrap.b32 	%r2685, %r2684, %r2684, 1;
	xor.b32  	%r2686, %r2657, %r2677;
	xor.b32  	%r2687, %r2686, %r2624;
	xor.b32  	%r2688, %r2687, %r2600;
	shf.l.wrap.b32 	%r2689, %r2688, %r2688, 1;
	xor.b32  	%r2690, %r2661, %r2681;
	xor.b32  	%r2691, %r2690, %r2632;
	xor.b32  	%r2692, %r2691, %r2608;
	shf.l.wrap.b32 	%r2693, %r2692, %r2692, 1;
	xor.b32  	%r2694, %r2665, %r2685;
	xor.b32  	%r2695, %r2694, %r2644;
	xor.b32  	%r2696, %r2695, %r2624;
	shf.l.wrap.b32 	%r2697, %r2696, %r2696, 1;
	xor.b32  	%r2698, %r2669, %r2689;
	xor.b32  	%r2699, %r2698, %r2645;
	xor.b32  	%r2700, %r2699, %r2632;
	shf.l.wrap.b32 	%r2701, %r2700, %r2700, 1;
	xor.b32  	%r2702, %r2673, %r2693;
	xor.b32  	%r2703, %r2702, %r2649;
	xor.b32  	%r2704, %r2703, %r2644;
	shf.l.wrap.b32 	%r2705, %r2704, %r2704, 1;
	xor.b32  	%r2706, %r2677, %r2697;
	xor.b32  	%r2707, %r2706, %r2653;
	xor.b32  	%r2708, %r2707, %r2645;
	shf.l.wrap.b32 	%r2709, %r2708, %r2708, 1;
	xor.b32  	%r2710, %r2681, %r2701;
	xor.b32  	%r2711, %r2710, %r2657;
	xor.b32  	%r2712, %r2711, %r2649;
	shf.l.wrap.b32 	%r2713, %r2712, %r2712, 1;
	xor.b32  	%r2714, %r2685, %r2705;
	xor.b32  	%r2715, %r2714, %r2661;
	xor.b32  	%r2716, %r2715, %r2653;
	shf.l.wrap.b32 	%r2717, %r2716, %r2716, 1;
	xor.b32  	%r2718, %r2689, %r2709;
	xor.b32  	%r2719, %r2718, %r2665;
	xor.b32  	%r2720, %r2719, %r2657;
	shf.l.wrap.b32 	%r2721, %r2720, %r2720, 1;
	xor.b32  	%r2722, %r2693, %r2713;
	xor.b32  	%r2723, %r2722, %r2669;
	xor.b32  	%r2724, %r2723, %r2661;
	shf.l.wrap.b32 	%r2725, %r2724, %r2724, 1;
	xor.b32  	%r2726, %r2697, %r2717;
	xor.b32  	%r2727, %r2726, %r2673;
	xor.b32  	%r2728, %r2727, %r2665;
	shf.l.wrap.b32 	%r2729, %r2728, %r2728, 1;
	xor.b32  	%r2730, %r2701, %r2721;
	xor.b32  	%r2731, %r2730, %r2677;
	xor.b32  	%r2732, %r2731, %r2669;
	shf.l.wrap.b32 	%r2733, %r2732, %r2732, 1;
	xor.b32  	%r2734, %r2705, %r2725;
	xor.b32  	%r2735, %r2734, %r2681;
	xor.b32  	%r2736, %r2735, %r2673;
	shf.l.wrap.b32 	%r2737, %r2736, %r2736, 1;
	xor.b32  	%r2738, %r2709, %r2729;
	xor.b32  	%r2739, %r2738, %r2685;
	xor.b32  	%r2740, %r2739, %r2677;
	shf.l.wrap.b32 	%r2741, %r2740, %r2740, 1;
	xor.b32  	%r2742, %r2713, %r2733;
	xor.b32  	%r2743, %r2742, %r2689;
	xor.b32  	%r2744, %r2743, %r2681;
	shf.l.wrap.b32 	%r2745, %r2744, %r2744, 1;
	xor.b32  	%r2746, %r2717, %r2737;
	xor.b32  	%r2747, %r2746, %r2693;
	xor.b32  	%r2748, %r2747, %r2685;
	shf.l.wrap.b32 	%r2749, %r2748, %r2748, 1;
	xor.b32  	%r2750, %r2721, %r2741;
	xor.b32  	%r2751, %r2750, %r2697;
	xor.b32  	%r2752, %r2751, %r2689;
	shf.l.wrap.b32 	%r2753, %r2752, %r2752, 1;
	xor.b32  	%r2754, %r2725, %r2745;
	xor.b32  	%r2755, %r2754, %r2701;
	xor.b32  	%r2756, %r2755, %r2693;
	shf.l.wrap.b32 	%r2757, %r2756, %r2756, 1;
	xor.b32  	%r2758, %r2729, %r2749;
	xor.b32  	%r2759, %r2758, %r2705;
	xor.b32  	%r2760, %r2759, %r2697;
	shf.l.wrap.b32 	%r2761, %r2760, %r2760, 1;
	xor.b32  	%r2762, %r2733, %r2753;
	xor.b32  	%r2763, %r2762, %r2709;
	xor.b32  	%r2764, %r2763, %r2701;
	shf.l.wrap.b32 	%r2765, %r2764, %r2764, 1;
	xor.b32  	%r2766, %r2737, %r2757;
	xor.b32  	%r2767, %r2766, %r2713;
	xor.b32  	%r2768, %r2767, %r2705;
	shf.l.wrap.b32 	%r2769, %r2768, %r2768, 1;
	xor.b32  	%r2770, %r2741, %r2761;
	xor.b32  	%r2771, %r2770, %r2717;
	xor.b32  	%r2772, %r2771, %r2709;
	shf.l.wrap.b32 	%r2773, %r2772, %r2772, 1;
	xor.b32  	%r2774, %r2745, %r2765;
	xor.b32  	%r2775, %r2774, %r2721;
	xor.b32  	%r2776, %r2775, %r2713;
	shf.l.wrap.b32 	%r2777, %r2776, %r2776, 1;
	xor.b32  	%r2778, %r2749, %r2769;
	xor.b32  	%r2779, %r2778, %r2725;
	xor.b32  	%r2780, %r2779, %r2717;
	shf.l.wrap.b32 	%r2781, %r2780, %r2780, 1;
	xor.b32  	%r2782, %r2753, %r2773;
	xor.b32  	%r2783, %r2782, %r2729;
	xor.b32  	%r2784, %r2783, %r2721;
	shf.l.wrap.b32 	%r2785, %r2784, %r2784, 1;
	xor.b32  	%r2786, %r2757, %r2777;
	xor.b32  	%r2787, %r2786, %r2733;
	xor.b32  	%r2788, %r2787, %r2725;
	shf.l.wrap.b32 	%r2789, %r2788, %r2788, 1;
	xor.b32  	%r2790, %r2761, %r2781;
	xor.b32  	%r2791, %r2790, %r2737;
	xor.b32  	%r2792, %r2791, %r2729;
	shf.l.wrap.b32 	%r2793, %r2792, %r2792, 1;
	xor.b32  	%r2794, %r2765, %r2785;
	xor.b32  	%r2795, %r2794, %r2741;
	xor.b32  	%r2796, %r2795, %r2733;
	shf.l.wrap.b32 	%r2797, %r2796, %r2796, 1;
	xor.b32  	%r2798, %r2769, %r2789;
	xor.b32  	%r2799, %r2798, %r2745;
	xor.b32  	%r2800, %r2799, %r2737;
	shf.l.wrap.b32 	%r2801, %r2800, %r2800, 1;
	xor.b32  	%r2802, %r2773, %r2793;
	xor.b32  	%r2803, %r2802, %r2749;
	xor.b32  	%r2804, %r2803, %r2741;
	shf.l.wrap.b32 	%r2805, %r2804, %r2804, 1;
	xor.b32  	%r2806, %r2777, %r2797;
	xor.b32  	%r2807, %r2806, %r2753;
	xor.b32  	%r2808, %r2807, %r2745;
	shf.l.wrap.b32 	%r2809, %r2808, %r2808, 1;
	xor.b32  	%r2810, %r2781, %r2801;
	xor.b32  	%r2811, %r2810, %r2757;
	xor.b32  	%r2812, %r2811, %r2749;
	shf.l.wrap.b32 	%r2813, %r2812, %r2812, 1;
	xor.b32  	%r2814, %r2785, %r2805;
	xor.b32  	%r2815, %r2814, %r2761;
	xor.b32  	%r2816, %r2815, %r2753;
	shf.l.wrap.b32 	%r2817, %r2816, %r2816, 1;
	xor.b32  	%r2818, %r2789, %r2809;
	xor.b32  	%r2819, %r2818, %r2765;
	xor.b32  	%r2820, %r2819, %r2757;
	shf.l.wrap.b32 	%r2821, %r2820, %r2820, 1;
	xor.b32  	%r2822, %r2793, %r2813;
	xor.b32  	%r2823, %r2822, %r2769;
	xor.b32  	%r2824, %r2823, %r2761;
	shf.l.wrap.b32 	%r2825, %r2824, %r2824, 1;
	xor.b32  	%r2826, %r2797, %r2817;
	xor.b32  	%r2827, %r2826, %r2773;
	xor.b32  	%r2828, %r2827, %r2765;
	shf.l.wrap.b32 	%r2829, %r2828, %r2828, 1;
	xor.b32  	%r2830, %r2801, %r2821;
	xor.b32  	%r2831, %r2830, %r2777;
	xor.b32  	%r2832, %r2831, %r2769;
	shf.l.wrap.b32 	%r2833, %r2832, %r2832, 1;
	xor.b32  	%r2834, %r2805, %r2825;
	xor.b32  	%r2835, %r2834, %r2781;
	xor.b32  	%r2836, %r2835, %r2773;
	shf.l.wrap.b32 	%r2837, %r2836, %r2836, 1;
	xor.b32  	%r2838, %r2809, %r2829;
	xor.b32  	%r2839, %r2838, %r2785;
	xor.b32  	%r2840, %r2839, %r2777;
	shf.l.wrap.b32 	%r2841, %r2840, %r2840, 1;
	xor.b32  	%r2842, %r2813, %r2833;
	xor.b32  	%r2843, %r2842, %r2789;
	xor.b32  	%r2844, %r2843, %r2781;
	shf.l.wrap.b32 	%r2845, %r2844, %r2844, 1;
	xor.b32  	%r2846, %r2817, %r2837;
	xor.b32  	%r2847, %r2846, %r2793;
	xor.b32  	%r2848, %r2847, %r2785;
	shf.l.wrap.b32 	%r2849, %r2848, %r2848, 1;
	xor.b32  	%r2850, %r2821, %r2841;
	xor.b32  	%r2851, %r2850, %r2797;
	xor.b32  	%r2852, %r2851, %r2789;
	shf.l.wrap.b32 	%r2853, %r2852, %r2852, 1;
	xor.b32  	%r2854, %r2825, %r2845;
	xor.b32  	%r2855, %r2854, %r2801;
	xor.b32  	%r2856, %r2855, %r2793;
	shf.l.wrap.b32 	%r2857, %r2856, %r2856, 1;
	xor.b32  	%r2858, %r2829, %r2849;
	xor.b32  	%r2859, %r2858, %r2805;
	xor.b32  	%r2860, %r2859, %r2797;
	shf.l.wrap.b32 	%r2861, %r2860, %r2860, 1;
	xor.b32  	%r2862, %r2833, %r2853;
	xor.b32  	%r2863, %r2862, %r2809;
	xor.b32  	%r2864, %r2863, %r2801;
	shf.l.wrap.b32 	%r2865, %r2864, %r2864, 1;
	xor.b32  	%r2866, %r2837, %r2857;
	xor.b32  	%r2867, %r2866, %r2813;
	xor.b32  	%r2868, %r2867, %r2805;
	shf.l.wrap.b32 	%r2869, %r2868, %r2868, 1;
	xor.b32  	%r2870, %r2841, %r2861;
	xor.b32  	%r2871, %r2870, %r2817;
	xor.b32  	%r2872, %r2871, %r2809;
	shf.l.wrap.b32 	%r2873, %r2872, %r2872, 1;
	xor.b32  	%r2874, %r2845, %r2865;
	xor.b32  	%r2875, %r2874, %r2821;
	xor.b32  	%r2876, %r2875, %r2813;
	shf.l.wrap.b32 	%r2877, %r2876, %r2876, 1;
	xor.b32  	%r2878, %r2849, %r2869;
	xor.b32  	%r2879, %r2878, %r2825;
	xor.b32  	%r2880, %r2879, %r2817;
	shf.l.wrap.b32 	%r2881, %r2880, %r2880, 1;
	xor.b32  	%r2882, %r2853, %r2873;
	xor.b32  	%r2883, %r2882, %r2829;
	xor.b32  	%r2884, %r2883, %r2821;
	shf.l.wrap.b32 	%r2885, %r2884, %r2884, 1;
	xor.b32  	%r2886, %r2857, %r2877;
	xor.b32  	%r2887, %r2886, %r2833;
	xor.b32  	%r2888, %r2887, %r2825;
	shf.l.wrap.b32 	%r2889, %r2888, %r2888, 1;
	xor.b32  	%r2890, %r2861, %r2881;
	xor.b32  	%r2891, %r2890, %r2837;
	xor.b32  	%r2892, %r2891, %r2829;
	shf.l.wrap.b32 	%r2893, %r2892, %r2892, 1;
	xor.b32  	%r2894, %r2865, %r2885;
	xor.b32  	%r2895, %r2894, %r2841;
	xor.b32  	%r2896, %r2895, %r2833;
	shf.l.wrap.b32 	%r2897, %r2896, %r2896, 1;
	xor.b32  	%r2898, %r2869, %r2889;
	xor.b32  	%r2899, %r2898, %r2845;
	xor.b32  	%r2900, %r2899, %r2837;
	shf.l.wrap.b32 	%r2901, %r2900, %r2900, 1;
	ld.local.v2.u32 	{%r2902, %r2903}, [%rd2+96];
	ld.local.v2.u32 	{%r2904, %r2905}, [%rd2+80];
	ld.local.v2.u32 	{%r2906, %r2907}, [%rd2+88];
	shf.l.wrap.b32 	%r2908, %r2904, %r2904, 5;
	and.b32  	%r2909, %r2905, %r2906;
	not.b32 	%r2910, %r2905;
	and.b32  	%r2911, %r2907, %r2910;
	or.b32  	%r2912, %r2909, %r2911;
	add.s32 	%r2913, %r2912, %r2902;
	add.s32 	%r2914, %r2913, %r2908;
	add.s32 	%r2915, %r2914, %r2903;
	add.s32 	%r2916, %r2915, %r2480;
	shf.l.wrap.b32 	%r2917, %r2905, %r2905, 30;
	shf.l.wrap.b32 	%r2918, %r2916, %r2916, 5;
	and.b32  	%r2919, %r2904, %r2917;
	not.b32 	%r2920, %r2904;
	and.b32  	%r2921, %r2906, %r2920;
	or.b32  	%r2922, %r2919, %r2921;
	add.s32 	%r2923, %r2922, %r2907;
	add.s32 	%r2924, %r2923, %r2918;
	add.s32 	%r2925, %r2924, %r2903;
	add.s32 	%r2926, %r2925, %r2488;
	shf.l.wrap.b32 	%r2927, %r2904, %r2904, 30;
	shf.l.wrap.b32 	%r2928, %r2926, %r2926, 5;
	and.b32  	%r2929, %r2916, %r2927;
	not.b32 	%r2930, %r2916;
	and.b32  	%r2931, %r2917, %r2930;
	or.b32  	%r2932, %r2929, %r2931;
	add.s32 	%r2933, %r2932, %r2906;
	add.s32 	%r2934, %r2933, %r2928;
	add.s32 	%r2935, %r2934, %r2903;
	add.s32 	%r2936, %r2935, %r2504;
	shf.l.wrap.b32 	%r2937, %r2916, %r2916, 30;
	shf.l.wrap.b32 	%r2938, %r2936, %r2936, 5;
	and.b32  	%r2939, %r2926, %r2937;
	not.b32 	%r2940, %r2926;
	and.b32  	%r2941, %r2927, %r2940;
	or.b32  	%r2942, %r2939, %r2941;
	add.s32 	%r2943, %r2942, %r2917;
	add.s32 	%r2944, %r2943, %r2938;
	add.s32 	%r2945, %r2944, %r2903;
	add.s32 	%r2946, %r2945, %r2512;
	shf.l.wrap.b32 	%r2947, %r2926, %r2926, 30;
	shf.l.wrap.b32 	%r2948, %r2946, %r2946, 5;
	and.b32  	%r2949, %r2936, %r2947;
	not.b32 	%r2950, %r2936;
	and.b32  	%r2951, %r2937, %r2950;
	or.b32  	%r2952, %r2949, %r2951;
	add.s32 	%r2953, %r2952, %r2927;
	add.s32 	%r2954, %r2953, %r2948;
	add.s32 	%r2955, %r2954, %r2903;
	add.s32 	%r2956, %r2955, %r2528;
	shf.l.wrap.b32 	%r2957, %r2936, %r2936, 30;
	shf.l.wrap.b32 	%r2958, %r2956, %r2956, 5;
	and.b32  	%r2959, %r2946, %r2957;
	not.b32 	%r2960, %r2946;
	and.b32  	%r2961, %r2947, %r2960;
	or.b32  	%r2962, %r2959, %r2961;
	add.s32 	%r2963, %r2962, %r2937;
	add.s32 	%r2964, %r2963, %r2958;
	add.s32 	%r2965, %r2964, %r2903;
	add.s32 	%r2966, %r2965, %r2536;
	shf.l.wrap.b32 	%r2967, %r2946, %r2946, 30;
	shf.l.wrap.b32 	%r2968, %r2966, %r2966, 5;
	and.b32  	%r2969, %r2956, %r2967;
	not.b32 	%r2970, %r2956;
	and.b32  	%r2971, %r2957, %r2970;
	or.b32  	%r2972, %r2969, %r2971;
	add.s32 	%r2973, %r2972, %r2947;
	add.s32 	%r2974, %r2973, %r2968;
	add.s32 	%r2975, %r2974, %r2903;
	add.s32 	%r2976, %r2975, %r2552;
	shf.l.wrap.b32 	%r2977, %r2956, %r2956, 30;
	shf.l.wrap.b32 	%r2978, %r2976, %r2976, 5;
	and.b32  	%r2979, %r2966, %r2977;
	not.b32 	%r2980, %r2966;
	and.b32  	%r2981, %r2967, %r2980;
	or.b32  	%r2982, %r2979, %r2981;
	add.s32 	%r2983, %r2982, %r2957;
	add.s32 	%r2984, %r2983, %r2978;
	add.s32 	%r2985, %r2984, %r2903;
	add.s32 	%r2986, %r2985, %r2560;
	shf.l.wrap.b32 	%r2987, %r2966, %r2966, 30;
	shf.l.wrap.b32 	%r2988, %r2986, %r2986, 5;
	and.b32  	%r2989, %r2976, %r2987;
	not.b32 	%r2990, %r2976;
	and.b32  	%r2991, %r2977, %r2990;
	or.b32  	%r2992, %r2989, %r2991;
	add.s32 	%r2993, %r2992, %r2967;
	add.s32 	%r2994, %r2993, %r2988;
	add.s32 	%r2995, %r2994, %r2903;
	add.s32 	%r2996, %r2995, %r2576;
	shf.l.wrap.b32 	%r2997, %r2976, %r2976, 30;
	shf.l.wrap.b32 	%r2998, %r2996, %r2996, 5;
	and.b32  	%r2999, %r2986, %r2997;
	not.b32 	%r3000, %r2986;
	and.b32  	%r3001, %r2987, %r3000;
	or.b32  	%r3002, %r2999, %r3001;
	add.s32 	%r3003, %r3002, %r2977;
	add.s32 	%r3004, %r3003, %r2998;
	add.s32 	%r3005, %r3004, %r2903;
	add.s32 	%r3006, %r3005, %r2584;
	shf.l.wrap.b32 	%r3007, %r2986, %r2986, 30;
	shf.l.wrap.b32 	%r3008, %r3006, %r3006, 5;
	and.b32  	%r3009, %r2996, %r3007;
	not.b32 	%r3010, %r2996;
	and.b32  	%r3011, %r2997, %r3010;
	or.b32  	%r3012, %r3009, %r3011;
	add.s32 	%r3013, %r3012, %r2987;
	add.s32 	%r3014, %r3013, %r3008;
	add.s32 	%r3015, %r3014, %r2903;
	add.s32 	%r3016, %r3015, %r2600;
	shf.l.wrap.b32 	%r3017, %r2996, %r2996, 30;
	shf.l.wrap.b32 	%r3018, %r3016, %r3016, 5;
	and.b32  	%r3019, %r3006, %r3017;
	not.b32 	%r3020, %r3006;
	and.b32  	%r3021, %r3007, %r3020;
	or.b32  	%r3022, %r3019, %r3021;
	add.s32 	%r3023, %r3022, %r2997;
	add.s32 	%r3024, %r3023, %r3018;
	add.s32 	%r3025, %r3024, %r2903;
	add.s32 	%r3026, %r3025, %r2608;
	shf.l.wrap.b32 	%r3027, %r3006, %r3006, 30;
	shf.l.wrap.b32 	%r3028, %r3026, %r3026, 5;
	and.b32  	%r3029, %r3016, %r3027;
	not.b32 	%r3030, %r3016;
	and.b32  	%r3031, %r3017, %r3030;
	or.b32  	%r3032, %r3029, %r3031;
	add.s32 	%r3033, %r3032, %r3007;
	add.s32 	%r3034, %r3033, %r3028;
	add.s32 	%r3035, %r3034, %r2903;
	add.s32 	%r3036, %r3035, %r2624;
	shf.l.wrap.b32 	%r3037, %r3016, %r3016, 30;
	shf.l.wrap.b32 	%r3038, %r3036, %r3036, 5;
	and.b32  	%r3039, %r3026, %r3037;
	not.b32 	%r3040, %r3026;
	and.b32  	%r3041, %r3027, %r3040;
	or.b32  	%r3042, %r3039, %r3041;
	add.s32 	%r3043, %r3042, %r3017;
	add.s32 	%r3044, %r3043, %r3038;
	add.s32 	%r3045, %r3044, %r2903;
	add.s32 	%r3046, %r3045, %r2632;
	shf.l.wrap.b32 	%r3047, %r3026, %r3026, 30;
	shf.l.wrap.b32 	%r3048, %r3046, %r3046, 5;
	and.b32  	%r3049, %r3036, %r3047;
	not.b32 	%r3050, %r3036;
	and.b32  	%r3051, %r3037, %r3050;
	or.b32  	%r3052, %r3049, %r3051;
	add.s32 	%r3053, %r3052, %r3027;
	add.s32 	%r3054, %r3053, %r3048;
	add.s32 	%r3055, %r3054, %r2903;
	add.s32 	%r3056, %r3055, %r2644;
	shf.l.wrap.b32 	%r3057, %r3036, %r3036, 30;
	shf.l.wrap.b32 	%r3058, %r3056, %r3056, 5;
	and.b32  	%r3059, %r3046, %r3057;
	not.b32 	%r3060, %r3046;
	and.b32  	%r3061, %r3047, %r3060;
	or.b32  	%r3062, %r3059, %r3061;
	add.s32 	%r3063, %r3062, %r3037;
	add.s32 	%r3064, %r3063, %r3058;
	add.s32 	%r3065, %r3064, %r2903;
	add.s32 	%r3066, %r3065, %r2645;
	shf.l.wrap.b32 	%r3067, %r3046, %r3046, 30;
	shf.l.wrap.b32 	%r3068, %r3066, %r3066, 5;
	and.b32  	%r3069, %r3056, %r3067;
	not.b32 	%r3070, %r3056;
	and.b32  	%r3071, %r3057, %r3070;
	or.b32  	%r3072, %r3069, %r3071;
	add.s32 	%r3073, %r3072, %r3047;
	add.s32 	%r3074, %r3073, %r3068;
	add.s32 	%r3075, %r3074, %r2903;
	add.s32 	%r3076, %r3075, %r2649;
	shf.l.wrap.b32 	%r3077, %r3056, %r3056, 30;
	shf.l.wrap.b32 	%r3078, %r3076, %r3076, 5;
	and.b32  	%r3079, %r3066, %r3077;
	not.b32 	%r3080, %r3066;
	and.b32  	%r3081, %r3067, %r3080;
	or.b32  	%r3082, %r3079, %r3081;
	add.s32 	%r3083, %r3082, %r3057;
	add.s32 	%r3084, %r3083, %r3078;
	add.s32 	%r3085, %r3084, %r2903;
	add.s32 	%r3086, %r3085, %r2653;
	shf.l.wrap.b32 	%r3087, %r3066, %r3066, 30;
	shf.l.wrap.b32 	%r3088, %r3086, %r3086, 5;
	and.b32  	%r3089, %r3076, %r3087;
	not.b32 	%r3090, %r3076;
	and.b32  	%r3091, %r3077, %r3090;
	or.b32  	%r3092, %r3089, %r3091;
	add.s32 	%r3093, %r3092, %r3067;
	add.s32 	%r3094, %r3093, %r3088;
	add.s32 	%r3095, %r3094, %r2903;
	add.s32 	%r3096, %r3095, %r2657;
	shf.l.wrap.b32 	%r3097, %r3076, %r3076, 30;
	shf.l.wrap.b32 	%r3098, %r3096, %r3096, 5;
	and.b32  	%r3099, %r3086, %r3097;
	not.b32 	%r3100, %r3086;
	and.b32  	%r3101, %r3087, %r3100;
	or.b32  	%r3102, %r3099, %r3101;
	add.s32 	%r3103, %r3102, %r3077;
	add.s32 	%r3104, %r3103, %r3098;
	add.s32 	%r3105, %r3104, %r2903;
	add.s32 	%r3106, %r3105, %r2661;
	shf.l.wrap.b32 	%r3107, %r3086, %r3086, 30;
	ld.local.v2.u32 	{%r3108, %r3109}, [%rd2+104];
	shf.l.wrap.b32 	%r3110, %r3106, %r3106, 5;
	xor.b32  	%r3111, %r3107, %r3097;
	xor.b32  	%r3112, %r3111, %r3096;
	add.s32 	%r3113, %r3112, %r3087;
	add.s32 	%r3114, %r3113, %r3110;
	add.s32 	%r3115, %r3114, %r3108;
	add.s32 	%r3116, %r3115, %r2665;
	shf.l.wrap.b32 	%r3117, %r3096, %r3096, 30;
	shf.l.wrap.b32 	%r3118, %r3116, %r3116, 5;
	xor.b32  	%r3119, %r3117, %r3107;
	xor.b32  	%r3120, %r3119, %r3106;
	add.s32 	%r3121, %r3120, %r3097;
	add.s32 	%r3122, %r3121, %r3118;
	add.s32 	%r3123, %r3122, %r3108;
	add.s32 	%r3124, %r3123, %r2669;
	shf.l.wrap.b32 	%r3125, %r3106, %r3106, 30;
	shf.l.wrap.b32 	%r3126, %r3124, %r3124, 5;
	xor.b32  	%r3127, %r3125, %r3117;
	xor.b32  	%r3128, %r3127, %r3116;
	add.s32 	%r3129, %r3128, %r3107;
	add.s32 	%r3130, %r3129, %r3126;
	add.s32 	%r3131, %r3130, %r3108;
	add.s32 	%r3132, %r3131, %r2673;
	shf.l.wrap.b32 	%r3133, %r3116, %r3116, 30;
	shf.l.wrap.b32 	%r3134, %r3132, %r3132, 5;
	xor.b32  	%r3135, %r3133, %r3125;
	xor.b32  	%r3136, %r3135, %r3124;
	add.s32 	%r3137, %r3136, %r3117;
	add.s32 	%r3138, %r3137, %r3134;
	add.s32 	%r3139, %r3138, %r3108;
	add.s32 	%r3140, %r3139, %r2677;
	shf.l.wrap.b32 	%r3141, %r3124, %r3124, 30;
	shf.l.wrap.b32 	%r3142, %r3140, %r3140, 5;
	xor.b32  	%r3143, %r3141, %r3133;
	xor.b32  	%r3144, %r3143, %r3132;
	add.s32 	%r3145, %r3144, %r3125;
	add.s32 	%r3146, %r3145, %r3142;
	add.s32 	%r3147, %r3146, %r3108;
	add.s32 	%r3148, %r3147, %r2681;
	shf.l.wrap.b32 	%r3149, %r3132, %r3132, 30;
	shf.l.wrap.b32 	%r3150, %r3148, %r3148, 5;
	xor.b32  	%r3151, %r3149, %r3141;
	xor.b32  	%r3152, %r3151, %r3140;
	add.s32 	%r3153, %r3152, %r3133;
	add.s32 	%r3154, %r3153, %r3150;
	add.s32 	%r3155, %r3154, %r3108;
	add.s32 	%r3156, %r3155, %r2685;
	shf.l.wrap.b32 	%r3157, %r3140, %r3140, 30;
	shf.l.wrap.b32 	%r3158, %r3156, %r3156, 5;
	xor.b32  	%r3159, %r3157, %r3149;
	xor.b32  	%r3160, %r3159, %r3148;
	add.s32 	%r3161, %r3160, %r3141;
	add.s32 	%r3162, %r3161, %r3158;
	add.s32 	%r3163, %r3162, %r3108;
	add.s32 	%r3164, %r3163, %r2689;
	shf.l.wrap.b32 	%r3165, %r3148, %r3148, 30;
	shf.l.wrap.b32 	%r3166, %r3164, %r3164, 5;
	xor.b32  	%r3167, %r3165, %r3157;
	xor.b32  	%r3168, %r3167, %r3156;
	add.s32 	%r3169, %r3168, %r3149;
	add.s32 	%r3170, %r3169, %r3166;
	add.s32 	%r3171, %r3170, %r3108;
	add.s32 	%r3172, %r3171, %r2693;
	shf.l.wrap.b32 	%r3173, %r3156, %r3156, 30;
	shf.l.wrap.b32 	%r3174, %r3172, %r3172, 5;
	xor.b32  	%r3175, %r3173, %r3165;
	xor.b32  	%r3176, %r3175, %r3164;
	add.s32 	%r3177, %r3176, %r3157;
	add.s32 	%r3178, %r3177, %r3174;
	add.s32 	%r3179, %r3178, %r3108;
	add.s32 	%r3180, %r3179, %r2697;
	shf.l.wrap.b32 	%r3181, %r3164, %r3164, 30;
	shf.l.wrap.b32 	%r3182, %r3180, %r3180, 5;
	xor.b32  	%r3183, %r3181, %r3173;
	xor.b32  	%r3184, %r3183, %r3172;
	add.s32 	%r3185, %r3184, %r3165;
	add.s32 	%r3186, %r3185, %r3182;
	add.s32 	%r3187, %r3186, %r3108;
	add.s32 	%r3188, %r3187, %r2701;
	shf.l.wrap.b32 	%r3189, %r3172, %r3172, 30;
	shf.l.wrap.b32 	%r3190, %r3188, %r3188, 5;
	xor.b32  	%r3191, %r3189, %r3181;
	xor.b32  	%r3192, %r3191, %r3180;
	add.s32 	%r3193, %r3192, %r3173;
	add.s32 	%r3194, %r3193, %r3190;
	add.s32 	%r3195, %r3194, %r3108;
	add.s32 	%r3196, %r3195, %r2705;
	shf.l.wrap.b32 	%r3197, %r3180, %r3180, 30;
	shf.l.wrap.b32 	%r3198, %r3196, %r3196, 5;
	xor.b32  	%r3199, %r3197, %r3189;
	xor.b32  	%r3200, %r3199, %r3188;
	add.s32 	%r3201, %r3200, %r3181;
	add.s32 	%r3202, %r3201, %r3198;
	add.s32 	%r3203, %r3202, %r3108;
	add.s32 	%r3204, %r3203, %r2709;
	shf.l.wrap.b32 	%r3205, %r3188, %r3188, 30;
	shf.l.wrap.b32 	%r3206, %r3204, %r3204, 5;
	xor.b32  	%r3207, %r3205, %r3197;
	xor.b32  	%r3208, %r3207, %r3196;
	add.s32 	%r3209, %r3208, %r3189;
	add.s32 	%r3210, %r3209, %r3206;
	add.s32 	%r3211, %r3210, %r3108;
	add.s32 	%r3212, %r3211, %r2713;
	shf.l.wrap.b32 	%r3213, %r3196, %r3196, 30;
	shf.l.wrap.b32 	%r3214, %r3212, %r3212, 5;
	xor.b32  	%r3215, %r3213, %r3205;
	xor.b32  	%r3216, %r3215, %r3204;
	add.s32 	%r3217, %r3216, %r3197;
	add.s32 	%r3218, %r3217, %r3214;
	add.s32 	%r3219, %r3218, %r3108;
	add.s32 	%r3220, %r3219, %r2717;
	shf.l.wrap.b32 	%r3221, %r3204, %r3204, 30;
	shf.l.wrap.b32 	%r3222, %r3220, %r3220, 5;
	xor.b32  	%r3223, %r3221, %r3213;
	xor.b32  	%r3224, %r3223, %r3212;
	add.s32 	%r3225, %r3224, %r3205;
	add.s32 	%r3226, %r3225, %r3222;
	add.s32 	%r3227, %r3226, %r3108;
	add.s32 	%r3228, %r3227, %r2721;
	shf.l.wrap.b32 	%r3229, %r3212, %r3212, 30;
	shf.l.wrap.b32 	%r3230, %r3228, %r3228, 5;
	xor.b32  	%r3231, %r3229, %r3221;
	xor.b32  	%r3232, %r3231, %r3220;
	add.s32 	%r3233, %r3232, %r3213;
	add.s32 	%r3234, %r3233, %r3230;
	add.s32 	%r3235, %r3234, %r3108;
	add.s32 	%r3236, %r3235, %r2725;
	shf.l.wrap.b32 	%r3237, %r3220, %r3220, 30;
	shf.l.wrap.b32 	%r3238, %r3236, %r3236, 5;
	xor.b32  	%r3239, %r3237, %r3229;
	xor.b32  	%r3240, %r3239, %r3228;
	add.s32 	%r3241, %r3240, %r3221;
	add.s32 	%r3242, %r3241, %r3238;
	add.s32 	%r3243, %r3242, %r3108;
	add.s32 	%r3244, %r3243, %r2729;
	shf.l.wrap.b32 	%r3245, %r3228, %r3228, 30;
	shf.l.wrap.b32 	%r3246, %r3244, %r3244, 5;
	xor.b32  	%r3247, %r3245, %r3237;
	xor.b32  	%r3248, %r3247, %r3236;
	add.s32 	%r3249, %r3248, %r3229;
	add.s32 	%r3250, %r3249, %r3246;
	add.s32 	%r3251, %r3250, %r3108;
	add.s32 	%r3252, %r3251, %r2733;
	shf.l.wrap.b32 	%r3253, %r3236, %r3236, 30;
	shf.l.wrap.b32 	%r3254, %r3252, %r3252, 5;
	xor.b32  	%r3255, %r3253, %r3245;
	xor.b32  	%r3256, %r3255, %r3244;
	add.s32 	%r3257, %r3256, %r3237;
	add.s32 	%r3258, %r3257, %r3254;
	add.s32 	%r3259, %r3258, %r3108;
	add.s32 	%r3260, %r3259, %r2737;
	shf.l.wrap.b32 	%r3261, %r3244, %r3244, 30;
	shf.l.wrap.b32 	%r3262, %r3260, %r3260, 5;
	xor.b32  	%r3263, %r3261, %r3253;
	xor.b32  	%r3264, %r3263, %r3252;
	add.s32 	%r3265, %r3264, %r3245;
	add.s32 	%r3266, %r3265, %r3262;
	add.s32 	%r3267, %r3266, %r3108;
	add.s32 	%r3268, %r3267, %r2741;
	shf.l.wrap.b32 	%r3269, %r3252, %r3252, 30;
	shf.l.wrap.b32 	%r3270, %r3268, %r3268, 5;
	xor.b32  	%r3271, %r3269, %r3261;
	and.b32  	%r3272, %r3260, %r3271;
	and.b32  	%r3273, %r3269, %r3261;
	xor.b32  	%r3274, %r3272, %r3273;
	add.s32 	%r3275, %r3274, %r3253;
	add.s32 	%r3276, %r3275, %r3270;
	add.s32 	%r3277, %r3276, %r3109;
	add.s32 	%r3278, %r3277, %r2745;
	shf.l.wrap.b32 	%r3279, %r3260, %r3260, 30;
	shf.l.wrap.b32 	%r3280, %r3278, %r3278, 5;
	xor.b32  	%r3281, %r3279, %r3269;
	and.b32  	%r3282, %r3268, %r3281;
	and.b32  	%r3283, %r3279, %r3269;
	xor.b32  	%r3284, %r3282, %r3283;
	add.s32 	%r3285, %r3284, %r3261;
	add.s32 	%r3286, %r3285, %r3280;
	add.s32 	%r3287, %r3286, %r3109;
	add.s32 	%r3288, %r3287, %r2749;
	shf.l.wrap.b32 	%r3289, %r3268, %r3268, 30;
	shf.l.wrap.b32 	%r3290, %r3288, %r3288, 5;
	xor.b32  	%r3291, %r3289, %r3279;
	and.b32  	%r3292, %r3278, %r3291;
	and.b32  	%r3293, %r3289, %r3279;
	xor.b32  	%r3294, %r3292, %r3293;
	add.s32 	%r3295, %r3294, %r3269;
	add.s32 	%r3296, %r3295, %r3290;
	add.s32 	%r3297, %r3296, %r3109;
	add.s32 	%r3298, %r3297, %r2753;
	shf.l.wrap.b32 	%r3299, %r3278, %r3278, 30;
	shf.l.wrap.b32 	%r3300, %r3298, %r3298, 5;
	xor.b32  	%r3301, %r3299, %r3289;
	and.b32  	%r3302, %r3288, %r3301;
	and.b32  	%r3303, %r3299, %r3289;
	xor.b32  	%r3304, %r3302, %r3303;
	add.s32 	%r3305, %r3304, %r3279;
	add.s32 	%r3306, %r3305, %r3300;
	add.s32 	%r3307, %r3306, %r3109;
	add.s32 	%r3308, %r3307, %r2757;
	shf.l.wrap.b32 	%r3309, %r3288, %r3288, 30;
	shf.l.wrap.b32 	%r3310, %r3308, %r3308, 5;
	xor.b32  	%r3311, %r3309, %r3299;
	and.b32  	%r3312, %r3298, %r3311;
	and.b32  	%r3313, %r3309, %r3299;
	xor.b32  	%r3314, %r3312, %r3313;
	add.s32 	%r3315, %r3314, %r3289;
	add.s32 	%r3316, %r3315, %r3310;
	add.s32 	%r3317, %r3316, %r3109;
	add.s32 	%r3318, %r3317, %r2761;
	shf.l.wrap.b32 	%r3319, %r3298, %r3298, 30;
	shf.l.wrap.b32 	%r3320, %r3318, %r3318, 5;
	xor.b32  	%r3321, %r3319, %r3309;
	and.b32  	%r3322, %r3308, %r3321;
	and.b32  	%r3323, %r3319, %r3309;
	xor.b32  	%r3324, %r3322, %r3323;
	add.s32 	%r3325, %r3324, %r3299;
	add.s32 	%r3326, %r3325, %r3320;
	add.s32 	%r3327, %r3326, %r3109;
	add.s32 	%r3328, %r3327, %r2765;
	shf.l.wrap.b32 	%r3329, %r3308, %r3308, 30;
	shf.l.wrap.b32 	%r3330, %r3328, %r3328, 5;
	xor.b32  	%r3331, %r3329, %r3319;
	and.b32  	%r3332, %r3318, %r3331;
	and.b32  	%r3333, %r3329, %r3319;
	xor.b32  	%r3334, %r3332, %r3333;
	add.s32 	%r3335, %r3334, %r3309;
	add.s32 	%r3336, %r3335, %r3330;
	add.s32 	%r3337, %r3336, %r3109;
	add.s32 	%r3338, %r3337, %r2769;
	shf.l.wrap.b32 	%r3339, %r3318, %r3318, 30;
	shf.l.wrap.b32 	%r3340, %r3338, %r3338, 5;
	xor.b32  	%r3341, %r3339, %r3329;
	and.b32  	%r3342, %r3328, %r3341;
	and.b32  	%r3343, %r3339, %r3329;
	xor.b32  	%r3344, %r3342, %r3343;
	add.s32 	%r3345, %r3344, %r3319;
	add.s32 	%r3346, %r3345, %r3340;
	add.s32 	%r3347, %r3346, %r3109;
	add.s32 	%r3348, %r3347, %r2773;
	shf.l.wrap.b32 	%r3349, %r3328, %r3328, 30;
	shf.l.wrap.b32 	%r3350, %r3348, %r3348, 5;
	xor.b32  	%r3351, %r3349, %r3339;
	and.b32  	%r3352, %r3338, %r3351;
	and.b32  	%r3353, %r3349, %r3339;
	xor.b32  	%r3354, %r3352, %r3353;
	add.s32 	%r3355, %r3354, %r3329;
	add.s32 	%r3356, %r3355, %r3350;
	add.s32 	%r3357, %r3356, %r3109;
	add.s32 	%r3358, %r3357, %r2777;
	shf.l.wrap.b32 	%r3359, %r3338, %r3338, 30;
	shf.l.wrap.b32 	%r3360, %r3358, %r3358, 5;
	xor.b32  	%r3361, %r3359, %r3349;
	and.b32  	%r3362, %r3348, %r3361;
	and.b32  	%r3363, %r3359, %r3349;
	xor.b32  	%r3364, %r3362, %r3363;
	add.s32 	%r3365, %r3364, %r3339;
	add.s32 	%r3366, %r3365, %r3360;
	add.s32 	%r3367, %r3366, %r3109;
	add.s32 	%r3368, %r3367, %r2781;
	shf.l.wrap.b32 	%r3369, %r3348, %r3348, 30;
	shf.l.wrap.b32 	%r3370, %r3368, %r3368, 5;
	xor.b32  	%r3371, %r3369, %r3359;
	and.b32  	%r3372, %r3358, %r3371;
	and.b32  	%r3373, %r3369, %r3359;
	xor.b32  	%r3374, %r3372, %r3373;
	add.s32 	%r3375, %r3374, %r3349;
	add.s32 	%r3376, %r3375, %r3370;
	add.s32 	%r3377, %r3376, %r3109;
	add.s32 	%r3378, %r3377, %r2785;
	shf.l.wrap.b32 	%r3379, %r3358, %r3358, 30;
	shf.l.wrap.b32 	%r3380, %r3378, %r3378, 5;
	xor.b32  	%r3381, %r3379, %r3369;
	and.b32  	%r3382, %r3368, %r3381;
	and.b32  	%r3383, %r3379, %r3369;
	xor.b32  	%r3384, %r3382, %r3383;
	add.s32 	%r3385, %r3384, %r3359;
	add.s32 	%r3386, %r3385, %r3380;
	add.s32 	%r3387, %r3386, %r3109;
	add.s32 	%r3388, %r3387, %r2789;
	shf.l.wrap.b32 	%r3389, %r3368, %r3368, 30;
	shf.l.wrap.b32 	%r3390, %r3388, %r3388, 5;
	xor.b32  	%r3391, %r3389, %r3379;
	and.b32  	%r3392, %r3378, %r3391;
	and.b32  	%r3393, %r3389, %r3379;
	xor.b32  	%r3394, %r3392, %r3393;
	add.s32 	%r3395, %r3394, %r3369;
	add.s32 	%r3396, %r3395, %r3390;
	add.s32 	%r3397, %r3396, %r3109;
	add.s32 	%r3398, %r3397, %r2793;
	shf.l.wrap.b32 	%r3399, %r3378, %r3378, 30;
	shf.l.wrap.b32 	%r3400, %r3398, %r3398, 5;
	xor.b32  	%r3401, %r3399, %r3389;
	and.b32  	%r3402, %r3388, %r3401;
	and.b32  	%r3403, %r3399, %r3389;
	xor.b32  	%r3404, %r3402, %r3403;
	add.s32 	%r3405, %r3404, %r3379;
	add.s32 	%r3406, %r3405, %r3400;
	add.s32 	%r3407, %r3406, %r3109;
	add.s32 	%r3408, %r3407, %r2797;
	shf.l.wrap.b32 	%r3409, %r3388, %r3388, 30;
	shf.l.wrap.b32 	%r3410, %r3408, %r3408, 5;
	xor.b32  	%r3411, %r3409, %r3399;
	and.b32  	%r3412, %r3398, %r3411;
	and.b32  	%r3413, %r3409, %r3399;
	xor.b32  	%r3414, %r3412, %r3413;
	add.s32 	%r3415, %r3414, %r3389;
	add.s32 	%r3416, %r3415, %r3410;
	add.s32 	%r3417, %r3416, %r3109;
	add.s32 	%r3418, %r3417, %r2801;
	shf.l.wrap.b32 	%r3419, %r3398, %r3398, 30;
	shf.l.wrap.b32 	%r3420, %r3418, %r3418, 5;
	xor.b32  	%r3421, %r3419, %r3409;
	and.b32  	%r3422, %r3408, %r3421;
	and.b32  	%r3423, %r3419, %r3409;
	xor.b32  	%r3424, %r3422, %r3423;
	add.s32 	%r3425, %r3424, %r3399;
	add.s32 	%r3426, %r3425, %r3420;
	add.s32 	%r3427, %r3426, %r3109;
	add.s32 	%r3428, %r3427, %r2805;
	shf.l.wrap.b32 	%r3429, %r3408, %r3408, 30;
	shf.l.wrap.b32 	%r3430, %r3428, %r3428, 5;
	xor.b32  	%r3431, %r3429, %r3419;
	and.b32  	%r3432, %r3418, %r3431;
	and.b32  	%r3433, %r3429, %r3419;
	xor.b32  	%r3434, %r3432, %r3433;
	add.s32 	%r3435, %r3434, %r3409;
	add.s32 	%r3436, %r3435, %r3430;
	add.s32 	%r3437, %r3436, %r3109;
	add.s32 	%r3438, %r3437, %r2809;
	shf.l.wrap.b32 	%r3439, %r3418, %r3418, 30;
	shf.l.wrap.b32 	%r3440, %r3438, %r3438, 5;
	xor.b32  	%r3441, %r3439, %r3429;
	and.b32  	%r3442, %r3428, %r3441;
	and.b32  	%r3443, %r3439, %r3429;
	xor.b32  	%r3444, %r3442, %r3443;
	add.s32 	%r3445, %r3444, %r3419;
	add.s32 	%r3446, %r3445, %r3440;
	add.s32 	%r3447, %r3446, %r3109;
	add.s32 	%r3448, %r3447, %r2813;
	shf.l.wrap.b32 	%r3449, %r3428, %r3428, 30;
	shf.l.wrap.b32 	%r3450, %r3448, %r3448, 5;
	xor.b32  	%r3451, %r3449, %r3439;
	and.b32  	%r3452, %r3438, %r3451;
	and.b32  	%r3453, %r3449, %r3439;
	xor.b32  	%r3454, %r3452, %r3453;
	add.s32 	%r3455, %r3454, %r3429;
	add.s32 	%r3456, %r3455, %r3450;
	add.s32 	%r3457, %r3456, %r3109;
	add.s32 	%r3458, %r3457, %r2817;
	shf.l.wrap.b32 	%r3459, %r3438, %r3438, 30;
	shf.l.wrap.b32 	%r3460, %r3458, %r3458, 5;
	xor.b32  	%r3461, %r3459, %r3449;
	and.b32  	%r3462, %r3448, %r3461;
	and.b32  	%r3463, %r3459, %r3449;
	xor.b32  	%r3464, %r3462, %r3463;
	add.s32 	%r3465, %r3464, %r3439;
	add.s32 	%r3466, %r3465, %r3460;
	add.s32 	%r3467, %r3466, %r3109;
	add.s32 	%r3468, %r3467, %r2821;
	shf.l.wrap.b32 	%r3469, %r3448, %r3448, 30;
	ld.local.u32 	%r3470, [%rd2+112];
	shf.l.wrap.b32 	%r3471, %r3468, %r3468, 5;
	xor.b32  	%r3472, %r3469, %r3459;
	xor.b32  	%r3473, %r3472, %r3458;
	add.s32 	%r3474, %r3473, %r3449;
	add.s32 	%r3475, %r3474, %r3471;
	add.s32 	%r3476, %r3475, %r3470;
	add.s32 	%r3477, %r3476, %r2825;
	shf.l.wrap.b32 	%r3478, %r3458, %r3458, 30;
	shf.l.wrap.b32 	%r3479, %r3477, %r3477, 5;
	xor.b32  	%r3480, %r3478, %r3469;
	xor.b32  	%r3481, %r3480, %r3468;
	add.s32 	%r3482, %r3481, %r3459;
	add.s32 	%r3483, %r3482, %r3479;
	add.s32 	%r3484, %r3483, %r3470;
	add.s32 	%r3485, %r3484, %r2829;
	shf.l.wrap.b32 	%r3486, %r3468, %r3468, 30;
	shf.l.wrap.b32 	%r3487, %r3485, %r3485, 5;
	xor.b32  	%r3488, %r3486, %r3478;
	xor.b32  	%r3489, %r3488, %r3477;
	add.s32 	%r3490, %r3489, %r3469;
	add.s32 	%r3491, %r3490, %r3487;
	add.s32 	%r3492, %r3491, %r3470;
	add.s32 	%r3493, %r3492, %r2833;
	shf.l.wrap.b32 	%r3494, %r3477, %r3477, 30;
	shf.l.wrap.b32 	%r3495, %r3493, %r3493, 5;
	xor.b32  	%r3496, %r3494, %r3486;
	xor.b32  	%r3497, %r3496, %r3485;
	add.s32 	%r3498, %r3497, %r3478;
	add.s32 	%r3499, %r3498, %r3495;
	add.s32 	%r3500, %r3499, %r3470;
	add.s32 	%r3501, %r3500, %r2837;
	shf.l.wrap.b32 	%r3502, %r3485, %r3485, 30;
	shf.l.wrap.b32 	%r3503, %r3501, %r3501, 5;
	xor.b32  	%r3504, %r3502, %r3494;
	xor.b32  	%r3505, %r3504, %r3493;
	add.s32 	%r3506, %r3505, %r3486;
	add.s32 	%r3507, %r3506, %r3503;
	add.s32 	%r3508, %r3507, %r3470;
	add.s32 	%r3509, %r3508, %r2841;
	shf.l.wrap.b32 	%r3510, %r3493, %r3493, 30;
	shf.l.wrap.b32 	%r3511, %r3509, %r3509, 5;
	xor.b32  	%r3512, %r3510, %r3502;
	xor.b32  	%r3513, %r3512, %r3501;
	add.s32 	%r3514, %r3513, %r3494;
	add.s32 	%r3515, %r3514, %r3511;
	add.s32 	%r3516, %r3515, %r3470;
	add.s32 	%r3517, %r3516, %r2845;
	shf.l.wrap.b32 	%r3518, %r3501, %r3501, 30;
	shf.l.wrap.b32 	%r3519, %r3517, %r3517, 5;
	xor.b32  	%r3520, %r3518, %r3510;
	xor.b32  	%r3521, %r3520, %r3509;
	add.s32 	%r3522, %r3521, %r3502;
	add.s32 	%r3523, %r3522, %r3519;
	add.s32 	%r3524, %r3523, %r3470;
	add.s32 	%r3525, %r3524, %r2849;
	shf.l.wrap.b32 	%r3526, %r3509, %r3509, 30;
	shf.l.wrap.b32 	%r3527, %r3525, %r3525, 5;
	xor.b32  	%r3528, %r3526, %r3518;
	xor.b32  	%r3529, %r3528, %r3517;
	add.s32 	%r3530, %r3529, %r3510;
	add.s32 	%r3531, %r3530, %r3527;
	add.s32 	%r3532, %r3531, %r3470;
	add.s32 	%r3533, %r3532, %r2853;
	shf.l.wrap.b32 	%r3534, %r3517, %r3517, 30;
	shf.l.wrap.b32 	%r3535, %r3533, %r3533, 5;
	xor.b32  	%r3536, %r3534, %r3526;
	xor.b32  	%r3537, %r3536, %r3525;
	add.s32 	%r3538, %r3537, %r3518;
	add.s32 	%r3539, %r3538, %r3535;
	add.s32 	%r3540, %r3539, %r3470;
	add.s32 	%r3541, %r3540, %r2857;
	shf.l.wrap.b32 	%r3542, %r3525, %r3525, 30;
	shf.l.wrap.b32 	%r3543, %r3541, %r3541, 5;
	xor.b32  	%r3544, %r3542, %r3534;
	xor.b32  	%r3545, %r3544, %r3533;
	add.s32 	%r3546, %r3545, %r3526;
	add.s32 	%r3547, %r3546, %r3543;
	add.s32 	%r3548, %r3547, %r3470;
	add.s32 	%r3549, %r3548, %r2861;
	shf.l.wrap.b32 	%r3550, %r3533, %r3533, 30;
	shf.l.wrap.b32 	%r3551, %r3549, %r3549, 5;
	xor.b32  	%r3552, %r3550, %r3542;
	xor.b32  	%r3553, %r3552, %r3541;
	add.s32 	%r3554, %r3553, %r3534;
	add.s32 	%r3555, %r3554, %r3551;
	add.s32 	%r3556, %r3555, %r3470;
	add.s32 	%r3557, %r3556, %r2865;
	shf.l.wrap.b32 	%r3558, %r3541, %r3541, 30;
	shf.l.wrap.b32 	%r3559, %r3557, %r3557, 5;
	xor.b32  	%r3560, %r3558, %r3550;
	xor.b32  	%r3561, %r3560, %r3549;
	add.s32 	%r3562, %r3561, %r3542;
	add.s32 	%r3563, %r3562, %r3559;
	add.s32 	%r3564, %r3563, %r3470;
	add.s32 	%r3565, %r3564, %r2869;
	shf.l.wrap.b32 	%r3566, %r3549, %r3549, 30;
	shf.l.wrap.b32 	%r3567, %r3565, %r3565, 5;
	xor.b32  	%r3568, %r3566, %r3558;
	xor.b32  	%r3569, %r3568, %r3557;
	add.s32 	%r3570, %r3569, %r3550;
	add.s32 	%r3571, %r3570, %r3567;
	add.s32 	%r3572, %r3571, %r3470;
	add.s32 	%r3573, %r3572, %r2873;
	shf.l.wrap.b32 	%r3574, %r3557, %r3557, 30;
	shf.l.wrap.b32 	%r3575, %r3573, %r3573, 5;
	xor.b32  	%r3576, %r3574, %r3566;
	xor.b32  	%r3577, %r3576, %r3565;
	add.s32 	%r3578, %r3577, %r3558;
	add.s32 	%r3579, %r3578, %r3575;
	add.s32 	%r3580, %r3579, %r3470;
	add.s32 	%r3581, %r3580, %r2877;
	shf.l.wrap.b32 	%r3582, %r3565, %r3565, 30;
	shf.l.wrap.b32 	%r3583, %r3581, %r3581, 5;
	xor.b32  	%r3584, %r3582, %r3574;
	xor.b32  	%r3585, %r3584, %r3573;
	add.s32 	%r3586, %r3585, %r3566;
	add.s32 	%r3587, %r3586, %r3583;
	add.s32 	%r3588, %r3587, %r3470;
	add.s32 	%r3589, %r3588, %r2881;
	shf.l.wrap.b32 	%r3590, %r3573, %r3573, 30;
	shf.l.wrap.b32 	%r3591, %r3589, %r3589, 5;
	xor.b32  	%r3592, %r3590, %r3582;
	xor.b32  	%r3593, %r3592, %r3581;
	add.s32 	%r3594, %r3593, %r3574;
	add.s32 	%r3595, %r3594, %r3591;
	add.s32 	%r3596, %r3595, %r3470;
	add.s32 	%r3597, %r3596, %r2885;
	shf.l.wrap.b32 	%r3598, %r3581, %r3581, 30;
	shf.l.wrap.b32 	%r3599, %r3597, %r3597, 5;
	xor.b32  	%r3600, %r3598, %r3590;
	xor.b32  	%r3601, %r3600, %r3589;
	add.s32 	%r3602, %r3601, %r3582;
	add.s32 	%r3603, %r3602, %r3599;
	add.s32 	%r3604, %r3603, %r3470;
	add.s32 	%r3605, %r3604, %r2889;
	shf.l.wrap.b32 	%r3606, %r3589, %r3589, 30;
	shf.l.wrap.b32 	%r3607, %r3605, %r3605, 5;
	xor.b32  	%r3608, %r3606, %r3598;
	xor.b32  	%r3609, %r3608, %r3597;
	add.s32 	%r3610, %r3609, %r3590;
	add.s32 	%r3611, %r3610, %r3607;
	add.s32 	%r3612, %r3611, %r3470;
	add.s32 	%r3613, %r3612, %r2893;
	shf.l.wrap.b32 	%r3614, %r3597, %r3597, 30;
	shf.l.wrap.b32 	%r3615, %r3613, %r3613, 5;
	xor.b32  	%r3616, %r3614, %r3606;
	xor.b32  	%r3617, %r3616, %r3605;
	add.s32 	%r3618, %r3617, %r3598;
	add.s32 	%r3619, %r3618, %r3615;
	add.s32 	%r3620, %r3619, %r3470;
	add.s32 	%r3621, %r3620, %r2897;
	shf.l.wrap.b32 	%r3622, %r3605, %r3605, 30;
	shf.l.wrap.b32 	%r3623, %r3621, %r3621, 5;
	xor.b32  	%r3624, %r3622, %r3614;
	xor.b32  	%r3625, %r3624, %r3613;
	add.s32 	%r3626, %r3625, %r3606;
	add.s32 	%r3627, %r3626, %r3623;
	add.s32 	%r3628, %r3627, %r3470;
	add.s32 	%r3629, %r3628, %r2901;
	shf.l.wrap.b32 	%r3630, %r3613, %r3613, 30;
	add.s32 	%r46, %r2904, %r3629;
	add.s32 	%r47, %r2905, %r3621;
	add.s32 	%r48, %r2906, %r3630;
	add.s32 	%r49, %r2907, %r3622;
	add.s32 	%r50, %r2902, %r3614;
	shr.u32 	%r3631, %r46, 24;
	cvt.u16.u32 	%rs1, %r3631;
	shr.u32 	%r3632, %r46, 28;
	cvt.u16.u32 	%rs127, %r3632;
	setp.lt.u32 	%p27, %r46, -1610612736;
	selp.b16 	%rs128, 48, 87, %p27;
	add.s16 	%rs129, %rs127, %rs128;
	cvta.to.global.u64 	%rd16, %rd102;
	ld.global.u8 	%rs130, [%rd16];
	setp.eq.s16 	%p28, %rs130, %rs129;
	@%p28 bra 	$L__BB0_37;
	bra.uni 	$L__BB0_77;
$L__BB0_37:
	and.b16  	%rs131, %rs1, 15;
	ld.global.u8 	%rs132, [%rd16+1];
	setp.lt.u16 	%p29, %rs131, 10;
	selp.b16 	%rs133, 48, 87, %p29;
	add.s16 	%rs134, %rs131, %rs133;
	setp.eq.s16 	%p30, %rs132, %rs134;
	@%p30 bra 	$L__BB0_38;
	bra.uni 	$L__BB0_77;
$L__BB0_38:
	{ .reg .b16 tmp; mov.b32 {tmp, %rs135}, %r46; }
	and.b16  	%rs136, %rs135, 255;
	shr.u16 	%rs137, %rs136, 4;
	and.b16  	%rs2, %rs135, 15;
	setp.lt.u16 	%p31, %rs136, 160;
	selp.b16 	%rs138, 48, 87, %p31;
	add.s16 	%rs139, %rs137, %rs138;
	ld.global.u8 	%rs140, [%rd16+2];
	setp.ne.s16 	%p32, %rs140, %rs139;
	@%p32 bra 	$L__BB0_77;
	ld.global.u8 	%rs141, [%rd16+3];
	setp.lt.u16 	%p33, %rs2, 10;
	selp.b16 	%rs142, 48, 87, %p33;
	add.s16 	%rs143, %rs2, %rs142;
	setp.ne.s16 	%p34, %rs141, %rs143;
	@%p34 bra 	$L__BB0_77;
	shr.u32 	%r3633, %r46, 8;
	cvt.u16.u32 	%rs144, %r3633;
	and.b16  	%rs145, %rs144, 255;
	shr.u16 	%rs146, %rs145, 4;
	and.b16  	%rs3, %rs144, 15;
	setp.lt.u16 	%p35, %rs145, 160;
	selp.b16 	%rs147, 48, 87, %p35;
	add.s16 	%rs148, %rs146, %rs147;
	ld.global.u8 	%rs149, [%rd16+4];
	setp.ne.s16 	%p36, %rs149, %rs148;
	@%p36 bra 	$L__BB0_77;
	ld.global.u8 	%rs150, [%rd16+5];
	setp.lt.u16 	%p37, %rs3, 10;
	selp.b16 	%rs151, 48, 87, %p37;
	add.s16 	%rs152, %rs3, %rs151;
	setp.ne.s16 	%p38, %rs150, %rs152;
	@%p38 bra 	$L__BB0_77;
	cvt.u16.u32 	%rs153, %r46;
	and.b16  	%rs154, %rs153, 255;
	shr.u16 	%rs155, %rs154, 4;
	and.b16  	%rs4, %rs153, 15;
	setp.lt.u16 	%p39, %rs154, 160;
	selp.b16 	%rs156, 48, 87, %p39;
	add.s16 	%rs157, %rs155, %rs156;
	ld.global.u8 	%rs158, [%rd16+6];
	setp.ne.s16 	%p40, %rs158, %rs157;
	@%p40 bra 	$L__BB0_77;
	ld.global.u8 	%rs159, [%rd16+7];
	setp.lt.u16 	%p41, %rs4, 10;
	selp.b16 	%rs160, 48, 87, %p41;
	add.s16 	%rs161, %rs4, %rs160;
	setp.ne.s16 	%p42, %rs159, %rs161;
	@%p42 bra 	$L__BB0_77;
	shr.u32 	%r3634, %r47, 24;
	shr.u32 	%r3635, %r47, 28;
	cvt.u16.u32 	%rs162, %r3635;
	cvt.u16.u32 	%rs163, %r3634;
	and.b16  	%rs5, %rs163, 15;
	setp.lt.u32 	%p43, %r47, -1610612736;
	selp.b16 	%rs164, 48, 87, %p43;
	add.s16 	%rs165, %rs162, %rs164;
	ld.global.u8 	%rs166, [%rd16+8];
	setp.ne.s16 	%p44, %rs166, %rs165;
	@%p44 bra 	$L__BB0_77;
	ld.global.u8 	%rs167, [%rd16+9];
	setp.lt.u16 	%p45, %rs5, 10;
	selp.b16 	%rs168, 48, 87, %p45;
	add.s16 	%rs169, %rs5, %rs168;
	setp.ne.s16 	%p46, %rs167, %rs169;
	@%p46 bra 	$L__BB0_77;
	{ .reg .b16 tmp; mov.b32 {tmp, %rs170}, %r47; }
	and.b16  	%rs171, %rs170, 255;
	shr.u16 	%rs172, %rs171, 4;
	and.b16  	%rs6, %rs170, 15;
	setp.lt.u16 	%p47, %rs171, 160;
	selp.b16 	%rs173, 48, 87, %p47;
	add.s16 	%rs174, %rs172, %rs173;
	ld.global.u8 	%rs175, [%rd16+10];
	setp.ne.s16 	%p48, %rs175, %rs174;
	@%p48 bra 	$L__BB0_77;
	ld.global.u8 	%rs176, [%rd16+11];
	setp.lt.u16 	%p49, %rs6, 10;
	selp.b16 	%rs177, 48, 87, %p49;
	add.s16 	%rs178, %rs6, %rs177;
	setp.ne.s16 	%p50, %rs176, %rs178;
	@%p50 bra 	$L__BB0_77;
	shr.u32 	%r3636, %r47, 8;
	cvt.u16.u32 	%rs179, %r3636;
	and.b16  	%rs180, %rs179, 255;
	shr.u16 	%rs181, %rs180, 4;
	and.b16  	%rs7, %rs179, 15;
	setp.lt.u16 	%p51, %rs180, 160;
	selp.b16 	%rs182, 48, 87, %p51;
	add.s16 	%rs183, %rs181, %rs182;
	ld.global.u8 	%rs184, [%rd16+12];
	setp.ne.s16 	%p52, %rs184, %rs183;
	@%p52 bra 	$L__BB0_77;
	ld.global.u8 	%rs185, [%rd16+13];
	setp.lt.u16 	%p53, %rs7, 10;
	selp.b16 	%rs186, 48, 87, %p53;
	add.s16 	%rs187, %rs7, %rs186;
	setp.ne.s16 	%p54, %rs185, %rs187;
	@%p54 bra 	$L__BB0_77;
	cvt.u16.u32 	%rs188, %r47;
	and.b16  	%rs189, %rs188, 255;
	shr.u16 	%rs190, %rs189, 4;
	and.b16  	%rs8, %rs188, 15;
	setp.lt.u16 	%p55, %rs189, 160;
	selp.b16 	%rs191, 48, 87, %p55;
	add.s16 	%rs192, %rs190, %rs191;
	ld.global.u8 	%rs193, [%rd16+14];
	setp.ne.s16 	%p56, %rs193, %rs192;
	@%p56 bra 	$L__BB0_77;
	ld.global.u8 	%rs194, [%rd16+15];
	setp.lt.u16 	%p57, %rs8, 10;
	selp.b16 	%rs195, 48, 87, %p57;
	add.s16 	%rs196, %rs8, %rs195;
	setp.ne.s16 	%p58, %rs194, %rs196;
	@%p58 bra 	$L__BB0_77;
	shr.u32 	%r3637, %r48, 24;
	shr.u32 	%r3638, %r48, 28;
	cvt.u16.u32 	%rs197, %r3638;
	cvt.u16.u32 	%rs198, %r3637;
	and.b16  	%rs9, %rs198, 15;
	setp.lt.u32 	%p59, %r48, -1610612736;
	selp.b16 	%rs199, 48, 87, %p59;
	add.s16 	%rs200, %rs197, %rs199;
	ld.global.u8 	%rs201, [%rd16+16];
	setp.ne.s16 	%p60, %rs201, %rs200;
	@%p60 bra 	$L__BB0_77;
	ld.global.u8 	%rs202, [%rd16+17];
	setp.lt.u16 	%p61, %rs9, 10;
	selp.b16 	%rs203, 48, 87, %p61;
	add.s16 	%rs204, %rs9, %rs203;
	setp.ne.s16 	%p62, %rs202, %rs204;
	@%p62 bra 	$L__BB0_77;
	{ .reg .b16 tmp; mov.b32 {tmp, %rs205}, %r48; }
	and.b16  	%rs206, %rs205, 255;
	shr.u16 	%rs207, %rs206, 4;
	and.b16  	%rs10, %rs205, 15;
	setp.lt.u16 	%p63, %rs206, 160;
	selp.b16 	%rs208, 48, 87, %p63;
	add.s16 	%rs209, %rs207, %rs208;
	ld.global.u8 	%rs210, [%rd16+18];
	setp.ne.s16 	%p64, %rs210, %rs209;
	@%p64 bra 	$L__BB0_77;
	ld.global.u8 	%rs211, [%rd16+19];
	setp.lt.u16 	%p65, %rs10, 10;
	selp.b16 	%rs212, 48, 87, %p65;
	add.s16 	%rs213, %rs10, %rs212;
	setp.ne.s16 	%p66, %rs211, %rs213;
	@%p66 bra 	$L__BB0_77;
	shr.u32 	%r3639, %r48, 8;
	cvt.u16.u32 	%rs214, %r3639;
	and.b16  	%rs215, %rs214, 255;
	shr.u16 	%rs216, %rs215, 4;
	and.b16  	%rs11, %rs214, 15;
	setp.lt.u16 	%p67, %rs215, 160;
	selp.b16 	%rs217, 48, 87, %p67;
	add.s16 	%rs218, %rs216, %rs217;
	ld.global.u8 	%rs219, [%rd16+20];
	setp.ne.s16 	%p68, %rs219, %rs218;
	@%p68 bra 	$L__BB0_77;
	ld.global.u8 	%rs220, [%rd16+21];
	setp.lt.u16 	%p69, %rs11, 10;
	selp.b16 	%rs221, 48, 87, %p69;
	add.s16 	%rs222, %rs11, %rs221;
	setp.ne.s16 	%p70, %rs220, %rs222;
	@%p70 bra 	$L__BB0_77;
	cvt.u16.u32 	%rs223, %r48;
	and.b16  	%rs224, %rs223, 255;
	shr.u16 	%rs225, %rs224, 4;
	and.b16  	%rs12, %rs223, 15;
	setp.lt.u16 	%p71, %rs224, 160;
	selp.b16 	%rs226, 48, 87, %p71;
	add.s16 	%rs227, %rs225, %rs226;
	ld.global.u8 	%rs228, [%rd16+22];
	setp.ne.s16 	%p72, %rs228, %rs227;
	@%p72 bra 	$L__BB0_77;
	ld.global.u8 	%rs229, [%rd16+23];
	setp.lt.u16 	%p73, %rs12, 10;
	selp.b16 	%rs230, 48, 87, %p73;
	add.s16 	%rs231, %rs12, %rs230;
	setp.ne.s16 	%p74, %rs229, %rs231;
	@%p74 bra 	$L__BB0_77;
	shr.u32 	%r3640, %r49, 24;
	shr.u32 	%r3641, %r49, 28;
	cvt.u16.u32 	%rs232, %r3641;
	cvt.u16.u32 	%rs233, %r3640;
	and.b16  	%rs13, %rs233, 15;
	setp.lt.u32 	%p75, %r49, -1610612736;
	selp.b16 	%rs234, 48, 87, %p75;
	add.s16 	%rs235, %rs232, %rs234;
	ld.global.u8 	%rs236, [%rd16+24];
	setp.ne.s16 	%p76, %rs236, %rs235;
	@%p76 bra 	$L__BB0_77;
	ld.global.u8 	%rs237, [%rd16+25];
	setp.lt.u16 	%p77, %rs13, 10;
	selp.b16 	%rs238, 48, 87, %p77;
	add.s16 	%rs239, %rs13, %rs238;
	setp.ne.s16 	%p78, %rs237, %rs239;
	@%p78 bra 	$L__BB0_77;
	{ .reg .b16 tmp; mov.b32 {tmp, %rs240}, %r49; }
	and.b16  	%rs241, %rs240, 255;
	shr.u16 	%rs242, %rs241, 4;
	and.b16  	%rs14, %rs240, 15;
	setp.lt.u16 	%p79, %rs241, 160;
	selp.b16 	%rs243, 48, 87, %p79;
	add.s16 	%rs244, %rs242, %rs243;
	ld.global.u8 	%rs245, [%rd16+26];
	setp.ne.s16 	%p80, %rs245, %rs244;
	@%p80 bra 	$L__BB0_77;
	ld.global.u8 	%rs246, [%rd16+27];
	setp.lt.u16 	%p81, %rs14, 10;
	selp.b16 	%rs247, 48, 87, %p81;
	add.s16 	%rs248, %rs14, %rs247;
	setp.ne.s16 	%p82, %rs246, %rs248;
	@%p82 bra 	$L__BB0_77;
	shr.u32 	%r3642, %r49, 8;
	cvt.u16.u32 	%rs249, %r3642;
	and.b16  	%rs250, %rs249, 255;
	shr.u16 	%rs251, %rs250, 4;
	and.b16  	%rs15, %rs249, 15;
	setp.lt.u16 	%p83, %rs250, 160;
	selp.b16 	%rs252, 48, 87, %p83;
	add.s16 	%rs253, %rs251, %rs252;
	ld.global.u8 	%rs254, [%rd16+28];
	setp.ne.s16 	%p84, %rs254, %rs253;
	@%p84 bra 	$L__BB0_77;
	ld.global.u8 	%rs255, [%rd16+29];
	setp.lt.u16 	%p85, %rs15, 10;
	selp.b16 	%rs256, 48, 87, %p85;
	add.s16 	%rs257, %rs15, %rs256;
	setp.ne.s16 	%p86, %rs255, %rs257;
	@%p86 bra 	$L__BB0_77;
	cvt.u16.u32 	%rs258, %r49;
	and.b16  	%rs259, %rs258, 255;
	shr.u16 	%rs260, %rs259, 4;
	and.b16  	%rs16, %rs258, 15;
	setp.lt.u16 	%p87, %rs259, 160;
	selp.b16 	%rs261, 48, 87, %p87;
	add.s16 	%rs262, %rs260, %rs261;
	ld.global.u8 	%rs263, [%rd16+30];
	setp.ne.s16 	%p88, %rs263, %rs262;
	@%p88 bra 	$L__BB0_77;
	ld.global.u8 	%rs264, [%rd16+31];
	setp.lt.u16 	%p89, %rs16, 10;
	selp.b16 	%rs265, 48, 87, %p89;
	add.s16 	%rs266, %rs16, %rs265;
	setp.ne.s16 	%p90, %rs264, %rs266;
	@%p90 bra 	$L__BB0_77;
	shr.u32 	%r3643, %r50, 24;
	shr.u32 	%r3644, %r50, 28;
	cvt.u16.u32 	%rs267, %r3644;
	cvt.u16.u32 	%rs268, %r3643;
	and.b16  	%rs17, %rs268, 15;
	setp.lt.u32 	%p91, %r50, -1610612736;
	selp.b16 	%rs269, 48, 87, %p91;
	add.s16 	%rs270, %rs267, %rs269;
	ld.global.u8 	%rs271, [%rd16+32];
	setp.ne.s16 	%p92, %rs271, %rs270;
	@%p92 bra 	$L__BB0_77;
	ld.global.u8 	%rs272, [%rd16+33];
	setp.lt.u16 	%p93, %rs17, 10;
	selp.b16 	%rs273, 48, 87, %p93;
	add.s16 	%rs274, %rs17, %rs273;
	setp.ne.s16 	%p94, %rs272, %rs274;
	@%p94 bra 	$L__BB0_77;
	{ .reg .b16 tmp; mov.b32 {tmp, %rs275}, %r50; }
	and.b16  	%rs276, %rs275, 255;
	shr.u16 	%rs277, %rs276, 4;
	and.b16  	%rs18, %rs275, 15;
	setp.lt.u16 	%p95, %rs276, 160;
	selp.b16 	%rs278, 48, 87, %p95;
	add.s16 	%rs279, %rs277, %rs278;
	ld.global.u8 	%rs280, [%rd16+34];
	setp.ne.s16 	%p96, %rs280, %rs279;
	@%p96 bra 	$L__BB0_77;
	ld.global.u8 	%rs281, [%rd16+35];
	setp.lt.u16 	%p97, %rs18, 10;
	selp.b16 	%rs282, 48, 87, %p97;
	add.s16 	%rs283, %rs18, %rs282;
	setp.ne.s16 	%p98, %rs281, %rs283;
	@%p98 bra 	$L__BB0_77;
	shr.u32 	%r3645, %r50, 8;
	cvt.u16.u32 	%rs284, %r3645;
	and.b16  	%rs285, %rs284, 255;
	shr.u16 	%rs286, %rs285, 4;
	and.b16  	%rs19, %rs284, 15;
	setp.lt.u16 	%p99, %rs285, 160;
	selp.b16 	%rs287, 48, 87, %p99;
	add.s16 	%rs288, %rs286, %rs287;
	ld.global.u8 	%rs289, [%rd16+36];
	setp.ne.s16 	%p100, %rs289, %rs288;
	@%p100 bra 	$L__BB0_77;
	ld.global.u8 	%rs290, [%rd16+37];
	setp.lt.u16 	%p101, %rs19, 10;
	selp.b16 	%rs291, 48, 87, %p101;
	add.s16 	%rs292, %rs19, %rs291;
	setp.ne.s16 	%p102, %rs290, %rs292;
	@%p102 bra 	$L__BB0_77;
	cvt.u16.u32 	%rs293, %r50;
	and.b16  	%rs294, %rs293, 255;
	shr.u16 	%rs295, %rs294, 4;
	and.b16  	%rs20, %rs293, 15;
	setp.lt.u16 	%p103, %rs294, 160;
	selp.b16 	%rs296, 48, 87, %p103;
	add.s16 	%rs297, %rs295, %rs296;
	ld.global.u8 	%rs298, [%rd16+38];
	setp.ne.s16 	%p104, %rs298, %rs297;
	@%p104 bra 	$L__BB0_77;
	ld.global.u8 	%rs299, [%rd16+39];
	setp.lt.u16 	%p105, %rs20, 10;
	selp.b16 	%rs300, 48, 87, %p105;
	add.s16 	%rs301, %rs20, %rs300;
	setp.ne.s16 	%p106, %rs299, %rs301;
	@%p106 bra 	$L__BB0_77;
	ld.param.u64 	%rd103, [_Z23kernel_sha1_hash_BUFFERP8PWD_INFOjjPhPi_param_4];
	cvta.to.global.u64 	%rd101, %rd103;
	mov.u32 	%r3646, %ctaid.x;
	mov.u32 	%r3647, %ntid.x;
	mov.u32 	%r3648, %tid.x;
	mad.lo.s32 	%r3649, %r3646, %r3647, %r3648;
	st.global.u32 	[%rd101], %r3649;
$L__BB0_77:
	ret;

}


// ===== COMPILED SASS (sm_100) =====

	.target	sm_100

	.elftype	@"ET_EXEC"


//--------------------- .note.nv.tkinfo           --------------------------
	.section	.note.nv.tkinfo,"",@"SHT_NOTE"
	.sectionflags	@"SHF_NOTE_NV_TKINFO"
	.tkinfo
        /*0018*/ 	.word	0x00000002
        /*0030*/ 	.string	""
        /*0030*/ 	.string	"ptxas"
        /*0030*/ 	.string	"Cuda compilation tools, release 13.0, V13.0.88"
        /*0030*/ 	.string	"Build cuda_13.0.r13.0/compiler.36424714_0"
        /*0030*/ 	.string	"-arch sm_100 -m 64 "



//--------------------- .note.nv.cuinfo           --------------------------
	.section	.note.nv.cuinfo,"",@"SHT_NOTE"
	.sectionflags	@"SHF_NOTE_NV_CUINFO"
        /*0018*/ 	.short	0x0002
        /*001a*/ 	.short	0x0064
        /*001c*/ 	.short	0x0082
	.zero		2


//--------------------- .nv.info                  --------------------------
	.section	.nv.info,"",@"SHT_CUDA_INFO"
	.align	4


	//----- nvinfo : EIATTR_REGCOUNT
	.align		4
        /*0000*/ 	.byte	0x04, 0x2f
        /*0002*/ 	.short	(.L_1 - .L_0)
	.align		4
.L_0:
        /*0004*/ 	.word	index@(_Z23kernel_sha1_hash_BUFFERP8PWD_INFOjjPhPi)
        /*0008*/ 	.word	0x00000028


	//----- nvinfo : EIATTR_FRAME_SIZE
	.align		4
.L_1:
        /*000c*/ 	.byte	0x04, 0x11
        /*000e*/ 	.short	(.L_3 - .L_2)
	.align		4
.L_2:
        /*0010*/ 	.word	index@(_Z23kernel_sha1_hash_BUFFERP8PWD_INFOjjPhPi)
        /*0014*/ 	.word	0x00000078


	//----- nvinfo : EIATTR_MIN_STACK_SIZE
	.align		4
.L_3:
        /*0018*/ 	.byte	0x04, 0x12
        /*001a*/ 	.short	(.L_5 - .L_4)
	.align		4
.L_4:
        /*001c*/ 	.word	index@(_Z23kernel_sha1_hash_BUFFERP8PWD_INFOjjPhPi)
        /*0020*/ 	.word	0x00000078
.L_5:


//--------------------- .nv.compat                --------------------------
	.section	.nv.compat,"",@"SHT_CUDA_COMPAT_INFO"
	.align	4
        /*0000*/ 	.byte	0x02, 0x09, 0x00, 0x00, 0x02, 0x02, 0x01, 0x00, 0x02, 0x05, 0x05, 0x00, 0x03, 0x07, 0x01, 0x01
        /*0010*/ 	.byte	0x02, 0x03, 0x00, 0x00, 0x02, 0x06, 0x01, 0x00, 0x04, 0x0b, 0x08, 0x00, 0x09, 0x00, 0x00, 0x00
        /*0020*/ 	.byte	0x00, 0x00, 0x00, 0x00


//--------------------- .nv.info._Z23kernel_sha1_hash_BUFFERP8PWD_INFOjjPhPi --------------------------
	.section	.nv.info._Z23kernel_sha1_hash_BUFFERP8PWD_INFOjjPhPi,"",@"SHT_CUDA_INFO"
	.sectionflags	@""
	.align	4


	//----- nvinfo : EIATTR_CUDA_API_VERSION
	.align		4
        /*0000*/ 	.byte	0x04, 0x37
        /*0002*/ 	.short	(.L_7 - .L_6)
.L_6:
        /*0004*/ 	.word	0x00000082


	//----- nvinfo : EIATTR_KPARAM_INFO
	.align		4
.L_7:
        /*0008*/ 	.byte	0x04, 0x17
        /*000a*/ 	.short	(.L_9 - .L_8)
.L_8:
        /*000c*/ 	.word	0x00000000
        /*0010*/ 	.short	0x0004
        /*0012*/ 	.short	0x0018
        /*0014*/ 	.byte	0x00, 0xf5, 0x21, 0x00


	//----- nvinfo : EIATTR_KPARAM_INFO
	.align		4
.L_9:
        /*0018*/ 	.byte	0x04, 0x17
        /*001a*/ 	.short	(.L_11 - .L_10)
.L_10:
        /*001c*/ 	.word	0x00000000
        /*0020*/ 	.short	0x0003
        /*0022*/ 	.short	0x0010
        /*0024*/ 	.byte	0x00, 0xf5, 0x21, 0x00


	//----- nvinfo : EIATTR_KPARAM_INFO
	.align		4
.L_11:
        /*0028*/ 	.byte	0x04, 0x17
        /*002a*/ 	.short	(.L_13 - .L_12)
.L_12:
        /*002c*/ 	.word	0x00000000
        /*0030*/ 	.short	0x0002
        /*0032*/ 	.short	0x000c
        /*0034*/ 	.byte	0x00, 0xf0, 0x11, 0x00


	//----- nvinfo : EIATTR_KPARAM_INFO
	.align		4
.L_13:
        /*0038*/ 	.byte	0x04, 0x17
        /*003a*/ 	.short	(.L_15 - .L_14)
.L_14:
        /*003c*/ 	.word	0x00000000
        /*0040*/ 	.short	0x0001
        /*0042*/ 	.short	0x0008
        /*0044*/ 	.byte	0x00, 0xf0, 0x11, 0x00


	//----- nvinfo : EIATTR_KPARAM_INFO
	.align		4
.L_15:
        /*0048*/ 	.byte	0x04, 0x17
        /*004a*/ 	.short	(.L_17 - .L_16)
.L_16:
        /*004c*/ 	.word	0x00000000
        /*0050*/ 	.short	0x0000
        /*0052*/ 	.short	0x0000
        /*0054*/ 	.byte	0x00, 0xf5, 0x21, 0x00


	//----- nvinfo : EIATTR_SPARSE_MMA_MASK
	.align		4
.L_17:
        /*0058*/ 	.byte	0x03, 0x50
        /*005a*/ 	.short	0x0000


	//----- nvinfo : EIATTR_MAXREG_COUNT
	.align		4
        /*005c*/ 	.byte	0x03, 0x1b
        /*005e*/ 	.short	0x00ff


	//----- nvinfo : EIATTR_MERCURY_ISA_VERSION
	.align		4
        /*0060*/ 	.byte	0x03, 0x5f
        /*0062*/ 	.short	0x0101


	//----- nvinfo : EIATTR_VRC_CTA_INIT_COUNT
	.align		4
        /*0064*/ 	.byte	0x02, 0x4a
	.zero		1
	.zero		1


	//----- nvinfo : EIATTR_EXIT_INSTR_OFFSETS
	.align		4
        /*0068*/ 	.byte	0x04, 0x1c
        /*006a*/ 	.short	(.L_19 - .L_18)


	//   ....[0]....
.L_18:
        /*006c*/ 	.word	0x000000b0


	//   ....[1]....
        /*0070*/ 	.word	0x000000f0


	//   ....[2]....
        /*0074*/ 	.word	0x00009dc0


	//   ....[3]....
        /*0078*/ 	.word	0x00009e50


	//   ....[4]....
        /*007c*/ 	.word	0x00009ef0


	//   ....[5]....
        /*0080*/ 	.word	0x00009f70


	//   ....[6]....
        /*0084*/ 	.word	0x0000a010


	//   ....[7]....
        /*0088*/ 	.word	0x0000a090


	//   ....[8]....
        /*008c*/ 	.word	0x0000a120


	//   ....[9]....
        /*0090*/ 	.word	0x0000a1a0


	//   ....[10]....
        /*0094*/ 	.word	0x0000a230


	//   ....[11]....
        /*0098*/ 	.word	0x0000a2c0


	//   ....[12]....
        /*009c*/ 	.word	0x0000a360


	//   ....[13]....
        /*00a0*/ 	.word	0x0000a3e0


	//   ....[14]....
        /*00a4*/ 	.word	0x0000a480


	//   ....[15]....
        /*00a8*/ 	.word	0x0000a500


	//   ....[16]....
        /*00ac*/ 	.word	0x0000a590


	//   ....[17]....
        /*00b0*/ 	.word	0x0000a610


	//   ....[18]....
        /*00b4*/ 	.word	0x0000a6a0


	//   ....[19]....
        /*00b8*/ 	.word	0x0000a730


	//   ....[20]....
        /*00bc*/ 	.word	0x0000a7d0


	//   ....[21]....
        /*00c0*/ 	.word	0x0000a850


	//   ....[22]....
        /*00c4*/ 	.word	0x0000a8f0


	//   ....[23]....
        /*00c8*/ 	.word	0x0000a970


	//   ....[24]....
        /*00cc*/ 	.word	0x0000aa00


	//   ....[25]....
        /*00d0*/ 	.word	0x0000aa80


	//   ....[26]....
        /*00d4*/ 	.word	0x0000ab10


	//   ....[27]....
        /*00d8*/ 	.word	0x0000aba0


	//   ....[28]....
        /*00dc*/ 	.word	0x0000ac40


	//   ....[29]....
        /*00e0*/ 	.word	0x0000acc0


	//   ....[30]....
        /*00e4*/ 	.word	0x0000ad60


	//   ....[31]....
        /*00e8*/ 	.word	0x0000ade0


	//   ....[32]....
        /*00ec*/ 	.word	0x0000ae70


	//   ....[33]....
        /*00f0*/ 	.word	0x0000aef0


	//   ....[34]....
        /*00f4*/ 	.word	0x0000af80


	//   ....[35]....
        /*00f8*/ 	.word	0x0000b010


	//   ....[36]....
        /*00fc*/ 	.word	0x0000b0b0


	//   ....[37]....
        /*0100*/ 	.word	0x0000b130


	//   ....[38]....
        /*0104*/ 	.word	0x0000b1d0


	//   ....[39]....
        /*0108*/ 	.word	0x0000b250


	//   ....[40]....
        /*010c*/ 	.word	0x0000b2e0


	//   ....[41]....
        /*0110*/ 	.word	0x0000b360


	//   ....[42]....
        /*0114*/ 	.word	0x0000b3d0


	//----- nvinfo : EIATTR_CRS_STACK_SIZE
	.align		4
.L_19:
        /*0118*/ 	.byte	0x04, 0x1e
        /*011a*/ 	.short	(.L_21 - .L_20)
.L_20:
        /*011c*/ 	.word	0x00000000


	//----- nvinfo : EIATTR_CBANK_PARAM_SIZE
	.align		4
.L_21:
        /*0120*/ 	.byte	0x03, 0x19
        /*0122*/ 	.short	0x0020


	//----- nvinfo : EIATTR_PARAM_CBANK
	.align		4
        /*0124*/ 	.byte	0x04, 0x0a
        /*0126*/ 	.short	(.L_23 - .L_22)
	.align		4
.L_22:
        /*0128*/ 	.word	index@(.nv.constant0._Z23kernel_sha1_hash_BUFFERP8PWD_INFOjjPhPi)
        /*012c*/ 	.short	0x0380
        /*012e*/ 	.short	0x0020


	//----- nvinfo : EIATTR_SW_WAR
	.align		4
.L_23:
        /*0130*/ 	.byte	0x04, 0x36
        /*0132*/ 	.short	(.L_25 - .L_24)
.L_24:
        /*0134*/ 	.word	0x00000008
.L_25:


//--------------------- .nv.callgraph             --------------------------
	.section	.nv.callgraph,"",@"SHT_CUDA_CALLGRAPH"
	.align	4
	.sectionentsize	8
	.align		4
        /*0000*/ 	.word	0x00000000
	.align		4
        /*0004*/ 	.word	0xffffffff
	.align		4
        /*0008*/ 	.word	0x00000000
	.align		4
        /*000c*/ 	.word	0xfffffffe
	.align		4
        /*0010*/ 	.word	0x00000000
	.align		4
        /*0014*/ 	.word	0xfffffffd
	.align		4
        /*0018*/ 	.word	0x00000000
	.align		4
        /*001c*/ 	.word	0xfffffffc


//--------------------- .text._Z23kernel_sha1_hash_BUFFERP8PWD_INFOjjPhPi --------------------------
	.section	.text._Z23kernel_sha1_hash_BUFFERP8PWD_INFOjjPhPi,"ax",@progbits
	.align	128
        .global         _Z23kernel_sha1_hash_BUFFERP8PWD_INFOjjPhPi
        .type           _Z23kernel_sha1_hash_BUFFERP8PWD_INFOjjPhPi,@function
        .size           _Z23kernel_sha1_hash_BUFFERP8PWD_INFOjjPhPi,(.L_x_28 - _Z23kernel_sha1_hash_BUFFERP8PWD_INFOjjPhPi)
        .other          _Z23kernel_sha1_hash_BUFFERP8PWD_INFOjjPhPi,@"STO_CUDA_ENTRY STV_DEFAULT"
_Z23kernel_sha1_hash_BUFFERP8PWD_INFOjjPhPi:
.text._Z23kernel_sha1_hash_BUFFERP8PWD_INFOjjPhPi:
[----:B------:R-:W0:Y:S01]  /*0000*/  LDC R1, c[0x0][0x37c] ;  /* 0x0000df00ff017b82 */ /* 0x000e220000000800 */
[----:B------:R-:W1:Y:S01]  /*0010*/  S2R R5, SR_CTAID.X ;  /* 0x0000000000057919 */ /* 0x000e620000002500 */
[----:B------:R-:W2:Y:S01]  /*0020*/  LDCU.64 UR4, c[0x0][0x388] ;  /* 0x00007100ff0477ac */ /* 0x000ea20008000a00 */
[----:B0-----:R-:W-:Y:S01]  /*0030*/  VIADD R1, R1, 0xffffff88 ;  /* 0xffffff8801017836 */ /* 0x001fe20000000000 */
[----:B------:R-:W0:Y:S01]  /*0040*/  S2R R0, SR_TID.X ;  /* 0x0000000000007919 */ /* 0x000e220000002100 */
[----:B------:R-:W3:Y:S01]  /*0050*/  LDCU UR6, c[0x0][0x360] ;  /* 0x00006c00ff0677ac */ /* 0x000ee20008000800 */
[----:B--2---:R-:W-:Y:S01]  /*0060*/  ULOP3.LUT UR4, UR4, 0xff, URZ, 0xc0, !UPT ;  /* 0x000000ff04047892 */ /* 0x004fe2000f8ec0ff */
[----:B-1----:R-:W-:-:S05]  /*0070*/  ISETP.EQ.AND P1, PT, R5, UR5, PT ;  /* 0x0000000505007c0c */ /* 0x002fca000bf22270 */
[----:B0-----:R-:W-:Y:S01]  /*0080*/  ISETP.GE.U32.AND P0, PT, R0, UR4, PT ;  /* 0x0000000400007c0c */ /* 0x001fe2000bf06070 */
[----:B---3--:R-:W-:-:S04]  /*0090*/  IMAD R5, R5, UR6, R0 ;  /* 0x0000000605057c24 */ /* 0x008fc8000f8e0200 */
[----:B------:R-:W0:Y:S08]  /*00a0*/  LDCU.64 UR4, c[0x0][0x358] ;  /* 0x00006b00ff0477ac */ /* 0x000e300008000a00 */
[----:B0-----:R-:W-:Y:S05]  /*00b0*/  @P0 EXIT P1 ;  /* 0x000000000000094d */ /* 0x001fea0000800000 */
[----:B------:R-:W0:Y:S02]  /*00c0*/  LDC.64 R2, c[0x0][0x398] ;  /* 0x0000e600ff027b82 */ /* 0x000e240000000a00 */
[----:B0-----:R-:W2:Y:S02]  /*00d0*/  LDG.E R2, desc[UR4][R2.64] ;  /* 0x0000000402027981 */ /* 0x001ea4000c1e1900 */
[----:B--2---:R-:W-:-:S13]  /*00e0*/  ISETP.NE.AND P0, PT, R2, -0x1, PT ;  /* 0xffffffff0200780c */ /* 0x004fda0003f05270 */
[----:B------:R-:W-:Y:S05]  /*00f0*/  @P0 EXIT ;  /* 0x000000000000094d */ /* 0x000fea0003800000 */
[----:B------:R-:W0:Y:S02]  /*0100*/  LDC.64 R24, c[0x0][0x380] ;  /* 0x0000e000ff187b82 */ /* 0x000e240000000a00 */
[----:B0-----:R-:W-:-:S05]  /*0110*/  IMAD.WIDE.U32 R24, R5, 0x38, R24 ;  /* 0x0000003805187825 */ /* 0x001fca00078e0018 */
[----:B------:R-:W2:Y:S01]  /*0120*/  LDG.E R3, desc[UR4][R24.64+0x34] ;  /* 0x0000340418037981 */ /* 0x000ea2000c1e1900 */
[----:B------:R-:W-:Y:S01]  /*0130*/  IMAD.MOV.U32 R4, RZ, RZ, 0x67452301 ;  /* 0x67452301ff047424 */ /* 0x000fe200078e00ff */
[----:B------:R-:W-:Y:S01]  /*0140*/  BSSY.RECONVERGENT B0, `(.L_x_0) ;  /* 0x0000323000007945 */ /* 0x000fe20003800200 */
[----:B------:R-:W-:Y:S01]  /*0150*/  IMAD.MOV.U32 R5, RZ, RZ, -0x10325477 ;  /* 0xefcdab89ff057424 */ /* 0x000fe200078e00ff */
[----:B------:R0:W-:Y:S01]  /*0160*/  STL [R1+0x40], RZ ;  /* 0x000040ff01007387 */ /* 0x0001e20000100800 */
[----:B------:R-:W-:Y:S02]  /*0170*/  IMAD.MOV.U32 R6, RZ, RZ, -0x67452302 ;  /* 0x98badcfeff067424 */ /* 0x000fe400078e00ff */
[----:B------:R-:W-:Y:S01]  /*0180*/  IMAD.MOV.U32 R7, RZ, RZ, 0x10325476 ;  /* 0x10325476ff077424 */ /* 0x000fe200078e00ff */
[----:B------:R0:W-:Y:S01]  /*0190*/  STL.64 [R1+0x50], R4 ;  /* 0x0000500401007387 */ /* 0x0001e20000100a00 */
[----:B------:R-:W-:Y:S02]  /*01a0*/  IMAD.MOV.U32 R8, RZ, RZ, -0x3c2d1e10 ;  /* 0xc3d2e1f0ff087424 */ /* 0x000fe400078e00ff */
[----:B------:R-:W-:Y:S01]  /*01b0*/  IMAD.MOV.U32 R9, RZ, RZ, 0x5a827999 ;  /* 0x5a827999ff097424 */ /* 0x000fe200078e00ff */
[----:B------:R0:W-:Y:S01]  /*01c0*/  STL.64 [R1+0x58], R6 ;  /* 0x0000580601007387 */ /* 0x0001e20000100a00 */
[----:B------:R-:W-:-:S02]  /*01d0*/  IMAD.MOV.U32 R10, RZ, RZ, 0x6ed9eba1 ;  /* 0x6ed9eba1ff0a7424 */ /* 0x000fc400078e00ff */
[----:B------:R-:W-:Y:S01]  /*01e0*/  IMAD.MOV.U32 R11, RZ, RZ, -0x70e44324 ;  /* 0x8f1bbcdcff0b7424 */ /* 0x000fe200078e00ff */
[----:B------:R0:W-:Y:S01]  /*01f0*/  STL.64 [R1+0x60], R8 ;  /* 0x0000600801007387 */ /* 0x0001e20000100a00 */
[----:B------:R-:W-:Y:S02]  /*0200*/  IMAD.MOV.U32 R0, RZ, RZ, -0x359d3e2a ;  /* 0xca62c1d6ff007424 */ /* 0x000fe400078e00ff */
[----:B------:R-:W-:Y:S01]  /*0210*/  IMAD.MOV.U32 R2, RZ, RZ, RZ ;  /* 0x000000ffff027224 */ /* 0x000fe200078e00ff */
[----:B------:R0:W-:Y:S04]  /*0220*/  STL.64 [R1+0x68], R10 ;  /* 0x0000680a01007387 */ /* 0x0001e80000100a00 */
[----:B------:R0:W-:Y:S04]  /*0230*/  STL [R1+0x70], R0 ;  /* 0x0000700001007387 */ /* 0x0001e80000100800 */
[----:B------:R0:W-:Y:S01]  /*0240*/  STL.64 [R1+0x48], RZ ;  /* 0x000048ff01007387 */ /* 0x0001e20000100a00 */
[----:B--2---:R-:W-:-:S13]  /*0250*/  ISETP.NE.AND P0, PT, R3, RZ, PT ;  /* 0x000000ff0300720c */ /* 0x004fda0003f05270 */
[----:B0-----:R-:W-:Y:S05]  /*0260*/  @!P0 BRA `(.L_x_1) ;  /* 0x0000003000408947 */ /* 0x001fea0003800000 */
[----:B------:R-:W-:Y:S02]  /*0270*/  IMAD.MOV.U32 R8, RZ, RZ, R24 ;  /* 0x000000ffff087224 */ /* 0x000fe400078e0018 */
[----:B------:R-:W-:Y:S02]  /*0280*/  IMAD.MOV.U32 R9, RZ, RZ, R3 ;  /* 0x000000ffff097224 */ /* 0x000fe400078e0003 */
[----:B------:R-:W-:Y:S02]  /*0290*/  IMAD.MOV.U32 R0, RZ, RZ, RZ ;  /* 0x000000ffff007224 */ /* 0x000fe400078e00ff */
[----:B------:R-:W-:-:S07]  /*02a0*/  IMAD.MOV.U32 R2, RZ, RZ, RZ ;  /* 0x000000ffff027224 */ /* 0x000fce00078e00ff */
.L_x_4:
[----:B------:R-:W-:-:S05]  /*02b0*/  IMAD.MOV.U32 R24, RZ, RZ, R8 ;  /* 0x000000ffff187224 */ /* 0x000fca00078e0008 */
[----:B------:R-:W2:Y:S01]  /*02c0*/  LDG.E.U8 R3, desc[UR4][R24.64] ;  /* 0x0000000418037981 */ /* 0x000ea2000c1e1100 */
[----:B0-----:R-:W-:-:S05]  /*02d0*/  IMAD.IADD R4, R1, 0x1, R2 ;  /* 0x0000000101047824 */ /* 0x001fca00078e0202 */
[----:B--2---:R0:W-:Y:S04]  /*02e0*/  STL.U8 [R4], R3 ;  /* 0x0000000304007387 */ /* 0x0041e80000100000 */
[----:B------:R-:W2:Y:S01]  /*02f0*/  LDL R2, [R1+0x40] ;  /* 0x0000400001027983 */ /* 0x000ea20000100800 */
[----:B------:R-:W-:Y:S01]  /*0300*/  IADD3 R9, P0, PT, R9, -0x1, RZ ;  /* 0xffffffff09097810 */ /* 0x000fe20007f1e0ff */
[----:B------:R-:W-:Y:S01]  /*0310*/  BSSY.RECONVERGENT B1, `(.L_x_2) ;  /* 0x0000303000017945 */ /* 0x000fe20003800200 */
[----:B------:R-:W-:Y:S02]  /*0320*/  IADD3 R8, P1, PT, R8, 0x1, RZ ;  /* 0x0000000108087810 */ /* 0x000fe40007f3e0ff */
[----:B------:R-:W-:Y:S02]  /*0330*/  IADD3.X R0, PT, PT, R0, -0x1, RZ, P0, !PT ;  /* 0xffffffff00007810 */ /* 0x000fe400007fe4ff */
[----:B------:R-:W-:-:S04]  /*0340*/  ISETP.NE.U32.AND P0, PT, R9, RZ, PT ;  /* 0x000000ff0900720c */ /* 0x000fc80003f05070 */
[----:B------:R-:W-:Y:S01]  /*0350*/  ISETP.NE.AND.EX P0, PT, R0, RZ, PT, P0 ;  /* 0x000000ff0000720c */ /* 0x000fe20003f05300 */
[----:B--2---:R-:W-:-:S05]  /*0360*/  VIADD R2, R2, 0x1 ;  /* 0x0000000102027836 */ /* 0x004fca0000000000 */
[----:B------:R0:W-:Y:S01]  /*0370*/  STL [R1+0x40], R2 ;  /* 0x0000400201007387 */ /* 0x0001e20000100800 */
[----:B------:R-:W-:-:S13]  /*0380*/  ISETP.NE.AND P2, PT, R2, 0x40, PT ;  /* 0x000000400200780c */ /* 0x000fda0003f45270 */
[----:B0-----:R-:W-:Y:S05]  /*0390*/  @P2 BRA `(.L_x_3) ;  /* 0x0000002c00e82947 */ /* 0x001fea0003800000 */
[----:B------:R-:W2:Y:S04]  /*03a0*/  LDL.64 R28, [R1] ;  /* 0x00000000011c7983 */ /* 0x000ea80000100a00 */
[----:B------:R-:W3:Y:S04]  /*03b0*/  LDL.64 R16, [R1+0x8] ;  /* 0x0000080001107983 */ /* 0x000ee80000100a00 */
[----:B------:R-:W4:Y:S04]  /*03c0*/  LDL.64 R20, [R1+0x10] ;  /* 0x0000100001147983 */ /* 0x000f280000100a00 */
[----:B------:R-:W5:Y:S04]  /*03d0*/  LDL.64 R18, [R1+0x18] ;  /* 0x0000180001127983 */ /* 0x000f680000100a00 */
[----:B------:R-:W5:Y:S04]  /*03e0*/  LDL.64 R22, [R1+0x20] ;  /* 0x0000200001167983 */ /* 0x000f680000100a00 */
[----:B------:R-:W5:Y:S04]  /*03f0*/  LDL.64 R10, [R1+0x28] ;  /* 0x00002800010a7983 */ /* 0x000f680000100a00 */
[----:B------:R-:W5:Y:S04]  /*0400*/  LDL.64 R12, [R1+0x30] ;  /* 0x00003000010c7983 */ /* 0x000f680000100a00 */
[----:B------:R-:W5:Y:S04]  /*0410*/  LDL.64 R14, [R1+0x38] ;  /* 0x00003800010e7983 */ /* 0x000f680000100a00 */
[----:B------:R-:W5:Y:S04]  /*0420*/  LDL.64 R4, [R1+0x58] ;  /* 0x0000580001047983 */ /* 0x000f680000100a00 */
[----:B------:R-:W5:Y:S04]  /*0430*/  LDL.64 R2, [R1+0x50] ;  /* 0x0000500001027983 */ /* 0x000f680000100a00 */
[----:B------:R-:W5:Y:S01]  /*0440*/  LDL.64 R6, [R1+0x60] ;  /* 0x0000600001067983 */ /* 0x000f620000100a00 */
[----:B--2---:R-:W-:-:S02]  /*0450*/  PRMT R24, R28, 0x7771, RZ ;  /* 0x000077711c187816 */ /* 0x004fc400000000ff */
[----:B------:R-:W-:-:S03]  /*0460*/  PRMT R26, R28, 0x7770, RZ ;  /* 0x000077701c1a7816 */ /* 0x000fc600000000ff */
[----:B------:R-:W-:Y:S01]  /*0470*/  IMAD.U32 R27, R24, 0x10000, RZ ;  /* 0x00010000181b7824 */ /* 0x000fe200078e00ff */
[----:B------:R-:W-:Y:S02]  /*0480*/  PRMT R24, R29, 0x7771, RZ ;  /* 0x000077711d187816 */ /* 0x000fe400000000ff */
[----:B----4-:R-:W-:Y:S02]  /*0490*/  PRMT R33, R20, 0x7771, RZ ;  /* 0x0000777114217816 */ /* 0x010fe400000000ff */
[----:B------:R-:W-:Y:S01]  /*04a0*/  LOP3.LUT R27, R27, 0xff0000, RZ, 0xc0, !PT ;  /* 0x00ff00001b1b7812 */ /* 0x000fe200078ec0ff */
[----:B------:R-:W-:Y:S01]  /*04b0*/  IMAD.U32 R30, R24, 0x10000, RZ ;  /* 0x00010000181e7824 */ /* 0x000fe200078e00ff */
[----:B------:R-:W-:Y:S01]  /*04c0*/  PRMT R24, R29, 0x7770, RZ ;  /* 0x000077701d187816 */ /* 0x000fe200000000ff */
[----:B------:R-:W-:Y:S01]  /*04d0*/  IMAD.U32 R33, R33, 0x10000, RZ ;  /* 0x0001000021217824 */ /* 0x000fe200078e00ff */
[----:B------:R-:W-:Y:S01]  /*04e0*/  PRMT R36, R21, 0x7770, RZ ;  /* 0x0000777015247816 */ /* 0x000fe200000000ff */
[----:B------:R-:W-:Y:S01]  /*04f0*/  IMAD R27, R26, 0x1000000, R27 ;  /* 0x010000001a1b7824 */ /* 0x000fe200078e021b */
[----:B------:R-:W-:-:S02]  /*0500*/  PRMT R26, R28, 0x7772, RZ ;  /* 0x000077721c1a7816 */ /* 0x000fc400000000ff */
[----:B------:R-:W-:Y:S02]  /*0510*/  LOP3.LUT R31, R30, 0xff0000, RZ, 0xc0, !PT ;  /* 0x00ff00001e1f7812 */ /* 0x000fe400078ec0ff */
[----:B------:R-:W-:Y:S01]  /*0520*/  PRMT R30, R28, 0x7773, RZ ;  /* 0x000077731c1e7816 */ /* 0x000fe200000000ff */
[----:B------:R-:W-:Y:S01]  /*0530*/  IMAD.SHL.U32 R28, R26, 0x100, RZ ;  /* 0x000001001a1c7824 */ /* 0x000fe200078e00ff */
[----:B------:R-:W-:Y:S01]  /*0540*/  LOP3.LUT R33, R33, 0xff0000, RZ, 0xc0, !PT ;  /* 0x00ff000021217812 */ /* 0x000fe200078ec0ff */
[----:B------:R-:W-:Y:S01]  /*0550*/  IMAD R26, R24, 0x1000000, R31 ;  /* 0x01000000181a7824 */ /* 0x000fe200078e021f */
[----:B---3--:R-:W-:Y:S02]  /*0560*/  PRMT R31, R16, 0x7771, RZ ;  /* 0x00007771101f7816 */ /* 0x008fe400000000ff */
[----:B------:R-:W-:Y:S02]  /*0570*/  LOP3.LUT R24, R30, R27, R28, 0xfe, !PT ;  /* 0x0000001b1e187212 */ /* 0x000fe400078efe1c */
[----:B------:R-:W-:Y:S01]  /*0580*/  PRMT R27, R29, 0x7772, RZ ;  /* 0x000077721d1b7816 */ /* 0x000fe200000000ff */
[----:B------:R-:W-:Y:S01]  /*0590*/  IMAD.U32 R31, R31, 0x10000, RZ ;  /* 0x000100001f1f7824 */ /* 0x000fe200078e00ff */
[----:B------:R-:W-:-:S02]  /*05a0*/  PRMT R29, R29, 0x7773, RZ ;  /* 0x000077731d1d7816 */ /* 0x000fc400000000ff */
[----:B------:R-:W-:Y:S01]  /*05b0*/  PRMT R28, R17, 0x7771, RZ ;  /* 0x00007771111c7816 */ /* 0x000fe200000000ff */
[----:B------:R-:W-:Y:S01]  /*05c0*/  IMAD.SHL.U32 R27, R27, 0x100, RZ ;  /* 0x000001001b1b7824 */ /* 0x000fe200078e00ff */
[----:B------:R-:W-:Y:S02]  /*05d0*/  PRMT R30, R16, 0x7770, RZ ;  /* 0x00007770101e7816 */ /* 0x000fe400000000ff */
[----:B------:R-:W-:Y:S02]  /*05e0*/  LOP3.LUT R31, R31, 0xff0000, RZ, 0xc0, !PT ;  /* 0x00ff00001f1f7812 */ /* 0x000fe400078ec0ff */
[----:B------:R-:W-:Y:S01]  /*05f0*/  LOP3.LUT R26, R29, R26, R27, 0xfe, !PT ;  /* 0x0000001a1d1a7212 */ /* 0x000fe200078efe1b */
[----:B------:R-:W-:Y:S01]  /*0600*/  IMAD.U32 R29, R28, 0x10000, RZ ;  /* 0x000100001c1d7824 */ /* 0x000fe200078e00ff */
[----:B------:R-:W-:Y:S01]  /*0610*/  PRMT R28, R16, 0x7772, RZ ;  /* 0x00007772101c7816 */ /* 0x000fe200000000ff */
[----:B------:R-:W-:Y:S01]  /*0620*/  IMAD R30, R30, 0x1000000, R31 ;  /* 0x010000001e1e7824 */ /* 0x000fe200078e021f */
[----:B------:R-:W-:-:S02]  /*0630*/  PRMT R31, R16, 0x7773, RZ ;  /* 0x00007773101f7816 */ /* 0x000fc400000000ff */
[----:B------:R-:W-:Y:S01]  /*0640*/  LOP3.LUT R32, R29, 0xff0000, RZ, 0xc0, !PT ;  /* 0x00ff00001d207812 */ /* 0x000fe200078ec0ff */
[----:B------:R-:W-:Y:S01]  /*0650*/  IMAD.SHL.U32 R29, R28, 0x100, RZ ;  /* 0x000001001c1d7824 */ /* 0x000fe200078e00ff */
[C---:B------:R-:W-:Y:S02]  /*0660*/  PRMT R27, R17.reuse, 0x7770, RZ ;  /* 0x00007770111b7816 */ /* 0x040fe400000000ff */
[----:B------:R-:W-:Y:S02]  /*0670*/  PRMT R16, R17, 0x7772, RZ ;  /* 0x0000777211107816 */ /* 0x000fe400000000ff */
[----:B------:R-:W-:Y:S01]  /*0680*/  LOP3.LUT R28, R31, R30, R29, 0xfe, !PT ;  /* 0x0000001e1f1c7212 */ /* 0x000fe200078efe1d */
[----:B------:R-:W-:Y:S01]  /*0690*/  IMAD R27, R27, 0x1000000, R32 ;  /* 0x010000001b1b7824 */ /* 0x000fe200078e0220 */
[----:B------:R-:W-:Y:S01]  /*06a0*/  PRMT R30, R17, 0x7773, RZ ;  /* 0x00007773111e7816 */ /* 0x000fe200000000ff */
[----:B------:R-:W-:Y:S01]  /*06b0*/  IMAD.SHL.U32 R16, R16, 0x100, RZ ;  /* 0x0000010010107824 */ /* 0x000fe200078e00ff */
[----:B------:R-:W-:-:S02]  /*06c0*/  PRMT R32, R20, 0x7770, RZ ;  /* 0x0000777014207816 */ /* 0x000fc400000000ff */
[----:B------:R-:W-:Y:S02]  /*06d0*/  PRMT R17, R20, 0x7772, RZ ;  /* 0x0000777214117816 */ /* 0x000fe400000000ff */
[----:B------:R-:W-:Y:S01]  /*06e0*/  LOP3.LUT R30, R30, R27, R16, 0xfe, !PT ;  /* 0x0000001b1e1e7212 */ /* 0x000fe200078efe10 */
[----:B------:R-:W-:Y:S01]  /*06f0*/  IMAD R32, R32, 0x1000000, R33 ;  /* 0x0100000020207824 */ /* 0x000fe200078e0221 */
[----:B------:R-:W-:Y:S01]  /*0700*/  PRMT R16, R21, 0x7771, RZ ;  /* 0x0000777115107816 */ /* 0x000fe200000000ff */
[----:B------:R-:W-:Y:S01]  /*0710*/  IMAD.SHL.U32 R17, R17, 0x100, RZ ;  /* 0x0000010011117824 */ /* 0x000fe200078e00ff */
[----:B-----5:R-:W-:Y:S02]  /*0720*/  PRMT R27, R18, 0x7771, RZ ;  /* 0x00007771121b7816 */ /* 0x020fe400000000ff */
[----:B------:R-:W-:Y:S01]  /*0730*/  PRMT R20, R20, 0x7773, RZ ;  /* 0x0000777314147816 */ /* 0x000fe200000000ff */
[----:B------:R-:W-:Y:S01]  /*0740*/  IMAD.U32 R16, R16, 0x10000, RZ ;  /* 0x0001000010107824 */ /* 0x000fe200078e00ff */
[----:B------:R-:W-:Y:S01]  /*0750*/  PRMT R34, R18, 0x7770, RZ ;  /* 0x0000777012227816 */ /* 0x000fe200000000ff */
[----:B------:R-:W-:Y:S01]  /*0760*/  IMAD.U32 R29, R27, 0x10000, RZ ;  /* 0x000100001b1d7824 */ /* 0x000fe200078e00ff */
[----:B------:R-:W-:-:S02]  /*0770*/  LOP3.LUT R32, R20, R32, R17, 0xfe, !PT ;  /* 0x0000002014207212 */ /* 0x000fc400078efe11 */
[----:B------:R-:W-:Y:S02]  /*0780*/  LOP3.LUT R27, R16, 0xff0000, RZ, 0xc0, !PT ;  /* 0x00ff0000101b7812 */ /* 0x000fe400078ec0ff */
[----:B------:R-:W-:Y:S02]  /*0790*/  LOP3.LUT R29, R29, 0xff0000, RZ, 0xc0, !PT ;  /* 0x00ff00001d1d7812 */ /* 0x000fe400078ec0ff */
[----:B------:R-:W-:Y:S01]  /*07a0*/  PRMT R17, R19, 0x7771, RZ ;  /* 0x0000777113117816 */ /* 0x000fe200000000ff */
[----:B------:R-:W-:Y:S01]  /*07b0*/  IMAD R36, R36, 0x1000000, R27 ;  /* 0x0100000024247824 */ /* 0x000fe200078e021b */
[----:B------:R-:W-:Y:S01]  /*07c0*/  PRMT R20, R18, 0x7772, RZ ;  /* 0x0000777212147816 */ /* 0x000fe200000000ff */
[----:B------:R-:W-:Y:S01]  /*07d0*/  IMAD R34, R34, 0x1000000, R29 ;  /* 0x0100000022227824 */ /* 0x000fe200078e021d */
[----:B------:R-:W-:Y:S01]  /*07e0*/  PRMT R16, R21, 0x7772, RZ ;  /* 0x0000777215107816 */ /* 0x000fe200000000ff */
[----:B------:R-:W-:Y:S01]  /*07f0*/  IMAD.U32 R27, R17, 0x10000, RZ ;  /* 0x00010000111b7824 */ /* 0x000fe200078e00ff */
[----:B------:R-:W-:Y:S01]  /*0800*/  PRMT R18, R18, 0x7773, RZ ;  /* 0x0000777312127816 */ /* 0x000fe200000000ff */
[----:B------:R-:W-:Y:S01]  /*0810*/  IMAD.SHL.U32 R29, R20, 0x100, RZ ;  /* 0x00000100141d7824 */ /* 0x000fe200078e00ff */
[----:B------:R-:W-:Y:S01]  /*0820*/  PRMT R21, R21, 0x7773, RZ ;  /* 0x0000777315157816 */ /* 0x000fe200000000ff */
[----:B------:R-:W-:Y:S01]  /*0830*/  IMAD.SHL.U32 R17, R16, 0x100, RZ ;  /* 0x0000010010117824 */ /* 0x000fe200078e00ff */
[----:B------:R-:W-:-:S02]  /*0840*/  LOP3.LUT R16, R27, 0xff0000, RZ, 0xc0, !PT ;  /* 0x00ff00001b107812 */ /* 0x000fc400078ec0ff */
[----:B------:R-:W-:Y:S02]  /*0850*/  LOP3.LUT R34, R18, R34, R29, 0xfe, !PT ;  /* 0x0000002212227212 */ /* 0x000fe400078efe1d */
[----:B------:R-:W-:Y:S02]  /*0860*/  PRMT R27, R19, 0x7770, RZ ;  /* 0x00007770131b7816 */ /* 0x000fe400000000ff */
[----:B------:R-:W-:Y:S02]  /*0870*/  LOP3.LUT R36, R21, R36, R17, 0xfe, !PT ;  /* 0x0000002415247212 */ /* 0x000fe400078efe11 */
[----:B------:R-:W-:Y:S01]  /*0880*/  PRMT R18, R22, 0x7771, RZ ;  /* 0x0000777116127816 */ /* 0x000fe200000000ff */
[----:B------:R-:W-:Y:S01]  /*0890*/  IMAD R27, R27, 0x1000000, R16 ;  /* 0x010000001b1b7824 */ /* 0x000fe200078e0210 */
[----:B------:R-:W-:Y:S02]  /*08a0*/  PRMT R17, R23, 0x7771, RZ ;  /* 0x0000777117117816 */ /* 0x000fe400000000ff */
[C---:B------:R-:W-:Y:S01]  /*08b0*/  PRMT R16, R19.reuse, 0x7772, RZ ;  /* 0x0000777213107816 */ /* 0x040fe200000000ff */
[----:B------:R-:W-:Y:S01]  /*08c0*/  IMAD.U32 R20, R18, 0x10000, RZ ;  /* 0x0001000012147824 */ /* 0x000fe200078e00ff */
[----:B------:R-:W-:Y:S01]  /*08d0*/  PRMT R19, R19, 0x7773, RZ ;  /* 0x0000777313137816 */ /* 0x000fe200000000ff */
[----:B------:R-:W-:Y:S01]  /*08e0*/  IMAD.U32 R17, R17, 0x10000, RZ ;  /* 0x0001000011117824 */ /* 0x000fe200078e00ff */
[----:B------:R-:W-:Y:S01]  /*08f0*/  PRMT R18, R22, 0x7770, RZ ;  /* 0x0000777016127816 */ /* 0x000fe200000000ff */
[----:B------:R-:W-:Y:S01]  /*0900*/  IMAD.SHL.U32 R16, R16, 0x100, RZ ;  /* 0x0000010010107824 */ /* 0x000fe200078e00ff */
[----:B------:R-:W-:-:S02]  /*0910*/  LOP3.LUT R21, R20, 0xff0000, RZ, 0xc0, !PT ;  /* 0x00ff000014157812 */ /* 0x000fc400078ec0ff */
[----:B------:R-:W-:Y:S02]  /*0920*/  LOP3.LUT R20, R17, 0xff0000, RZ, 0xc0, !PT ;  /* 0x00ff000011147812 */ /* 0x000fe400078ec0ff */
[----:B------:R-:W-:Y:S01]  /*0930*/  PRMT R17, R23, 0x7770, RZ ;  /* 0x0000777017117816 */ /* 0x000fe200000000ff */
[----:B------:R-:W-:Y:S01]  /*0940*/  IMAD R18, R18, 0x1000000, R21 ;  /* 0x0100000012127824 */ /* 0x000fe200078e0215 */
[----:B------:R-:W-:Y:S02]  /*0950*/  LOP3.LUT R27, R19, R27, R16, 0xfe, !PT ;  /* 0x0000001b131b7212 */ /* 0x000fe400078efe10 */
[----:B------:R-:W-:Y:S01]  /*0960*/  PRMT R16, R23, 0x7772, RZ ;  /* 0x0000777217107816 */ /* 0x000fe200000000ff */
[----:B------:R-:W-:Y:S01]  /*0970*/  IMAD R20, R17, 0x1000000, R20 ;  /* 0x0100000011147824 */ /* 0x000fe200078e0214 */
[C---:B------:R-:W-:Y:S02]  /*0980*/  PRMT R17, R22.reuse, 0x7772, RZ ;  /* 0x0000777216117816 */ /* 0x040fe400000000ff */
[----:B------:R-:W-:Y:S01]  /*0990*/  PRMT R22, R22, 0x7773, RZ ;  /* 0x0000777316167816 */ /* 0x000fe200000000ff */
[----:B------:R-:W-:Y:S01]  /*09a0*/  IMAD.SHL.U32 R29, R16, 0x100, RZ ;  /* 0x00000100101d7824 */ /* 0x000fe200078e00ff */
[----:B------:R-:W-:Y:S01]  /*09b0*/  PRMT R16, R10, 0x7771, RZ ;  /* 0x000077710a107816 */ /* 0x000fe200000000ff */
[----:B------:R-:W-:Y:S01]  /*09c0*/  IMAD.SHL.U32 R17, R17, 0x100, RZ ;  /* 0x0000010011117824 */ /* 0x000fe200078e00ff */
[----:B------:R-:W-:-:S03]  /*09d0*/  PRMT R19, R23, 0x7773, RZ ;  /* 0x0000777317137816 */ /* 0x000fc600000000ff */
[----:B------:R-:W-:Y:S01]  /*09e0*/  IMAD.U32 R21, R16, 0x10000, RZ ;  /* 0x0001000010157824 */ /* 0x000fe200078e00ff */
[----:B------:R-:W-:Y:S02]  /*09f0*/  LOP3.LUT R23, R22, R18, R17, 0xfe, !PT ;  /* 0x0000001216177212 */ /* 0x000fe400078efe11 */
[----:B------:R-:W2:Y:S01]  /*0a00*/  LDL.64 R16, [R1+0x68] ;  /* 0x0000680001107983 */ /* 0x000ea20000100a00 */
[----:B------:R-:W-:Y:S02]  /*0a10*/  LOP3.LUT R29, R19, R20, R29, 0xfe, !PT ;  /* 0x00000014131d7212 */ /* 0x000fe400078efe1d */
[----:B------:R-:W-:Y:S02]  /*0a20*/  PRMT R20, R10, 0x7770, RZ ;  /* 0x000077700a147816 */ /* 0x000fe400000000ff */
[----:B------:R-:W-:Y:S02]  /*0a30*/  PRMT R18, R11, 0x7771, RZ ;  /* 0x000077710b127816 */ /* 0x000fe400000000ff */
[----:B------:R-:W-:-:S02]  /*0a40*/  LOP3.LUT R21, R21, 0xff0000, RZ, 0xc0, !PT ;  /* 0x00ff000015157812 */ /* 0x000fc400078ec0ff */
[----:B------:R-:W-:Y:S01]  /*0a50*/  PRMT R19, R10, 0x7772, RZ ;  /* 0x000077720a137816 */ /* 0x000fe200000000ff */
[----:B------:R-:W-:Y:S01]  /*0a60*/  IMAD.U32 R22, R18, 0x10000, RZ ;  /* 0x0001000012167824 */ /* 0x000fe200078e00ff */
[----:B------:R-:W-:Y:S01]  /*0a70*/  PRMT R18, R10, 0x7773, RZ ;  /* 0x000077730a127816 */ /* 0x000fe200000000ff */
[----:B------:R-:W-:Y:S02]  /*0a80*/  IMAD R20, R20, 0x1000000, R21 ;  /* 0x0100000014147824 */ /* 0x000fe400078e0215 */
[----:B------:R-:W-:Y:S01]  /*0a90*/  IMAD.SHL.U32 R19, R19, 0x100, RZ ;  /* 0x0000010013137824 */ /* 0x000fe200078e00ff */
[----:B------:R-:W-:Y:S02]  /*0aa0*/  LOP3.LUT R21, R22, 0xff0000, RZ, 0xc0, !PT ;  /* 0x00ff000016157812 */ /* 0x000fe400078ec0ff */
[----:B------:R-:W-:Y:S02]  /*0ab0*/  PRMT R10, R11, 0x7770, RZ ;  /* 0x000077700b0a7816 */ /* 0x000fe400000000ff */
[----:B------:R-:W-:-:S02]  /*0ac0*/  LOP3.LUT R18, R18, R20, R19, 0xfe, !PT ;  /* 0x0000001412127212 */ /* 0x000fc400078efe13 */
[C---:B------:R-:W-:Y:S02]  /*0ad0*/  PRMT R19, R11.reuse, 0x7772, RZ ;  /* 0x000077720b137816 */ /* 0x040fe400000000ff */
[----:B------:R-:W-:Y:S01]  /*0ae0*/  PRMT R20, R12, 0x7771, RZ ;  /* 0x000077710c147816 */ /* 0x000fe200000000ff */
[----:B------:R-:W-:Y:S01]  /*0af0*/  IMAD R10, R10, 0x1000000, R21 ;  /* 0x010000000a0a7824 */ /* 0x000fe200078e0215 */
[----:B------:R-:W-:Y:S01]  /*0b00*/  PRMT R11, R11, 0x7773, RZ ;  /* 0x000077730b0b7816 */ /* 0x000fe200000000ff */
[----:B------:R-:W-:Y:S02]  /*0b10*/  IMAD.SHL.U32 R19, R19, 0x100, RZ ;  /* 0x0000010013137824 */ /* 0x000fe400078e00ff */
[----:B------:R-:W-:Y:S01]  /*0b20*/  IMAD.U32 R21, R20, 0x10000, RZ ;  /* 0x0001000014157824 */ /* 0x000fe200078e00ff */
[----:B------:R-:W-:Y:S02]  /*0b30*/  PRMT R20, R12, 0x7770, RZ ;  /* 0x000077700c147816 */ /* 0x000fe400000000ff */
[----:B------:R-:W-:-:S02]  /*0b40*/  LOP3.LUT R10, R11, R10, R19, 0xfe, !PT ;  /* 0x0000000a0b0a7212 */ /* 0x000fc400078efe13 */
[----:B------:R-:W-:Y:S02]  /*0b50*/  PRMT R11, R13, 0x7771, RZ ;  /* 0x000077710d0b7816 */ /* 0x000fe400000000ff */
[----:B------:R-:W-:Y:S02]  /*0b60*/  LOP3.LUT R21, R21, 0xff0000, RZ, 0xc0, !PT ;  /* 0x00ff000015157812 */ /* 0x000fe400078ec0ff */
[----:B------:R-:W-:Y:S01]  /*0b70*/  PRMT R19, R12, 0x7772, RZ ;  /* 0x000077720c137816 */ /* 0x000fe200000000ff */
[----:B------:R-:W-:Y:S02]  /*0b80*/  IMAD.U32 R22, R11, 0x10000, RZ ;  /* 0x000100000b167824 */ /* 0x000fe400078e00ff */
[----:B------:R-:W-:Y:S01]  /*0b90*/  IMAD R11, R20, 0x1000000, R21 ;  /* 0x01000000140b7824 */ /* 0x000fe200078e0215 */
[----:B------:R-:W-:Y:S01]  /*0ba0*/  PRMT R20, R12, 0x7773, RZ ;  /* 0x000077730c147816 */ /* 0x000fe200000000ff */
[----:B------:R-:W-:Y:S01]  /*0bb0*/  IMAD.SHL.U32 R12, R19, 0x100, RZ ;  /* 0x00000100130c7824 */ /* 0x000fe200078e00ff */
[----:B------:R-:W-:-:S02]  /*0bc0*/  LOP3.LUT R22, R22, 0xff0000, RZ, 0xc0, !PT ;  /* 0x00ff000016167812 */ /* 0x000fc400078ec0ff */
[C---:B------:R-:W-:Y:S02]  /*0bd0*/  PRMT R19, R13.reuse, 0x7770, RZ ;  /* 0x000077700d137816 */ /* 0x040fe400000000ff */
[----:B------:R-:W-:Y:S02]  /*0be0*/  LOP3.LUT R11, R20, R11, R12, 0xfe, !PT ;  /* 0x0000000b140b7212 */ /* 0x000fe400078efe0c */
[----:B------:R-:W-:Y:S02]  /*0bf0*/  PRMT R12, R13, 0x7772, RZ ;  /* 0x000077720d0c7816 */ /* 0x000fe400000000ff */
[----:B------:R-:W-:Y:S01]  /*0c00*/  PRMT R20, R14, 0x7771, RZ ;  /* 0x000077710e147816 */ /* 0x000fe200000000ff */
[----:B------:R-:W-:Y:S01]  /*0c10*/  IMAD R19, R19, 0x1000000, R22 ;  /* 0x0100000013137824 */ /* 0x000fe200078e0216 */
[----:B------:R-:W-:Y:S01]  /*0c20*/  PRMT R13, R13, 0x7773, RZ ;  /* 0x000077730d0d7816 */ /* 0x000fe200000000ff */
[----:B------:R-:W-:Y:S02]  /*0c30*/  IMAD.SHL.U32 R12, R12, 0x100, RZ ;  /* 0x000001000c0c7824 */ /* 0x000fe400078e00ff */
[----:B------:R-:W-:-:S03]  /*0c40*/  IMAD.U32 R21, R20, 0x10000, RZ ;  /* 0x0001000014157824 */ /* 0x000fc600078e00ff */
[----:B------:R-:W-:Y:S02]  /*0c50*/  LOP3.LUT R12, R13, R19, R12, 0xfe, !PT ;  /* 0x000000130d0c7212 */ /* 0x000fe400078efe0c */
[----:B------:R-:W-:Y:S02]  /*0c60*/  PRMT R13, R15, 0x7771, RZ ;  /* 0x000077710f0d7816 */ /* 0x000fe400000000ff */
[C---:B------:R-:W-:Y:S02]  /*0c70*/  PRMT R20, R14.reuse, 0x7770, RZ ;  /* 0x000077700e147816 */ /* 0x040fe400000000ff */
[----:B------:R-:W-:Y:S02]  /*0c80*/  LOP3.LUT R21, R21, 0xff0000, RZ, 0xc0, !PT ;  /* 0x00ff000015157812 */ /* 0x000fe400078ec0ff */
[C---:B------:R-:W-:Y:S01]  /*0c90*/  PRMT R19, R14.reuse, 0x7772, RZ ;  /* 0x000077720e137816 */ /* 0x040fe200000000ff */
[----:B------:R-:W-:Y:S01]  /*0ca0*/  IMAD.U32 R22, R13, 0x10000, RZ ;  /* 0x000100000d167824 */ /* 0x000fe200078e00ff */
[----:B------:R-:W-:Y:S01]  /*0cb0*/  PRMT R13, R14, 0x7773, RZ ;  /* 0x000077730e0d7816 */ /* 0x000fe200000000ff */
[----:B------:R-:W-:-:S02]  /*0cc0*/  IMAD R20, R20, 0x1000000, R21 ;  /* 0x0100000014147824 */ /* 0x000fc400078e0215 */
[----:B------:R-:W-:Y:S01]  /*0cd0*/  IMAD.SHL.U32 R19, R19, 0x100, RZ ;  /* 0x0000010013137824 */ /* 0x000fe200078e00ff */
[----:B------:R-:W-:Y:S02]  /*0ce0*/  LOP3.LUT R21, R22, 0xff0000, RZ, 0xc0, !PT ;  /* 0x00ff000016157812 */ /* 0x000fe400078ec0ff */
[----:B------:R-:W-:Y:S02]  /*0cf0*/  PRMT R14, R15, 0x7770, RZ ;  /* 0x000077700f0e7816 */ /* 0x000fe400000000ff */
[----:B------:R-:W-:Y:S02]  /*0d00*/  LOP3.LUT R20, R13, R20, R19, 0xfe, !PT ;  /* 0x000000140d147212 */ /* 0x000fe400078efe13 */
[----:B------:R-:W-:Y:S01]  /*0d10*/  PRMT R13, R15, 0x7772, RZ ;  /* 0x000077720f0d7816 */ /* 0x000fe200000000ff */
[----:B------:R-:W-:Y:S01]  /*0d20*/  IMAD R14, R14, 0x1000000, R21 ;  /* 0x010000000e0e7824 */ /* 0x000fe200078e0215 */
[----:B------:R-:W-:Y:S02]  /*0d30*/  LOP3.LUT R21, R5, R3, R4, 0xb8, !PT ;  /* 0x0000000305157212 */ /* 0x000fe400078eb804 */
[----:B------:R-:W-:Y:S01]  /*0d40*/  PRMT R19, R15, 0x7773, RZ ;  /* 0x000077730f137816 */ /* 0x000fe200000000ff */
[----:B------:R-:W-:Y:S01]  /*0d50*/  IMAD.SHL.U32 R13, R13, 0x100, RZ ;  /* 0x000001000d0d7824 */ /* 0x000fe200078e00ff */
[----:B------:R-:W-:Y:S01]  /*0d60*/  SHF.L.W.U32.HI R15, R3, 0x1e, R3 ;  /* 0x0000001e030f7819 */ /* 0x000fe20000010e03 */
[----:B------:R-:W-:-:S03]  /*0d70*/  IMAD.IADD R21, R6, 0x1, R21 ;  /* 0x0000000106157824 */ /* 0x000fc600078e0215 */
[----:B------:R-:W-:Y:S02]  /*0d80*/  LOP3.LUT R13, R19, R14, R13, 0xfe, !PT ;  /* 0x0000000e130d7212 */ /* 0x000fe400078efe0d */
[----:B------:R-:W-:Y:S02]  /*0d90*/  LOP3.LUT R14, R4, R2, R15, 0xb8, !PT ;  /* 0x00000002040e7212 */ /* 0x000fe400078eb80f */
[----:B------:R-:W-:-:S03]  /*0da0*/  LEA.HI R21, R2, R21, R2, 0x5 ;  /* 0x0000001502157211 */ /* 0x000fc600078f2802 */
[----:B------:R-:W-:Y:S01]  /*0db0*/  IMAD.IADD R22, R5, 0x1, R14 ;  /* 0x0000000105167824 */ /* 0x000fe200078e020e */
[----:B------:R-:W-:Y:S02]  /*0dc0*/  IADD3 R19, PT, PT, R24, R21, R7 ;  /* 0x0000001518137210 */ /* 0x000fe40007ffe007 */
[----:B------:R-:W-:Y:S02]  /*0dd0*/  SHF.L.W.U32.HI R14, R2, 0x1e, R2 ;  /* 0x0000001e020e7819 */ /* 0x000fe40000010e02 */
[----:B------:R-:W-:Y:S02]  /*0de0*/  LEA.HI R21, R19, R22, R19, 0x5 ;  /* 0x0000001613157211 */ /* 0x000fe400078f2813 */
[----:B------:R-:W-:Y:S02]  /*0df0*/  LOP3.LUT R31, R15, R19, R14, 0xb8, !PT ;  /* 0x000000130f1f7212 */ /* 0x000fe400078eb80e */
[----:B------:R-:W-:Y:S02]  /*0e00*/  IADD3 R21, PT, PT, R26, R21, R7 ;  /* 0x000000151a157210 */ /* 0x000fe40007ffe007 */
[----:B------:R-:W-:Y:S01]  /*0e10*/  SHF.L.W.U32.HI R19, R19, 0x1e, R19 ;  /* 0x0000001e13137819 */ /* 0x000fe20000010e13 */
[----:B------:R-:W-:-:S03]  /*0e20*/  IMAD.IADD R22, R4, 0x1, R31 ;  /* 0x0000000104167824 */ /* 0x000fc600078e021f */
[----:B------:R-:W-:Y:S02]  /*0e30*/  LOP3.LUT R31, R14, R21, R19, 0xb8, !PT ;  /* 0x000000150e1f7212 */ /* 0x000fe400078eb813 */
[----:B------:R-:W-:-:S03]  /*0e40*/  LEA.HI R22, R21, R22, R21, 0x5 ;  /* 0x0000001615167211 */ /* 0x000fc600078f2815 */
[----:B------:R-:W-:Y:S01]  /*0e50*/  IMAD.IADD R31, R15, 0x1, R31 ;  /* 0x000000010f1f7824 */ /* 0x000fe200078e021f */
[----:B------:R-:W-:Y:S02]  /*0e60*/  IADD3 R15, PT, PT, R28, R22, R7 ;  /* 0x000000161c0f7210 */ /* 0x000fe40007ffe007 */
[----:B------:R-:W-:Y:S02]  /*0e70*/  SHF.L.W.U32.HI R22, R21, 0x1e, R21 ;  /* 0x0000001e15167819 */ /* 0x000fe40000010e15 */
[--C-:B------:R-:W-:Y:S02]  /*0e80*/  LEA.HI R31, R15, R31, R15.reuse, 0x5 ;  /* 0x0000001f0f1f7211 */ /* 0x100fe400078f280f */
[----:B------:R-:W-:Y:S02]  /*0e90*/  LOP3.LUT R21, R19, R15, R22, 0xb8, !PT ;  /* 0x0000000f13157212 */ /* 0x000fe400078eb816 */
[----:B------:R-:W-:-:S03]  /*0ea0*/  SHF.L.W.U32.HI R15, R15, 0x1e, R15 ;  /* 0x0000001e0f0f7819 */ /* 0x000fc60000010e0f */
[----:B------:R-:W-:Y:S01]  /*0eb0*/  IMAD.IADD R21, R14, 0x1, R21 ;  /* 0x000000010e157824 */ /* 0x000fe200078e0215 */
[----:B------:R-:W-:-:S04]  /*0ec0*/  IADD3 R14, PT, PT, R30, R31, R7 ;  /* 0x0000001f1e0e7210 */ /* 0x000fc80007ffe007 */
        /* <DEDUP_REMOVED lines=35> */
[----:B------:R-:W-:Y:S02]  /*1100*/  LEA.HI R21, R22, R31, R22, 0x5 ;  /* 0x0000001f16157211 */ /* 0x000fe400078f2816 */
[----:B------:R-:W-:Y:S02]  /*1110*/  LOP3.LUT R31, R19, R22, R15, 0xb8, !PT ;  /* 0x00000016131f7212 */ /* 0x000fe400078eb80f */
[----:B------:R-:W-:-:S03]  /*1120*/  IADD3 R21, PT, PT, R10, R21, R7 ;  /* 0x000000150a157210 */ /* 0x000fc60007ffe007 */
[----:B------:R-:W-:Y:S01]  /*1130*/  IMAD.IADD R31, R14, 0x1, R31 ;  /* 0x000000010e1f7824 */ /* 0x000fe200078e021f */
[----:B------:R-:W-:-:S04]  /*1140*/  SHF.L.W.U32.HI R14, R22, 0x1e, R22 ;  /* 0x0000001e160e7819 */ /* 0x000fc80000010e16 */
[----:B------:R-:W-:Y:S02]  /*1150*/  LEA.HI R22, R21, R31, R21, 0x5 ;  /* 0x0000001f15167211 */ /* 0x000fe400078f2815 */
[----:B------:R-:W-:Y:S02]  /*1160*/  LOP3.LUT R31, R15, R21, R14, 0xb8, !PT ;  /* 0x000000150f1f7212 */ /* 0x000fe400078eb80e */
[----:B------:R-:W-:-:S03]  /*1170*/  IADD3 R22, PT, PT, R11, R22, R7 ;  /* 0x000000160b167210 */ /* 0x000fc60007ffe007 */
[----:B------:R-:W-:Y:S01]  /*1180*/  IMAD.IADD R33, R19, 0x1, R31 ;  /* 0x0000000113217824 */ /* 0x000fe200078e021f */
[----:B------:R-:W-:Y:S02]  /*1190*/  LOP3.LUT R31, R28, R23, R12, 0x96, !PT ;  /* 0x000000171c1f7212 */ /* 0x000fe400078e960c */
[----:B------:R-:W-:Y:S02]  /*11a0*/  SHF.L.W.U32.HI R19, R21, 0x1e, R21 ;  /* 0x0000001e15137819 */ /* 0x000fe40000010e15 */
[----:B------:R-:W-:Y:S02]  /*11b0*/  LOP3.LUT R24, R31, R24, RZ, 0x3c, !PT ;  /* 0x000000181f187212 */ /* 0x000fe400078e3cff */
[----:B------:R-:W-:Y:S02]  /*11c0*/  LOP3.LUT R21, R14, R22, R19, 0xb8, !PT ;  /* 0x000000160e157212 */ /* 0x000fe400078eb813 */
[C-C-:B------:R-:W-:Y:S02]  /*11d0*/  LEA.HI R31, R22.reuse, R33, R22.reuse, 0x5 ;  /* 0x00000021161f7211 */ /* 0x140fe400078f2816 */
[----:B------:R-:W-:Y:S01]  /*11e0*/  SHF.L.W.U32.HI R22, R22, 0x1e, R22 ;  /* 0x0000001e16167819 */ /* 0x000fe20000010e16 */
[----:B------:R-:W-:Y:S01]  /*11f0*/  IMAD.IADD R21, R15, 0x1, R21 ;  /* 0x000000010f157824 */ /* 0x000fe200078e0215 */
[----:B------:R-:W-:-:S02]  /*1200*/  IADD3 R31, PT, PT, R12, R31, R7 ;  /* 0x0000001f0c1f7210 */ /* 0x000fc40007ffe007 */
[----:B------:R-:W-:Y:S02]  /*1210*/  LOP3.LUT R15, R30, R29, R20, 0x96, !PT ;  /* 0x0000001d1e0f7212 */ /* 0x000fe400078e9614 */
[----:B------:R-:W-:Y:S02]  /*1220*/  LOP3.LUT R33, R19, R31, R22, 0xb8, !PT ;  /* 0x0000001f13217212 */ /* 0x000fe400078eb816 */
[----:B------:R-:W-:Y:S02]  /*1230*/  LOP3.LUT R26, R15, R26, RZ, 0x3c, !PT ;  /* 0x0000001a0f1a7212 */ /* 0x000fe400078e3cff */
[----:B------:R-:W-:Y:S02]  /*1240*/  SHF.L.W.U32.HI R15, R24, 0x1, R24 ;  /* 0x00000001180f7819 */ /* 0x000fe40000010e18 */
[----:B------:R-:W-:Y:S01]  /*1250*/  LEA.HI R21, R31, R21, R31, 0x5 ;  /* 0x000000151f157211 */ /* 0x000fe200078f281f */
[----:B------:R-:W-:Y:S01]  /*1260*/  IMAD.IADD R24, R14, 0x1, R33 ;  /* 0x000000010e187824 */ /* 0x000fe200078e0221 */
[----:B------:R-:W-:-:S02]  /*1270*/  LOP3.LUT R33, R36, R10, R15, 0x96, !PT ;  /* 0x0000000a24217212 */ /* 0x000fc400078e960f */
[----:B------:R-:W-:Y:S02]  /*1280*/  IADD3 R21, PT, PT, R20, R21, R7 ;  /* 0x0000001514157210 */ /* 0x000fe40007ffe007 */
[----:B------:R-:W-:Y:S02]  /*1290*/  SHF.L.W.U32.HI R31, R31, 0x1e, R31 ;  /* 0x0000001e1f1f7819 */ /* 0x000fe40000010e1f */
[----:B------:R-:W-:Y:S02]  /*12a0*/  LOP3.LUT R14, R33, R30, RZ, 0x3c, !PT ;  /* 0x0000001e210e7212 */ /* 0x000fe400078e3cff */
[----:B------:R-:W-:Y:S02]  /*12b0*/  LOP3.LUT R30, R22, R21, R31, 0xb8, !PT ;  /* 0x00000015161e7212 */ /* 0x000fe400078eb81f */
[----:B------:R-:W-:-:S03]  /*12c0*/  LEA.HI R24, R21, R24, R21, 0x5 ;  /* 0x0000001815187211 */ /* 0x000fc600078f2815 */
[----:B------:R-:W-:Y:S01]  /*12d0*/  IMAD.IADD R35, R19, 0x1, R30 ;  /* 0x0000000113237824 */ /* 0x000fe200078e021e */
[----:B------:R-:W-:Y:S02]  /*12e0*/  IADD3 R19, PT, PT, R13, R24, R7 ;  /* 0x000000180d137210 */ /* 0x000fe40007ffe007 */
[----:B------:R-:W-:Y:S02]  /*12f0*/  SHF.L.W.U32.HI R30, R21, 0x1e, R21 ;  /* 0x0000001e151e7819 */ /* 0x000fe40000010e15 */
[----:B------:R-:W-:Y:S02]  /*1300*/  LOP3.LUT R33, R32, R18, R13, 0x96, !PT ;  /* 0x0000001220217212 */ /* 0x000fe400078e960d */
[----:B------:R-:W-:Y:S02]  /*1310*/  LOP3.LUT R21, R31, R19, R30, 0xb8, !PT ;  /* 0x000000131f157212 */ /* 0x000fe400078eb81e */
[----:B------:R-:W-:Y:S02]  /*1320*/  LEA.HI R24, R19, R35, R19, 0x5 ;  /* 0x0000002313187211 */ /* 0x000fe400078f2813 */
[----:B------:R-:W-:Y:S01]  /*1330*/  LOP3.LUT R28, R33, R28, RZ, 0x3c, !PT ;  /* 0x0000001c211c7212 */ /* 0x000fe200078e3cff */
[----:B------:R-:W-:Y:S01]  /*1340*/  IMAD.IADD R33, R22, 0x1, R21 ;  /* 0x0000000116217824 */ /* 0x000fe200078e0215 */
[----:B------:R-:W-:-:S02]  /*1350*/  IADD3 R24, PT, PT, R15, R24, R7 ;  /* 0x000000180f187210 */ /* 0x000fc40007ffe007 */
[----:B------:R-:W-:Y:S02]  /*1360*/  SHF.L.W.U32.HI R21, R19, 0x1e, R19 ;  /* 0x0000001e13157819 */ /* 0x000fe40000010e13 */
[----:B------:R-:W-:Y:S02]  /*1370*/  SHF.L.W.U32.HI R19, R26, 0x1, R26 ;  /* 0x000000011a137819 */ /* 0x000fe40000010e1a */
[----:B------:R-:W-:Y:S02]  /*1380*/  LOP3.LUT R26, R30, R24, R21, 0xb8, !PT ;  /* 0x000000181e1a7212 */ /* 0x000fe400078eb815 */
[C-C-:B------:R-:W-:Y:S02]  /*1390*/  LEA.HI R22, R24.reuse, R33, R24.reuse, 0x5 ;  /* 0x0000002118167211 */ /* 0x140fe400078f2818 */
[----:B------:R-:W-:Y:S01]  /*13a0*/  SHF.L.W.U32.HI R24, R24, 0x1e, R24 ;  /* 0x0000001e18187819 */ /* 0x000fe20000010e18 */
[----:B------:R-:W-:Y:S01]  /*13b0*/  IMAD.IADD R26, R31, 0x1, R26 ;  /* 0x000000011f1a7824 */ /* 0x000fe200078e021a */
[----:B------:R-:W-:-:S02]  /*13c0*/  IADD3 R31, PT, PT, R19, R22, R7 ;  /* 0x00000016131f7210 */ /* 0x000fc40007ffe007 */
[----:B------:R-:W-:Y:S02]  /*13d0*/  SHF.L.W.U32.HI R22, R28, 0x1, R28 ;  /* 0x000000011c167819 */ /* 0x000fe40000010e1c */
[----:B------:R-:W-:Y:S02]  /*13e0*/  LOP3.LUT R33, R21, R31, R24, 0xb8, !PT ;  /* 0x0000001f15217212 */ /* 0x000fe400078eb818 */
[----:B------:R-:W-:-:S03]  /*13f0*/  LEA.HI R26, R31, R26, R31, 0x5 ;  /* 0x0000001a1f1a7211 */ /* 0x000fc600078f281f */
[----:B------:R-:W-:Y:S01]  /*1400*/  IMAD.IADD R33, R30, 0x1, R33 ;  /* 0x000000011e217824 */ /* 0x000fe200078e0221 */
[----:B------:R-:W-:Y:S02]  /*1410*/  IADD3 R28, PT, PT, R22, R26, R7 ;  /* 0x0000001a161c7210 */ /* 0x000fe40007ffe007 */
[----:B------:R-:W-:Y:S02]  /*1420*/  SHF.L.W.U32.HI R14, R14, 0x1, R14 ;  /* 0x000000010e0e7819 */ /* 0x000fe40000010e0e */
[----:B------:R-:W-:-:S04]  /*1430*/  LEA.HI R26, R28, R33, R28, 0x5 ;  /* 0x000000211c1a7211 */ /* 0x000fc800078f281c */
[----:B------:R-:W-:Y:S02]  /*1440*/  IADD3 R26, PT, PT, R14, R26, R7 ;  /* 0x0000001a0e1a7210 */ /* 0x000fe40007ffe007 */
[----:B------:R-:W-:Y:S02]  /*1450*/  LOP3.LUT R7, R34, R11, R19, 0x96, !PT ;  /* 0x0000000b22077212 */ /* 0x000fe400078e9613 */
[----:B------:R-:W-:Y:S02]  /*1460*/  SHF.L.W.U32.HI R31, R31, 0x1e, R31 ;  /* 0x0000001e1f1f7819 */ /* 0x000fe40000010e1f */
[----:B------:R-:W-:Y:S02]  /*1470*/  LOP3.LUT R7, R7, R32, RZ, 0x3c, !PT ;  /* 0x0000002007077212 */ /* 0x000fe400078e3cff */
[----:B------:R-:W-:Y:S02]  /*1480*/  LOP3.LUT R30, R28, R31, R24, 0x96, !PT ;  /* 0x0000001f1c1e7212 */ /* 0x000fe400078e9618 */
[----:B------:R-:W-:-:S02]  /*1490*/  SHF.L.W.U32.HI R7, R7, 0x1, R7 ;  /* 0x0000000107077819 */ /* 0x000fc40000010e07 */
[----:B------:R-:W-:Y:S02]  /*14a0*/  LOP3.LUT R33, R27, R12, R22, 0x96, !PT ;  /* 0x0000000c1b217212 */ /* 0x000fe400078e9616 */
[----:B------:R-:W-:Y:S01]  /*14b0*/  LOP3.LUT R32, R29, R13, R7, 0x96, !PT ;  /* 0x0000000d1d207212 */ /* 0x000fe200078e9607 */
[----:B------:R-:W-:Y:S01]  /*14c0*/  IMAD.IADD R21, R21, 0x1, R30 ;  /* 0x0000000115157824 */ /* 0x000fe200078e021e */
[----:B------:R-:W-:Y:S02]  /*14d0*/  SHF.L.W.U32.HI R28, R28, 0x1e, R28 ;  /* 0x0000001e1c1c7819 */ /* 0x000fe40000010e1c */
[----:B------:R-:W-:Y:S02]  /*14e0*/  LOP3.LUT R36, R33, R36, RZ, 0x3c, !PT ;  /* 0x0000002421247212 */ /* 0x000fe400078e3cff */
[----:B------:R-:W-:Y:S02]  /*14f0*/  LOP3.LUT R32, R32, R27, RZ, 0x3c, !PT ;  /* 0x0000001b20207212 */ /* 0x000fe400078e3cff */
[----:B------:R-:W-:-:S02]  /*1500*/  LOP3.LUT R27, R26, R28, R31, 0x96, !PT ;  /* 0x0000001c1a1b7212 */ /* 0x000fc400078e961f */
[----:B------:R-:W-:Y:S02]  /*1510*/  LEA.HI R30, R26, R21, R26, 0x5 ;  /* 0x000000151a1e7211 */ /* 0x000fe400078f281a */
[----:B------:R-:W-:Y:S01]  /*1520*/  SHF.L.W.U32.HI R21, R36, 0x1, R36 ;  /* 0x0000000124157819 */ /* 0x000fe20000010e24 */
[----:B------:R-:W-:Y:S01]  /*1530*/  IMAD.IADD R35, R24, 0x1, R27 ;  /* 0x0000000118237824 */ /* 0x000fe200078e021b */
[----:B------:R-:W-:Y:S02]  /*1540*/  LOP3.LUT R33, R23, R20, R14, 0x96, !PT ;  /* 0x0000001417217212 */ /* 0x000fe400078e960e */
[----:B--2---:R-:W-:Y:S02]  /*1550*/  IADD3 R30, PT, PT, R7, R30, R16 ;  /* 0x0000001e071e7210 */ /* 0x004fe40007ffe010 */
[----:B------:R-:W-:Y:S02]  /*1560*/  SHF.L.W.U32.HI R27, R26, 0x1e, R26 ;  /* 0x0000001e1a1b7819 */ /* 0x000fe40000010e1a */
[----:B------:R-:W-:-:S02]  /*1570*/  LOP3.LUT R24, R18, R15, R21, 0x96, !PT ;  /* 0x0000000f12187212 */ /* 0x000fc400078e9615 */
[----:B------:R-:W-:Y:S02]  /*1580*/  LOP3.LUT R34, R33, R34, RZ, 0x3c, !PT ;  /* 0x0000002221227212 */ /* 0x000fe400078e3cff */
[----:B------:R-:W-:Y:S02]  /*1590*/  LOP3.LUT R26, R30, R27, R28, 0x96, !PT ;  /* 0x0000001b1e1a7212 */ /* 0x000fe400078e961c */
[----:B------:R-:W-:Y:S02]  /*15a0*/  LOP3.LUT R33, R24, R23, RZ, 0x3c, !PT ;  /* 0x0000001718217212 */ /* 0x000fe400078e3cff */
[----:B------:R-:W-:Y:S02]  /*15b0*/  LEA.HI R23, R30, R35, R30, 0x5 ;  /* 0x000000231e177211 */ /* 0x000fe400078f281e */
[----:B------:R-:W-:Y:S01]  /*15c0*/  SHF.L.W.U32.HI R24, R34, 0x1, R34 ;  /* 0x0000000122187819 */ /* 0x000fe20000010e22 */
[----:B------:R-:W-:Y:S01]  /*15d0*/  IMAD.IADD R34, R31, 0x1, R26 ;  /* 0x000000011f227824 */ /* 0x000fe200078e021a */
[----:B------:R-:W-:-:S02]  /*15e0*/  IADD3 R23, PT, PT, R21, R23, R16 ;  /* 0x0000001715177210 */ /* 0x000fc40007ffe010 */
[----:B------:R-:W-:Y:S02]  /*15f0*/  LOP3.LUT R26, R10, R19, R24, 0x96, !PT ;  /* 0x000000130a1a7212 */ /* 0x000fe400078e9618 */
[----:B------:R-:W-:Y:S02]  /*1600*/  SHF.L.W.U32.HI R30, R30, 0x1e, R30 ;  /* 0x0000001e1e1e7819 */ /* 0x000fe40000010e1e */
[----:B------:R-:W-:Y:S02]  /*1610*/  LOP3.LUT R29, R26, R29, RZ, 0x3c, !PT ;  /* 0x0000001d1a1d7212 */ /* 0x000fe400078e3cff */
[C---:B------:R-:W-:Y:S02]  /*1620*/  LEA.HI R31, R23.reuse, R34, R23, 0x5 ;  /* 0x00000022171f7211 */ /* 0x040fe400078f2817 */
[----:B------:R-:W-:Y:S02]  /*1630*/  SHF.L.W.U32.HI R26, R32, 0x1, R32 ;  /* 0x00000001201a7819 */ /* 0x000fe40000010e20 */
[----:B------:R-:W-:-:S02]  /*1640*/  LOP3.LUT R35, R23, R30, R27, 0x96, !PT ;  /* 0x0000001e17237212 */ /* 0x000fc400078e961b */
[----:B------:R-:W-:Y:S02]  /*1650*/  IADD3 R32, PT, PT, R24, R31, R16 ;  /* 0x0000001f18207210 */ /* 0x000fe40007ffe010 */
[----:B------:R-:W-:Y:S01]  /*1660*/  LOP3.LUT R31, R11, R22, R26, 0x96, !PT ;  /* 0x000000160b1f7212 */ /* 0x000fe200078e961a */
[----:B------:R-:W-:Y:S01]  /*1670*/  IMAD.IADD R35, R28, 0x1, R35 ;  /* 0x000000011c237824 */ /* 0x000fe200078e0223 */
[----:B------:R-:W-:Y:S02]  /*1680*/  SHF.L.W.U32.HI R23, R23, 0x1e, R23 ;  /* 0x0000001e17177819 */ /* 0x000fe40000010e17 */
[----:B------:R-:W-:Y:S02]  /*1690*/  LOP3.LUT R28, R31, R18, RZ, 0x3c, !PT ;  /* 0x000000121f1c7212 */ /* 0x000fe400078e3cff */
[C---:B------:R-:W-:Y:S02]  /*16a0*/  LOP3.LUT R18, R32.reuse, R23, R30, 0x96, !PT ;  /* 0x0000001720127212 */ /* 0x040fe400078e961e */
[----:B------:R-:W-:-:S02]  /*16b0*/  LEA.HI R35, R32, R35, R32, 0x5 ;  /* 0x0000002320237211 */ /* 0x000fc400078f2820 */
[----:B------:R-:W-:Y:S01]  /*16c0*/  SHF.L.W.U32.HI R31, R33, 0x1, R33 ;  /* 0x00000001211f7819 */ /* 0x000fe20000010e21 */
[----:B------:R-:W-:Y:S01]  /*16d0*/  IMAD.IADD R34, R27, 0x1, R18 ;  /* 0x000000011b227824 */ /* 0x000fe200078e0212 */
[----:B------:R-:W-:Y:S02]  /*16e0*/  IADD3 R33, PT, PT, R26, R35, R16 ;  /* 0x000000231a217210 */ /* 0x000fe40007ffe010 */
[----:B------:R-:W-:Y:S02]  /*16f0*/  LOP3.LUT R27, R12, R14, R31, 0x96, !PT ;  /* 0x0000000e0c1b7212 */ /* 0x000fe400078e961f */
[----:B------:R-:W-:Y:S02]  /*1700*/  SHF.L.W.U32.HI R18, R32, 0x1e, R32 ;  /* 0x0000001e20127819 */ /* 0x000fe40000010e20 */
[----:B------:R-:W-:Y:S02]  /*1710*/  LOP3.LUT R27, R27, R10, RZ, 0x3c, !PT ;  /* 0x0000000a1b1b7212 */ /* 0x000fe400078e3cff */
[----:B------:R-:W-:-:S02]  /*1720*/  LOP3.LUT R35, R33, R18, R23, 0x96, !PT ;  /* 0x0000001221237212 */ /* 0x000fc400078e9617 */
[----:B------:R-:W-:Y:S02]  /*1730*/  SHF.L.W.U32.HI R10, R29, 0x1, R29 ;  /* 0x000000011d0a7819 */ /* 0x000fe40000010e1d */
[----:B------:R-:W-:Y:S01]  /*1740*/  LEA.HI R34, R33, R34, R33, 0x5 ;  /* 0x0000002221227211 */ /* 0x000fe200078f2821 */
[----:B------:R-:W-:Y:S01]  /*1750*/  IMAD.IADD R35, R30, 0x1, R35 ;  /* 0x000000011e237824 */ /* 0x000fe200078e0223 */
[----:B------:R-:W-:Y:S02]  /*1760*/  LOP3.LUT R32, R20, R7, R10, 0x96, !PT ;  /* 0x0000000714207212 */ /* 0x000fe400078e960a */
[----:B------:R-:W-:Y:S02]  /*1770*/  IADD3 R30, PT, PT, R31, R34, R16 ;  /* 0x000000221f1e7210 */ /* 0x000fe40007ffe010 */
[----:B------:R-:W-:Y:S02]  /*1780*/  SHF.L.W.U32.HI R29, R33, 0x1e, R33 ;  /* 0x0000001e211d7819 */ /* 0x000fe40000010e21 */
[----:B------:R-:W-:-:S02]  /*1790*/  LOP3.LUT R32, R32, R11, RZ, 0x3c, !PT ;  /* 0x0000000b20207212 */ /* 0x000fc400078e3cff */
[C---:B------:R-:W-:Y:S02]  /*17a0*/  LEA.HI R11, R30.reuse, R35, R30, 0x5 ;  /* 0x000000231e0b7211 */ /* 0x040fe400078f281e */
[----:B------:R-:W-:Y:S02]  /*17b0*/  LOP3.LUT R34, R30, R29, R18, 0x96, !PT ;  /* 0x0000001d1e227212 */ /* 0x000fe400078e9612 */
[----:B------:R-:W-:Y:S02]  /*17c0*/  SHF.L.W.U32.HI R28, R28, 0x1, R28 ;  /* 0x000000011c1c7819 */ /* 0x000fe40000010e1c */
[----:B------:R-:W-:Y:S01]  /*17d0*/  IADD3 R11, PT, PT, R10, R11, R16 ;  /* 0x0000000b0a0b7210 */ /* 0x000fe20007ffe010 */
[----:B------:R-:W-:Y:S01]  /*17e0*/  IMAD.IADD R34, R23, 0x1, R34 ;  /* 0x0000000117227824 */ /* 0x000fe200078e0222 */
[----:B------:R-:W-:Y:S02]  /*17f0*/  SHF.L.W.U32.HI R30, R30, 0x1e, R30 ;  /* 0x0000001e1e1e7819 */ /* 0x000fe40000010e1e */
[----:B------:R-:W-:-:S02]  /*1800*/  LOP3.LUT R23, R13, R21, R28, 0x96, !PT ;  /* 0x000000150d177212 */ /* 0x000fc400078e961c */
[----:B------:R-:W-:Y:S02]  /*1810*/  LOP3.LUT R35, R11, R30, R29, 0x96, !PT ;  /* 0x0000001e0b237212 */ /* 0x000fe400078e961d */
[----:B------:R-:W-:Y:S02]  /*1820*/  LOP3.LUT R23, R23, R12, RZ, 0x3c, !PT ;  /* 0x0000000c17177212 */ /* 0x000fe400078e3cff */
[----:B------:R-:W-:Y:S02]  /*1830*/  LEA.HI R33, R11, R34, R11, 0x5 ;  /* 0x000000220b217211 */ /* 0x000fe400078f280b */
[----:B------:R-:W-:Y:S01]  /*1840*/  SHF.L.W.U32.HI R12, R27, 0x1, R27 ;  /* 0x000000011b0c7819 */ /* 0x000fe20000010e1b */
[----:B------:R-:W-:Y:S01]  /*1850*/  IMAD.IADD R35, R18, 0x1, R35 ;  /* 0x0000000112237824 */ /* 0x000fe200078e0223 */
[----:B------:R-:W-:Y:S02]  /*1860*/  IADD3 R18, PT, PT, R28, R33, R16 ;  /* 0x000000211c127210 */ /* 0x000fe40007ffe010 */
[----:B------:R-:W-:-:S02]  /*1870*/  SHF.L.W.U32.HI R11, R11, 0x1e, R11 ;  /* 0x0000001e0b0b7819 */ /* 0x000fc40000010e0b */
        /* <DEDUP_REMOVED lines=10> */
[C---:B------:R-:W-:Y:S02]  /*1920*/  LOP3.LUT R13, R32.reuse, R18, R11, 0x96, !PT ;  /* 0x00000012200d7212 */ /* 0x040fe400078e960b */
[----:B------:R-:W-:Y:S02]  /*1930*/  LEA.HI R33, R32, R33, R32, 0x5 ;  /* 0x0000002120217211 */ /* 0x000fe400078f2820 */
[----:B------:R-:W-:Y:S01]  /*1940*/  SHF.L.W.U32.HI R23, R23, 0x1, R23 ;  /* 0x0000000117177819 */ /* 0x000fe20000010e17 */
[----:B------:R-:W-:Y:S01]  /*1950*/  IMAD.IADD R34, R30, 0x1, R13 ;  /* 0x000000011e227824 */ /* 0x000fe200078e020d */
[----:B------:R-:W-:-:S02]  /*1960*/  IADD3 R33, PT, PT, R27, R33, R16 ;  /* 0x000000211b217210 */ /* 0x000fc40007ffe010 */
[----:B------:R-:W-:Y:S02]  /*1970*/  SHF.L.W.U32.HI R13, R32, 0x1e, R32 ;  /* 0x0000001e200d7819 */ /* 0x000fe40000010e20 */
[----:B------:R-:W-:Y:S02]  /*1980*/  LOP3.LUT R30, R22, R31, R23, 0x96, !PT ;  /* 0x0000001f161e7212 */ /* 0x000fe400078e9617 */
[----:B------:R-:W-:Y:S02]  /*1990*/  LOP3.LUT R32, R33, R13, R18, 0x96, !PT ;  /* 0x0000000d21207212 */ /* 0x000fe400078e9612 */
[----:B------:R-:W-:Y:S02]  /*19a0*/  LOP3.LUT R30, R30, R15, RZ, 0x3c, !PT ;  /* 0x0000000f1e1e7212 */ /* 0x000fe400078e3cff */
[----:B------:R-:W-:Y:S01]  /*19b0*/  SHF.L.W.U32.HI R15, R20, 0x1, R20 ;  /* 0x00000001140f7819 */ /* 0x000fe20000010e14 */
[----:B------:R-:W-:Y:S01]  /*19c0*/  IMAD.IADD R36, R11, 0x1, R32 ;  /* 0x000000010b247824 */ /* 0x000fe200078e0220 */
[----:B------:R-:W-:-:S02]  /*19d0*/  LEA.HI R34, R33, R34, R33, 0x5 ;  /* 0x0000002221227211 */ /* 0x000fc400078f2821 */
[----:B------:R-:W-:Y:S02]  /*19e0*/  LOP3.LUT R32, R14, R10, R15, 0x96, !PT ;  /* 0x0000000a0e207212 */ /* 0x000fe400078e960f */
[----:B------:R-:W-:Y:S02]  /*19f0*/  IADD3 R11, PT, PT, R23, R34, R16 ;  /* 0x00000022170b7210 */ /* 0x000fe40007ffe010 */
[----:B------:R-:W-:Y:S02]  /*1a00*/  SHF.L.W.U32.HI R20, R33, 0x1e, R33 ;  /* 0x0000001e21147819 */ /* 0x000fe40000010e21 */
[----:B------:R-:W-:Y:S02]  /*1a10*/  LOP3.LUT R33, R32, R19, RZ, 0x3c, !PT ;  /* 0x0000001320217212 */ /* 0x000fe400078e3cff */
[----:B------:R-:W-:Y:S02]  /*1a20*/  SHF.L.W.U32.HI R19, R29, 0x1, R29 ;  /* 0x000000011d137819 */ /* 0x000fe40000010e1d */
[----:B------:R-:W-:-:S02]  /*1a30*/  LEA.HI R32, R11, R36, R11, 0x5 ;  /* 0x000000240b207211 */ /* 0x000fc400078f280b */
[----:B------:R-:W-:Y:S02]  /*1a40*/  LOP3.LUT R35, R11, R20, R13, 0x96, !PT ;  /* 0x000000140b237212 */ /* 0x000fe400078e960d */
[----:B------:R-:W-:Y:S02]  /*1a50*/  LOP3.LUT R29, R7, R28, R19, 0x96, !PT ;  /* 0x0000001c071d7212 */ /* 0x000fe400078e9613 */
[----:B------:R-:W-:Y:S01]  /*1a60*/  IADD3 R32, PT, PT, R15, R32, R16 ;  /* 0x000000200f207210 */ /* 0x000fe20007ffe010 */
[----:B------:R-:W-:Y:S01]  /*1a70*/  IMAD.IADD R35, R18, 0x1, R35 ;  /* 0x0000000112237824 */ /* 0x000fe200078e0223 */
[----:B------:R-:W-:Y:S02]  /*1a80*/  SHF.L.W.U32.HI R11, R11, 0x1e, R11 ;  /* 0x0000001e0b0b7819 */ /* 0x000fe40000010e0b */
[----:B------:R-:W-:Y:S02]  /*1a90*/  LOP3.LUT R18, R29, R22, RZ, 0x3c, !PT ;  /* 0x000000161d127212 */ /* 0x000fe400078e3cff */
[----:B------:R-:W-:-:S02]  /*1aa0*/  LOP3.LUT R22, R32, R11, R20, 0x96, !PT ;  /* 0x0000000b20167212 */ /* 0x000fc400078e9614 */
[----:B------:R-:W-:Y:S02]  /*1ab0*/  LEA.HI R35, R32, R35, R32, 0x5 ;  /* 0x0000002320237211 */ /* 0x000fe400078f2820 */
[----:B------:R-:W-:Y:S01]  /*1ac0*/  SHF.L.W.U32.HI R29, R30, 0x1, R30 ;  /* 0x000000011e1d7819 */ /* 0x000fe20000010e1e */
[----:B------:R-:W-:Y:S01]  /*1ad0*/  IMAD.IADD R30, R13, 0x1, R22 ;  /* 0x000000010d1e7824 */ /* 0x000fe200078e0216 */
[----:B------:R-:W-:Y:S02]  /*1ae0*/  IADD3 R13, PT, PT, R19, R35, R16 ;  /* 0x00000023130d7210 */ /* 0x000fe40007ffe010 */
[----:B------:R-:W-:Y:S02]  /*1af0*/  LOP3.LUT R35, R21, R12, R29, 0x96, !PT ;  /* 0x0000000c15237212 */ /* 0x000fe400078e961d */
[----:B------:R-:W-:Y:S02]  /*1b00*/  SHF.L.W.U32.HI R22, R32, 0x1e, R32 ;  /* 0x0000001e20167819 */ /* 0x000fe40000010e20 */
[----:B------:R-:W-:-:S02]  /*1b10*/  LOP3.LUT R14, R35, R14, RZ, 0x3c, !PT ;  /* 0x0000000e230e7212 */ /* 0x000fc400078e3cff */
[----:B------:R-:W-:Y:S02]  /*1b20*/  LOP3.LUT R35, R13, R22, R11, 0x96, !PT ;  /* 0x000000160d237212 */ /* 0x000fe400078e960b */
[----:B------:R-:W-:Y:S02]  /*1b30*/  SHF.L.W.U32.HI R33, R33, 0x1, R33 ;  /* 0x0000000121217819 */ /* 0x000fe40000010e21 */
[----:B------:R-:W-:Y:S01]  /*1b40*/  LEA.HI R30, R13, R30, R13, 0x5 ;  /* 0x0000001e0d1e7211 */ /* 0x000fe200078f280d */
[----:B------:R-:W-:Y:S01]  /*1b50*/  IMAD.IADD R35, R20, 0x1, R35 ;  /* 0x0000000114237824 */ /* 0x000fe200078e0223 */
[----:B------:R-:W-:Y:S02]  /*1b60*/  LOP3.LUT R20, R24, R27, R33, 0x96, !PT ;  /* 0x0000001b18147212 */ /* 0x000fe400078e9621 */
[----:B------:R-:W-:Y:S02]  /*1b70*/  IADD3 R30, PT, PT, R29, R30, R16 ;  /* 0x0000001e1d1e7210 */ /* 0x000fe40007ffe010 */
[----:B------:R-:W-:-:S02]  /*1b80*/  SHF.L.W.U32.HI R13, R13, 0x1e, R13 ;  /* 0x0000001e0d0d7819 */ /* 0x000fc40000010e0d */
[----:B------:R-:W-:Y:S02]  /*1b90*/  LOP3.LUT R7, R20, R7, RZ, 0x3c, !PT ;  /* 0x0000000714077212 */ /* 0x000fe400078e3cff */
[----:B------:R-:W-:Y:S02]  /*1ba0*/  LOP3.LUT R20, R30, R13, R22, 0x96, !PT ;  /* 0x0000000d1e147212 */ /* 0x000fe400078e9616 */
[----:B------:R-:W-:Y:S02]  /*1bb0*/  SHF.L.W.U32.HI R18, R18, 0x1, R18 ;  /* 0x0000000112127819 */ /* 0x000fe40000010e12 */
[----:B------:R-:W-:Y:S01]  /*1bc0*/  LEA.HI R35, R30, R35, R30, 0x5 ;  /* 0x000000231e237211 */ /* 0x000fe200078f281e */
[----:B------:R-:W-:Y:S01]  /*1bd0*/  IMAD.IADD R32, R11, 0x1, R20 ;  /* 0x000000010b207824 */ /* 0x000fe200078e0214 */
[----:B------:R-:W-:Y:S02]  /*1be0*/  LOP3.LUT R20, R26, R23, R18, 0x96, !PT ;  /* 0x000000171a147212 */ /* 0x000fe400078e9612 */
[----:B------:R-:W-:-:S02]  /*1bf0*/  IADD3 R11, PT, PT, R33, R35, R16 ;  /* 0x00000023210b7210 */ /* 0x000fc40007ffe010 */
[----:B------:R-:W-:Y:S02]  /*1c00*/  SHF.L.W.U32.HI R30, R30, 0x1e, R30 ;  /* 0x0000001e1e1e7819 */ /* 0x000fe40000010e1e */
[----:B------:R-:W-:Y:S02]  /*1c10*/  LOP3.LUT R35, R20, R21, RZ, 0x3c, !PT ;  /* 0x0000001514237212 */ /* 0x000fe400078e3cff */
[C---:B------:R-:W-:Y:S02]  /*1c20*/  LEA.HI R21, R11.reuse, R32, R11, 0x5 ;  /* 0x000000200b157211 */ /* 0x040fe400078f280b */
[----:B------:R-:W-:Y:S02]  /*1c30*/  LOP3.LUT R37, R11, R30, R13, 0x96, !PT ;  /* 0x0000001e0b257212 */ /* 0x000fe400078e960d */
[----:B------:R-:W-:Y:S02]  /*1c40*/  SHF.L.W.U32.HI R20, R14, 0x1, R14 ;  /* 0x000000010e147819 */ /* 0x000fe40000010e0e */
[----:B------:R-:W-:-:S02]  /*1c50*/  IADD3 R14, PT, PT, R18, R21, R16 ;  /* 0x00000015120e7210 */ /* 0x000fc40007ffe010 */
[----:B------:R-:W-:Y:S01]  /*1c60*/  SHF.L.W.U32.HI R11, R11, 0x1e, R11 ;  /* 0x0000001e0b0b7819 */ /* 0x000fe20000010e0b */
[----:B------:R-:W-:Y:S01]  /*1c70*/  IMAD.IADD R37, R22, 0x1, R37 ;  /* 0x0000000116257824 */ /* 0x000fe200078e0225 */
[----:B------:R-:W-:Y:S02]  /*1c80*/  LOP3.LUT R21, R31, R15, R20, 0x96, !PT ;  /* 0x0000000f1f157212 */ /* 0x000fe400078e9614 */
[C---:B------:R-:W-:Y:S02]  /*1c90*/  LOP3.LUT R22, R14.reuse, R11, R30, 0x96, !PT ;  /* 0x0000000b0e167212 */ /* 0x040fe400078e961e */
        /* <DEDUP_REMOVED lines=8> */
[C---:B------:R-:W-:Y:S02]  /*1d20*/  LEA.HI R26, R7.reuse, R32, R7, 0x5 ;  /* 0x00000020071a7211 */ /* 0x040fe400078f2807 */
[----:B------:R-:W-:Y:S02]  /*1d30*/  LOP3.LUT R13, R7, R14, R11, 0x96, !PT ;  /* 0x0000000e070d7212 */ /* 0x000fe400078e960b */
[----:B------:R-:W-:-:S02]  /*1d40*/  IADD3 R26, PT, PT, R21, R26, R16 ;  /* 0x0000001a151a7210 */ /* 0x000fc40007ffe010 */
[----:B------:R-:W-:Y:S01]  /*1d50*/  SHF.L.W.U32.HI R7, R7, 0x1e, R7 ;  /* 0x0000001e07077819 */ /* 0x000fe20000010e07 */
[----:B------:R-:W-:Y:S01]  /*1d60*/  IMAD.IADD R13, R30, 0x1, R13 ;  /* 0x000000011e0d7824 */ /* 0x000fe200078e020d */
[----:B------:R-:W-:Y:S02]  /*1d70*/  SHF.L.W.U32.HI R35, R35, 0x1, R35 ;  /* 0x0000000123237819 */ /* 0x000fe40000010e23 */
[C---:B------:R-:W-:Y:S02]  /*1d80*/  LOP3.LUT R30, R26.reuse, R7, R14, 0x96, !PT ;  /* 0x000000071a1e7212 */ /* 0x040fe400078e960e */
[C-C-:B------:R-:W-:Y:S02]  /*1d90*/  LEA.HI R13, R26.reuse, R13, R26.reuse, 0x5 ;  /* 0x0000000d1a0d7211 */ /* 0x140fe400078f281a */
[----:B------:R-:W-:Y:S01]  /*1da0*/  SHF.L.W.U32.HI R26, R26, 0x1e, R26 ;  /* 0x0000001e1a1a7819 */ /* 0x000fe20000010e1a */
[----:B------:R-:W-:Y:S01]  /*1db0*/  IMAD.IADD R30, R11, 0x1, R30 ;  /* 0x000000010b1e7824 */ /* 0x000fe200078e021e */
[----:B------:R-:W-:-:S02]  /*1dc0*/  IADD3 R11, PT, PT, R35, R13, R16 ;  /* 0x0000000d230b7210 */ /* 0x000fc40007ffe010 */
[----:B------:R-:W-:Y:S02]  /*1dd0*/  SHF.L.W.U32.HI R37, R24, 0x1, R24 ;  /* 0x0000000118257819 */ /* 0x000fe40000010e18 */
[C---:B------:R-:W-:Y:S02]  /*1de0*/  LOP3.LUT R24, R11.reuse, R26, R7, 0x96, !PT ;  /* 0x0000001a0b187212 */ /* 0x040fe400078e9607 */
[----:B------:R-:W-:-:S03]  /*1df0*/  LEA.HI R13, R11, R30, R11, 0x5 ;  /* 0x0000001e0b0d7211 */ /* 0x000fc600078f280b */
[----:B------:R-:W-:Y:S01]  /*1e00*/  IMAD.IADD R24, R14, 0x1, R24 ;  /* 0x000000010e187824 */ /* 0x000fe200078e0218 */
[----:B------:R-:W-:Y:S02]  /*1e10*/  IADD3 R13, PT, PT, R37, R13, R16 ;  /* 0x0000000d250d7210 */ /* 0x000fe40007ffe010 */
[----:B------:R-:W-:Y:S02]  /*1e20*/  SHF.L.W.U32.HI R22, R22, 0x1, R22 ;  /* 0x0000000116167819 */ /* 0x000fe40000010e16 */
[----:B------:R-:W-:Y:S02]  /*1e30*/  LEA.HI R24, R13, R24, R13, 0x5 ;  /* 0x000000180d187211 */ /* 0x000fe400078f280d */
[----:B------:R-:W-:Y:S02]  /*1e40*/  SHF.L.W.U32.HI R11, R11, 0x1e, R11 ;  /* 0x0000001e0b0b7819 */ /* 0x000fe40000010e0b */
[----:B------:R-:W-:Y:S02]  /*1e50*/  IADD3 R16, PT, PT, R22, R24, R16 ;  /* 0x0000001816107210 */ /* 0x000fe40007ffe010 */
[----:B------:R-:W-:-:S02]  /*1e60*/  LOP3.LUT R14, R28, R29, R35, 0x96, !PT ;  /* 0x0000001d1c0e7212 */ /* 0x000fc400078e9623 */
[--C-:B------:R-:W-:Y:S02]  /*1e70*/  LOP3.LUT R24, R11, R26, R13.reuse, 0xe8, !PT ;  /* 0x0000001a0b187212 */ /* 0x100fe400078ee80d */
[----:B------:R-:W-:Y:S02]  /*1e80*/  LOP3.LUT R14, R14, R31, RZ, 0x3c, !PT ;  /* 0x0000001f0e0e7212 */ /* 0x000fe400078e3cff */
[----:B------:R-:W-:Y:S01]  /*1e90*/  SHF.L.W.U32.HI R13, R13, 0x1e, R13 ;  /* 0x0000001e0d0d7819 */ /* 0x000fe20000010e0d */
[----:B------:R-:W-:Y:S01]  /*1ea0*/  IMAD.IADD R31, R7, 0x1, R24 ;  /* 0x00000001071f7824 */ /* 0x000fe200078e0218 */
[----:B------:R-:W-:Y:S02]  /*1eb0*/  LOP3.LUT R7, R12, R33, R37, 0x96, !PT ;  /* 0x000000210c077212 */ /* 0x000fe400078e9625 */
[----:B------:R-:W-:Y:S02]  /*1ec0*/  LOP3.LUT R30, R13, R11, R16, 0xe8, !PT ;  /* 0x0000000b0d1e7212 */ /* 0x000fe400078ee810 */
[----:B------:R-:W-:-:S02]  /*1ed0*/  LOP3.LUT R7, R7, R10, RZ, 0x3c, !PT ;  /* 0x0000000a07077212 */ /* 0x000fc400078e3cff */
[----:B------:R-:W-:Y:S02]  /*1ee0*/  SHF.L.W.U32.HI R24, R14, 0x1, R14 ;  /* 0x000000010e187819 */ /* 0x000fe40000010e0e */
[----:B------:R-:W-:Y:S01]  /*1ef0*/  LEA.HI R10, R16, R31, R16, 0x5 ;  /* 0x0000001f100a7211 */ /* 0x000fe200078f2810 */
[----:B------:R-:W-:Y:S01]  /*1f00*/  IMAD.IADD R14, R26, 0x1, R30 ;  /* 0x000000011a0e7824 */ /* 0x000fe200078e021e */
[----:B------:R-:W-:Y:S02]  /*1f10*/  SHF.L.W.U32.HI R30, R16, 0x1e, R16 ;  /* 0x0000001e101e7819 */ /* 0x000fe40000010e10 */
[----:B------:R-:W-:Y:S02]  /*1f20*/  LOP3.LUT R31, R27, R18, R22, 0x96, !PT ;  /* 0x000000121b1f7212 */ /* 0x000fe400078e9616 */
[----:B------:R-:W-:Y:S02]  /*1f30*/  IADD3 R16, PT, PT, R24, R10, R17 ;  /* 0x0000000a18107210 */ /* 0x000fe40007ffe011 */
[----:B------:R-:W-:-:S02]  /*1f40*/  LOP3.LUT R10, R31, R28, RZ, 0x3c, !PT ;  /* 0x0000001c1f0a7212 */ /* 0x000fc400078e3cff */
[----:B------:R-:W-:Y:S02]  /*1f50*/  SHF.L.W.U32.HI R26, R7, 0x1, R7 ;  /* 0x00000001071a7819 */ /* 0x000fe40000010e07 */
[--C-:B------:R-:W-:Y:S02]  /*1f60*/  LOP3.LUT R28, R30, R13, R16.reuse, 0xe8, !PT ;  /* 0x0000000d1e1c7212 */ /* 0x100fe400078ee810 */
[C-C-:B------:R-:W-:Y:S02]  /*1f70*/  LEA.HI R7, R16.reuse, R14, R16.reuse, 0x5 ;  /* 0x0000000e10077211 */ /* 0x140fe400078f2810 */
[----:B------:R-:W-:Y:S02]  /*1f80*/  SHF.L.W.U32.HI R31, R16, 0x1e, R16 ;  /* 0x0000001e101f7819 */ /* 0x000fe40000010e10 */
[----:B------:R-:W2:Y:S01]  /*1f90*/  LDL R16, [R1+0x70] ;  /* 0x0000700001107983 */ /* 0x000ea20000100800 */
[----:B------:R-:W-:Y:S01]  /*1fa0*/  IMAD.IADD R14, R11, 0x1, R28 ;  /* 0x000000010b0e7824 */ /* 0x000fe200078e021c */
[----:B------:R-:W-:-:S02]  /*1fb0*/  IADD3 R7, PT, PT, R26, R7, R17 ;  /* 0x000000071a077210 */ /* 0x000fc40007ffe011 */
[----:B------:R-:W-:Y:S02]  /*1fc0*/  LOP3.LUT R11, R23, R20, R24, 0x96, !PT ;  /* 0x00000014170b7212 */ /* 0x000fe400078e9618 */
[--C-:B------:R-:W-:Y:S02]  /*1fd0*/  LOP3.LUT R28, R31, R30, R7.reuse, 0xe8, !PT ;  /* 0x0000001e1f1c7212 */ /* 0x100fe400078ee807 */
[----:B------:R-:W-:Y:S02]  /*1fe0*/  SHF.L.W.U32.HI R10, R10, 0x1, R10 ;  /* 0x000000010a0a7819 */ /* 0x000fe40000010e0a */
[--C-:B------:R-:W-:Y:S02]  /*1ff0*/  LEA.HI R14, R7, R14, R7.reuse, 0x5 ;  /* 0x0000000e070e7211 */ /* 0x100fe400078f2807 */
[----:B------:R-:W-:Y:S02]  /*2000*/  LOP3.LUT R12, R11, R12, RZ, 0x3c, !PT ;  /* 0x0000000c0b0c7212 */ /* 0x000fe400078e3cff */
[----:B------:R-:W-:Y:S01]  /*2010*/  LOP3.LUT R11, R15, R21, R26, 0x96, !PT ;  /* 0x000000150f0b7212 */ /* 0x000fe200078e961a */
[----:B------:R-:W-:Y:S01]  /*2020*/  IMAD.IADD R13, R13, 0x1, R28 ;  /* 0x000000010d0d7824 */ /* 0x000fe200078e021c */
[----:B------:R-:W-:-:S02]  /*2030*/  SHF.L.W.U32.HI R7, R7, 0x1e, R7 ;  /* 0x0000001e07077819 */ /* 0x000fc40000010e07 */
[----:B------:R-:W-:Y:S02]  /*2040*/  IADD3 R14, PT, PT, R10, R14, R17 ;  /* 0x0000000e0a0e7210 */ /* 0x000fe40007ffe011 */
[----:B------:R-:W-:Y:S02]  /*2050*/  LOP3.LUT R11, R11, R27, RZ, 0x3c, !PT ;  /* 0x0000001b0b0b7212 */ /* 0x000fe400078e3cff */
[----:B------:R-:W-:Y:S02]  /*2060*/  LOP3.LUT R27, R7, R31, R14, 0xe8, !PT ;  /* 0x0000001f071b7212 */ /* 0x000fe400078ee80e */
[----:B------:R-:W-:Y:S02]  /*2070*/  SHF.L.W.U32.HI R12, R12, 0x1, R12 ;  /* 0x000000010c0c7819 */ /* 0x000fe40000010e0c */
[--C-:B------:R-:W-:Y:S01]  /*2080*/  LEA.HI R13, R14, R13, R14.reuse, 0x5 ;  /* 0x0000000d0e0d7211 */ /* 0x100fe200078f280e */
[----:B------:R-:W-:Y:S01]  /*2090*/  IMAD.IADD R27, R30, 0x1, R27 ;  /* 0x000000011e1b7824 */ /* 0x000fe200078e021b */
[----:B------:R-:W-:-:S02]  /*20a0*/  SHF.L.W.U32.HI R28, R14, 0x1e, R14 ;  /* 0x0000001e0e1c7819 */ /* 0x000fc40000010e0e */
[----:B------:R-:W-:Y:S02]  /*20b0*/  LOP3.LUT R14, R19, R35, R10, 0x96, !PT ;  /* 0x00000023130e7212 */ /* 0x000fe400078e960a */
[----:B------:R-:W-:Y:S02]  /*20c0*/  IADD3 R30, PT, PT, R12, R13, R17 ;  /* 0x0000000d0c1e7210 */ /* 0x000fe40007ffe011 */
[----:B------:R-:W-:Y:S02]  /*20d0*/  LOP3.LUT R13, R14, R23, RZ, 0x3c, !PT ;  /* 0x000000170e0d7212 */ /* 0x000fe400078e3cff */
[--C-:B------:R-:W-:Y:S02]  /*20e0*/  LOP3.LUT R14, R28, R7, R30.reuse, 0xe8, !PT ;  /* 0x000000071c0e7212 */ /* 0x100fe400078ee81e */
[----:B------:R-:W-:-:S03]  /*20f0*/  LEA.HI R27, R30, R27, R30, 0x5 ;  /* 0x0000001b1e1b7211 */ /* 0x000fc600078f281e */
[----:B------:R-:W-:Y:S01]  /*2100*/  IMAD.IADD R31, R31, 0x1, R14 ;  /* 0x000000011f1f7824 */ /* 0x000fe200078e020e */
[----:B------:R-:W-:Y:S02]  /*2110*/  SHF.L.W.U32.HI R14, R11, 0x1, R11 ;  /* 0x000000010b0e7819 */ /* 0x000fe40000010e0b */
[----:B------:R-:W-:Y:S02]  /*2120*/  SHF.L.W.U32.HI R11, R30, 0x1e, R30 ;  /* 0x0000001e1e0b7819 */ /* 0x000fe40000010e1e */
[----:B------:R-:W-:Y:S02]  /*2130*/  LOP3.LUT R32, R29, R37, R12, 0x96, !PT ;  /* 0x000000251d207212 */ /* 0x000fe400078e960c */
[----:B------:R-:W-:Y:S02]  /*2140*/  IADD3 R30, PT, PT, R14, R27, R17 ;  /* 0x0000001b0e1e7210 */ /* 0x000fe40007ffe011 */
[----:B------:R-:W-:Y:S02]  /*2150*/  LOP3.LUT R23, R32, R15, RZ, 0x3c, !PT ;  /* 0x0000000f20177212 */ /* 0x000fe400078e3cff */
[----:B------:R-:W-:-:S02]  /*2160*/  LOP3.LUT R34, R11, R28, R30, 0xe8, !PT ;  /* 0x0000001c0b227212 */ /* 0x000fc400078ee81e */
[----:B------:R-:W-:Y:S02]  /*2170*/  SHF.L.W.U32.HI R15, R13, 0x1, R13 ;  /* 0x000000010d0f7819 */ /* 0x000fe40000010e0d */
[C---:B------:R-:W-:Y:S01]  /*2180*/  LEA.HI R32, R30.reuse, R31, R30, 0x5 ;  /* 0x0000001f1e207211 */ /* 0x040fe200078f281e */
[----:B------:R-:W-:Y:S01]  /*2190*/  IMAD.IADD R7, R7, 0x1, R34 ;  /* 0x0000000107077824 */ /* 0x000fe200078e0222 */
[----:B------:R-:W-:Y:S02]  /*21a0*/  SHF.L.W.U32.HI R30, R30, 0x1e, R30 ;  /* 0x0000001e1e1e7819 */ /* 0x000fe40000010e1e */
[----:B------:R-:W-:Y:S02]  /*21b0*/  IADD3 R32, PT, PT, R15, R32, R17 ;  /* 0x000000200f207210 */ /* 0x000fe40007ffe011 */
[----:B------:R-:W-:Y:S02]  /*21c0*/  LOP3.LUT R34, R33, R22, R14, 0x96, !PT ;  /* 0x0000001621227212 */ /* 0x000fe400078e960e */
[----:B------:R-:W-:-:S02]  /*21d0*/  LOP3.LUT R13, R30, R11, R32, 0xe8, !PT ;  /* 0x0000000b1e0d7212 */ /* 0x000fc400078ee820 */
[----:B------:R-:W-:Y:S02]  /*21e0*/  LOP3.LUT R19, R34, R19, RZ, 0x3c, !PT ;  /* 0x0000001322137212 */ /* 0x000fe400078e3cff */
[----:B------:R-:W-:Y:S02]  /*21f0*/  SHF.L.W.U32.HI R23, R23, 0x1, R23 ;  /* 0x0000000117177819 */ /* 0x000fe40000010e17 */
[--C-:B------:R-:W-:Y:S01]  /*2200*/  LEA.HI R34, R32, R7, R32.reuse, 0x5 ;  /* 0x0000000720227211 */ /* 0x100fe200078f2820 */
[----:B------:R-:W-:Y:S01]  /*2210*/  IMAD.IADD R28, R28, 0x1, R13 ;  /* 0x000000011c1c7824 */ /* 0x000fe200078e020d */
[----:B------:R-:W-:Y:S02]  /*2220*/  SHF.L.W.U32.HI R7, R32, 0x1e, R32 ;  /* 0x0000001e20077819 */ /* 0x000fe40000010e20 */
[----:B------:R-:W-:Y:S02]  /*2230*/  LOP3.LUT R32, R18, R24, R15, 0x96, !PT ;  /* 0x0000001812207212 */ /* 0x000fe400078e960f */
[----:B------:R-:W-:-:S02]  /*2240*/  IADD3 R13, PT, PT, R23, R34, R17 ;  /* 0x00000022170d7210 */ /* 0x000fc40007ffe011 */
[----:B------:R-:W-:Y:S02]  /*2250*/  LOP3.LUT R29, R32, R29, RZ, 0x3c, !PT ;  /* 0x0000001d201d7212 */ /* 0x000fe400078e3cff */
[----:B------:R-:W-:Y:S02]  /*2260*/  LOP3.LUT R32, R7, R30, R13, 0xe8, !PT ;  /* 0x0000001e07207212 */ /* 0x000fe400078ee80d */
[----:B------:R-:W-:Y:S02]  /*2270*/  SHF.L.W.U32.HI R27, R19, 0x1, R19 ;  /* 0x00000001131b7819 */ /* 0x000fe40000010e13 */
[--C-:B------:R-:W-:Y:S01]  /*2280*/  LEA.HI R28, R13, R28, R13.reuse, 0x5 ;  /* 0x0000001c0d1c7211 */ /* 0x100fe200078f280d */
[----:B------:R-:W-:Y:S01]  /*2290*/  IMAD.IADD R11, R11, 0x1, R32 ;  /* 0x000000010b0b7824 */ /* 0x000fe200078e0220 */
[----:B------:R-:W-:Y:S02]  /*22a0*/  SHF.L.W.U32.HI R32, R13, 0x1e, R13 ;  /* 0x0000001e0d207819 */ /* 0x000fe40000010e0d */
[----:B------:R-:W-:-:S04]  /*22b0*/  IADD3 R34, PT, PT, R27, R28, R17 ;  /* 0x0000001c1b227210 */ /* 0x000fc80007ffe011 */
[--C-:B------:R-:W-:Y:S02]  /*22c0*/  LOP3.LUT R13, R32, R7, R34.reuse, 0xe8, !PT ;  /* 0x00000007200d7212 */ /* 0x100fe400078ee822 */
[----:B------:R-:W-:Y:S02]  /*22d0*/  SHF.L.W.U32.HI R29, R29, 0x1, R29 ;  /* 0x000000011d1d7819 */ /* 0x000fe40000010e1d */
[--C-:B------:R-:W-:Y:S01]  /*22e0*/  LEA.HI R36, R34, R11, R34.reuse, 0x5 ;  /* 0x0000000b22247211 */ /* 0x100fe200078f2822 */
[----:B------:R-:W-:Y:S01]  /*22f0*/  IMAD.IADD R30, R30, 0x1, R13 ;  /* 0x000000011e1e7824 */ /* 0x000fe200078e020d */
[----:B------:R-:W-:Y:S02]  /*2300*/  LOP3.LUT R13, R21, R10, R27, 0x96, !PT ;  /* 0x0000000a150d7212 */ /* 0x000fe400078e961b */
[----:B------:R-:W-:Y:S02]  /*2310*/  SHF.L.W.U32.HI R11, R34, 0x1e, R34 ;  /* 0x0000001e220b7819 */ /* 0x000fe40000010e22 */
[----:B------:R-:W-:-:S02]  /*2320*/  IADD3 R19, PT, PT, R29, R36, R17 ;  /* 0x000000241d137210 */ /* 0x000fc40007ffe011 */
[----:B------:R-:W-:Y:S02]  /*2330*/  LOP3.LUT R28, R20, R26, R23, 0x96, !PT ;  /* 0x0000001a141c7212 */ /* 0x000fe400078e9617 */
[----:B------:R-:W-:Y:S02]  /*2340*/  LOP3.LUT R13, R13, R18, RZ, 0x3c, !PT ;  /* 0x000000120d0d7212 */ /* 0x000fe400078e3cff */
[--C-:B------:R-:W-:Y:S02]  /*2350*/  LOP3.LUT R18, R11, R32, R19.reuse, 0xe8, !PT ;  /* 0x000000200b127212 */ /* 0x100fe400078ee813 */
[----:B------:R-:W-:Y:S02]  /*2360*/  LOP3.LUT R28, R28, R33, RZ, 0x3c, !PT ;  /* 0x000000211c1c7212 */ /* 0x000fe400078e3cff */
[----:B------:R-:W-:Y:S01]  /*2370*/  LEA.HI R30, R19, R30, R19, 0x5 ;  /* 0x0000001e131e7211 */ /* 0x000fe200078f2813 */
[----:B------:R-:W-:Y:S01]  /*2380*/  IMAD.IADD R7, R7, 0x1, R18 ;  /* 0x0000000107077824 */ /* 0x000fe200078e0212 */
[----:B------:R-:W-:-:S02]  /*2390*/  SHF.L.W.U32.HI R28, R28, 0x1, R28 ;  /* 0x000000011c1c7819 */ /* 0x000fc40000010e1c */
[----:B------:R-:W-:Y:S02]  /*23a0*/  SHF.L.W.U32.HI R18, R19, 0x1e, R19 ;  /* 0x0000001e13127819 */ /* 0x000fe40000010e13 */
[----:B------:R-:W-:Y:S02]  /*23b0*/  LOP3.LUT R19, R35, R12, R29, 0x96, !PT ;  /* 0x0000000c23137212 */ /* 0x000fe400078e961d */
[----:B------:R-:W-:Y:S02]  /*23c0*/  IADD3 R34, PT, PT, R28, R30, R17 ;  /* 0x0000001e1c227210 */ /* 0x000fe40007ffe011 */
[----:B------:R-:W-:Y:S02]  /*23d0*/  LOP3.LUT R30, R19, R20, RZ, 0x3c, !PT ;  /* 0x00000014131e7212 */ /* 0x000fe400078e3cff */
[----:B------:R-:W-:Y:S02]  /*23e0*/  SHF.L.W.U32.HI R20, R13, 0x1, R13 ;  /* 0x000000010d147819 */ /* 0x000fe40000010e0d */
[----:B------:R-:W-:-:S02]  /*23f0*/  LOP3.LUT R19, R18, R11, R34, 0xe8, !PT ;  /* 0x0000000b12137212 */ /* 0x000fc400078ee822 */
[C-C-:B------:R-:W-:Y:S02]  /*2400*/  LEA.HI R13, R34.reuse, R7, R34.reuse, 0x5 ;  /* 0x00000007220d7211 */ /* 0x140fe400078f2822 */
[----:B------:R-:W-:Y:S02]  /*2410*/  SHF.L.W.U32.HI R7, R34, 0x1e, R34 ;  /* 0x0000001e22077819 */ /* 0x000fe40000010e22 */
[----:B------:R-:W-:Y:S01]  /*2420*/  LOP3.LUT R34, R37, R14, R28, 0x96, !PT ;  /* 0x0000000e25227212 */ /* 0x000fe200078e961c */
[----:B------:R-:W-:Y:S01]  /*2430*/  IMAD.IADD R32, R32, 0x1, R19 ;  /* 0x0000000120207824 */ /* 0x000fe200078e0213 */
[----:B------:R-:W-:Y:S02]  /*2440*/  IADD3 R13, PT, PT, R20, R13, R17 ;  /* 0x0000000d140d7210 */ /* 0x000fe40007ffe011 */
[----:B------:R-:W-:Y:S02]  /*2450*/  LOP3.LUT R21, R34, R21, RZ, 0x3c, !PT ;  /* 0x0000001522157212 */ /* 0x000fe400078e3cff */
[----:B------:R-:W-:-:S02]  /*2460*/  LOP3.LUT R34, R7, R18, R13, 0xe8, !PT ;  /* 0x0000001207227212 */ /* 0x000fc400078ee80d */
[----:B------:R-:W-:Y:S02]  /*2470*/  SHF.L.W.U32.HI R30, R30, 0x1, R30 ;  /* 0x000000011e1e7819 */ /* 0x000fe40000010e1e */
[--C-:B------:R-:W-:Y:S01]  /*2480*/  LEA.HI R32, R13, R32, R13.reuse, 0x5 ;  /* 0x000000200d207211 */ /* 0x100fe200078f280d */
[----:B------:R-:W-:Y:S01]  /*2490*/  IMAD.IADD R11, R11, 0x1, R34 ;  /* 0x000000010b0b7824 */ /* 0x000fe200078e0222 */
[----:B------:R-:W-:Y:S02]  /*24a0*/  SHF.L.W.U32.HI R34, R13, 0x1e, R13 ;  /* 0x0000001e0d227819 */ /* 0x000fe40000010e0d */
[----:B------:R-:W-:Y:S02]  /*24b0*/  IADD3 R36, PT, PT, R30, R32, R17 ;  /* 0x000000201e247210 */ /* 0x000fe40007ffe011 */
[----:B------:R-:W-:Y:S02]  /*24c0*/  LOP3.LUT R32, R22, R15, R20, 0x96, !PT ;  /* 0x0000000f16207212 */ /* 0x000fe400078e9614 */
[----:B------:R-:W-:-:S02]  /*24d0*/  LOP3.LUT R13, R34, R7, R36, 0xe8, !PT ;  /* 0x00000007220d7212 */ /* 0x000fc400078ee824 */
[----:B------:R-:W-:Y:S02]  /*24e0*/  LOP3.LUT R35, R32, R35, RZ, 0x3c, !PT ;  /* 0x0000002320237212 */ /* 0x000fe400078e3cff */
[----:B------:R-:W-:Y:S01]  /*24f0*/  SHF.L.W.U32.HI R32, R21, 0x1, R21 ;  /* 0x0000000115207819 */ /* 0x000fe20000010e15 */
[----:B------:R-:W-:Y:S01]  /*2500*/  IMAD.IADD R18, R18, 0x1, R13 ;  /* 0x0000000112127824 */ /* 0x000fe200078e020d */
[C-C-:B------:R-:W-:Y:S02]  /*2510*/  LEA.HI R13, R36.reuse, R11, R36.reuse, 0x5 ;  /* 0x0000000b240d7211 */ /* 0x140fe400078f2824 */
[----:B------:R-:W-:Y:S02]  /*2520*/  SHF.L.W.U32.HI R11, R36, 0x1e, R36 ;  /* 0x0000001e240b7819 */ /* 0x000fe40000010e24 */
[----:B------:R-:W-:Y:S02]  /*2530*/  LOP3.LUT R36, R24, R23, R30, 0x96, !PT ;  /* 0x0000001718247212 */ /* 0x000fe400078e961e */
[----:B------:R-:W-:-:S02]  /*2540*/  IADD3 R13, PT, PT, R32, R13, R17 ;  /* 0x0000000d200d7210 */ /* 0x000fc40007ffe011 */
[----:B------:R-:W-:Y:S02]  /*2550*/  LOP3.LUT R31, R36, R37, RZ, 0x3c, !PT ;  /* 0x00000025241f7212 */ /* 0x000fe400078e3cff */
[----:B------:R-:W-:Y:S02]  /*2560*/  SHF.L.W.U32.HI R21, R35, 0x1, R35 ;  /* 0x0000000123157819 */ /* 0x000fe40000010e23 */
[--C-:B------:R-:W-:Y:S02]  /*2570*/  LOP3.LUT R36, R11, R34, R13.reuse, 0xe8, !PT ;  /* 0x000000220b247212 */ /* 0x100fe400078ee80d */
[--C-:B------:R-:W-:Y:S02]  /*2580*/  LEA.HI R18, R13, R18, R13.reuse, 0x5 ;  /* 0x000000120d127211 */ /* 0x100fe400078f280d */
[----:B------:R-:W-:Y:S01]  /*2590*/  LOP3.LUT R19, R26, R27, R32, 0x96, !PT ;  /* 0x0000001b1a137212 */ /* 0x000fe200078e9620 */
[----:B------:R-:W-:Y:S01]  /*25a0*/  IMAD.IADD R7, R7, 0x1, R36 ;  /* 0x0000000107077824 */ /* 0x000fe200078e0224 */
[----:B------:R-:W-:-:S02]  /*25b0*/  SHF.L.W.U32.HI R13, R13, 0x1e, R13 ;  /* 0x0000001e0d0d7819 */ /* 0x000fc40000010e0d */
[----:B------:R-:W-:Y:S02]  /*25c0*/  IADD3 R18, PT, PT, R21, R18, R17 ;  /* 0x0000001215127210 */ /* 0x000fe40007ffe011 */
[----:B------:R-:W-:Y:S02]  /*25d0*/  LOP3.LUT R22, R19, R22, RZ, 0x3c, !PT ;  /* 0x0000001613167212 */ /* 0x000fe400078e3cff */
[--C-:B------:R-:W-:Y:S02]  /*25e0*/  LOP3.LUT R19, R13, R11, R18.reuse, 0xe8, !PT ;  /* 0x0000000b0d137212 */ /* 0x100fe400078ee812 */
[----:B------:R-:W-:Y:S02]  /*25f0*/  SHF.L.W.U32.HI R31, R31, 0x1, R31 ;  /* 0x000000011f1f7819 */ /* 0x000fe40000010e1f */
[----:B------:R-:W-:Y:S01]  /*2600*/  LEA.HI R36, R18, R7, R18, 0x5 ;  /* 0x0000000712247211 */ /* 0x000fe200078f2812 */
[----:B------:R-:W-:-:S03]  /*2610*/  IMAD.IADD R34, R34, 0x1, R19 ;  /* 0x0000000122227824 */ /* 0x000fc600078e0213 */
[----:B------:R-:W-:Y:S02]  /*2620*/  IADD3 R7, PT, PT, R31, R36, R17 ;  /* 0x000000241f077210 */ /* 0x000fe40007ffe011 */
[----:B------:R-:W-:Y:S02]  /*2630*/  SHF.L.W.U32.HI R18, R18, 0x1e, R18 ;  /* 0x0000001e12127819 */ /* 0x000fe40000010e12 */
[----:B------:R-:W-:Y:S02]  /*2640*/  SHF.L.W.U32.HI R33, R22, 0x1, R22 ;  /* 0x0000000116217819 */ /* 0x000fe40000010e16 */
[C-C-:B------:R-:W-:Y:S02]  /*2650*/  LEA.HI R22, R7.reuse, R34, R7.reuse, 0x5 ;  /* 0x0000002207167211 */ /* 0x140fe400078f2807 */
[--C-:B------:R-:W-:Y:S02]  /*2660*/  LOP3.LUT R36, R18, R13, R7.reuse, 0xe8, !PT ;  /* 0x0000000d12247212 */ /* 0x100fe400078ee807 */
[----:B------:R-:W-:-:S02]  /*2670*/  SHF.L.W.U32.HI R7, R7, 0x1e, R7 ;  /* 0x0000001e07077819 */ /* 0x000fc40000010e07 */
[----:B------:R-:W-:Y:S02]  /*2680*/  IADD3 R22, PT, PT, R33, R22, R17 ;  /* 0x0000001621167210 */ /* 0x000fe40007ffe011 */
[----:B------:R-:W-:Y:S01]  /*2690*/  LOP3.LUT R19, R10, R29, R21, 0x96, !PT ;  /* 0x0000001d0a137212 */ /* 0x000fe200078e9615 */
[----:B------:R-:W-:Y:S01]  /*26a0*/  IMAD.IADD R11, R11, 0x1, R36 ;  /* 0x000000010b0b7824 */ /* 0x000fe200078e0224 */
[----:B------:R-:W-:Y:S02]  /*26b0*/  LOP3.LUT R34, R7, R18, R22, 0xe8, !PT ;  /* 0x0000001207227212 */ /* 0x000fe400078ee816 */
[----:B------:R-:W-:-:S03]  /*26c0*/  LOP3.LUT R24, R19, R24, RZ, 0x3c, !PT ;  /* 0x0000001813187212 */ /* 0x000fc600078e3cff */
[----:B------:R-:W-:Y:S01]  /*26d0*/  IMAD.IADD R13, R13, 0x1, R34 ;  /* 0x000000010d0d7824 */ /* 0x000fe200078e0222 */
[----:B------:R-:W-:Y:S02]  /*26e0*/  SHF.L.W.U32.HI R24, R24, 0x1, R24 ;  /* 0x0000000118187819 */ /* 0x000fe40000010e18 */
[--C-:B------:R-:W-:Y:S02]  /*26f0*/  LEA.HI R34, R22, R11, R22.reuse, 0x5 ;  /* 0x0000000b16227211 */ /* 0x100fe400078f2816 */
[----:B------:R-:W-:Y:S02]  /*2700*/  LOP3.LUT R19, R12, R28, R31, 0x96, !PT ;  /* 0x0000001c0c137212 */ /* 0x000fe400078e961f */
[----:B------:R-:W-:Y:S02]  /*2710*/  SHF.L.W.U32.HI R22, R22, 0x1e, R22 ;  /* 0x0000001e16167819 */ /* 0x000fe40000010e16 */
[----:B------:R-:W-:Y:S02]  /*2720*/  IADD3 R34, PT, PT, R24, R34, R17 ;  /* 0x0000002218227210 */ /* 0x000fe40007ffe011 */
[----:B------:R-:W-:-:S02]  /*2730*/  LOP3.LUT R26, R19, R26, RZ, 0x3c, !PT ;  /* 0x0000001a131a7212 */ /* 0x000fc400078e3cff */
[--C-:B------:R-:W-:Y:S02]  /*2740*/  LOP3.LUT R19, R22, R7, R34.reuse, 0xe8, !PT ;  /* 0x0000000716137212 */ /* 0x100fe400078ee822 */
[----:B------:R-:W-:Y:S02]  /*2750*/  LEA.HI R35, R34, R13, R34, 0x5 ;  /* 0x0000000d22237211 */ /* 0x000fe400078f2822 */
[----:B------:R-:W-:Y:S01]  /*2760*/  LOP3.LUT R11, R14, R20, R33, 0x96, !PT ;  /* 0x000000140e0b7212 */ /* 0x000fe200078e9621 */
[----:B------:R-:W-:Y:S01]  /*2770*/  IMAD.IADD R13, R18, 0x1, R19 ;  /* 0x00000001120d7824 */ /* 0x000fe200078e0213 */
[----:B------:R-:W-:Y:S02]  /*2780*/  LOP3.LUT R19, R15, R30, R24, 0x96, !PT ;  /* 0x0000001e0f137212 */ /* 0x000fe400078e9618 */
[----:B------:R-:W-:Y:S02]  /*2790*/  LOP3.LUT R11, R11, R10, RZ, 0x3c, !PT ;  /* 0x0000000a0b0b7212 */ /* 0x000fe400078e3cff */
[----:B------:R-:W-:-:S02]  /*27a0*/  LOP3.LUT R10, R19, R12, RZ, 0x3c, !PT ;  /* 0x0000000c130a7212 */ /* 0x000fc400078e3cff */
[----:B------:R-:W3:Y:S01]  /*27b0*/  LDL.64 R18, [R1+0x48] ;  /* 0x0000480001127983 */ /* 0x000ee20000100a00 */
[----:B------:R-:W-:Y:S02]  /*27c0*/  SHF.L.W.U32.HI R26, R26, 0x1, R26 ;  /* 0x000000011a1a7819 */ /* 0x000fe40000010e1a */
[----:B------:R-:W-:Y:S02]  /*27d0*/  SHF.L.W.U32.HI R34, R34, 0x1e, R34 ;  /* 0x0000001e22227819 */ /* 0x000fe40000010e22 */
[----:B------:R-:W-:-:S04]  /*27e0*/  IADD3 R35, PT, PT, R26, R35, R17 ;  /* 0x000000231a237210 */ /* 0x000fc80007ffe011 */
[----:B------:R-:W-:Y:S02]  /*27f0*/  LOP3.LUT R36, R34, R22, R35, 0xe8, !PT ;  /* 0x0000001622247212 */ /* 0x000fe400078ee823 */
[----:B------:R-:W-:-:S03]  /*2800*/  SHF.L.W.U32.HI R12, R11, 0x1, R11 ;  /* 0x000000010b0c7819 */ /* 0x000fc60000010e0b */
[----:B------:R-:W-:Y:S01]  /*2810*/  IMAD.IADD R36, R7, 0x1, R36 ;  /* 0x0000000107247824 */ /* 0x000fe200078e0224 */
[----:B------:R-:W-:Y:S02]  /*2820*/  LEA.HI R7, R35, R13, R35, 0x5 ;  /* 0x0000000d23077211 */ /* 0x000fe400078f2823 */
[----:B------:R-:W-:Y:S02]  /*2830*/  LOP3.LUT R13, R23, R32, R26, 0x96, !PT ;  /* 0x00000020170d7212 */ /* 0x000fe400078e961a */
[----:B------:R-:W-:Y:S02]  /*2840*/  IADD3 R7, PT, PT, R12, R7, R17 ;  /* 0x000000070c077210 */ /* 0x000fe40007ffe011 */
[----:B------:R-:W-:Y:S02]  /*2850*/  LOP3.LUT R13, R13, R14, RZ, 0x3c, !PT ;  /* 0x0000000e0d0d7212 */ /* 0x000fe400078e3cff */
[----:B------:R-:W-:Y:S02]  /*2860*/  SHF.L.W.U32.HI R10, R10, 0x1, R10 ;  /* 0x000000010a0a7819 */ /* 0x000fe40000010e0a */
[----:B------:R-:W-:-:S02]  /*2870*/  LOP3.LUT R14, R27, R21, R12, 0x96, !PT ;  /* 0x000000151b0e7212 */ /* 0x000fc400078e960c */
[----:B------:R-:W-:Y:S02]  /*2880*/  LEA.HI R11, R7, R36, R7, 0x5 ;  /* 0x00000024070b7211 */ /* 0x000fe400078f2807 */
[----:B------:R-:W-:Y:S02]  /*2890*/  LOP3.LUT R14, R14, R15, RZ, 0x3c, !PT ;  /* 0x0000000f0e0e7212 */ /* 0x000fe400078e3cff */
[----:B------:R-:W-:Y:S02]  /*28a0*/  LOP3.LUT R36, R29, R31, R10, 0x96, !PT ;  /* 0x0000001f1d247212 */ /* 0x000fe400078e960a */
[----:B------:R-:W-:Y:S02]  /*28b0*/  SHF.L.W.U32.HI R13, R13, 0x1, R13 ;  /* 0x000000010d0d7819 */ /* 0x000fe40000010e0d */
[----:B------:R-:W-:Y:S02]  /*28c0*/  LOP3.LUT R36, R36, R23, RZ, 0x3c, !PT ;  /* 0x0000001724247212 */ /* 0x000fe400078e3cff */
[----:B------:R-:W-:-:S02]  /*28d0*/  SHF.L.W.U32.HI R15, R14, 0x1, R14 ;  /* 0x000000010e0f7819 */ /* 0x000fc40000010e0e */
[----:B------:R-:W-:Y:S02]  /*28e0*/  IADD3 R11, PT, PT, R10, R11, R17 ;  /* 0x0000000b0a0b7210 */ /* 0x000fe40007ffe011 */
[----:B------:R-:W-:Y:S02]  /*28f0*/  LOP3.LUT R23, R28, R33, R13, 0x96, !PT ;  /* 0x000000211c177212 */ /* 0x000fe400078e960d */
[----:B------:R-:W-:Y:S02]  /*2900*/  SHF.L.W.U32.HI R17, R36, 0x1, R36 ;  /* 0x0000000124117819 */ /* 0x000fe40000010e24 */
[----:B------:R-:W-:Y:S02]  /*2910*/  LOP3.LUT R14, R20, R24, R15, 0x96, !PT ;  /* 0x00000018140e7212 */ /* 0x000fe400078e960f */
[----:B------:R-:W-:Y:S02]  /*2920*/  LOP3.LUT R23, R23, R27, RZ, 0x3c, !PT ;  /* 0x0000001b17177212 */ /* 0x000fe400078e3cff */
[----:B------:R-:W-:-:S02]  /*2930*/  LOP3.LUT R29, R14, R29, RZ, 0x3c, !PT ;  /* 0x0000001d0e1d7212 */ /* 0x000fc400078e3cff */
[----:B------:R-:W-:Y:S02]  /*2940*/  LOP3.LUT R27, R30, R26, R17, 0x96, !PT ;  /* 0x0000001a1e1b7212 */ /* 0x000fe400078e9611 */
[----:B------:R-:W-:Y:S02]  /*2950*/  SHF.L.W.U32.HI R14, R35, 0x1e, R35 ;  /* 0x0000001e230e7819 */ /* 0x000fe40000010e23 */
[----:B------:R-:W-:Y:S02]  /*2960*/  LOP3.LUT R28, R27, R28, RZ, 0x3c, !PT ;  /* 0x0000001c1b1c7212 */ /* 0x000fe400078e3cff */
[----:B------:R-:W-:Y:S02]  /*2970*/  LOP3.LUT R27, R7, R14, R34, 0x96, !PT ;  /* 0x0000000e071b7212 */ /* 0x000fe400078e9622 */
[----:B------:R-:W-:-:S03]  /*2980*/  SHF.L.W.U32.HI R23, R23, 0x1, R23 ;  /* 0x0000000117177819 */ /* 0x000fc60000010e17 */
[----:B------:R-:W-:Y:S01]  /*2990*/  IMAD.IADD R36, R22, 0x1, R27 ;  /* 0x0000000116247824 */ /* 0x000fe200078e021b */
[----:B------:R-:W-:Y:S02]  /*29a0*/  LOP3.LUT R27, R32, R12, R23, 0x96, !PT ;  /* 0x0000000c201b7212 */ /* 0x000fe400078e9617 */
[----:B------:R-:W-:Y:S02]  /*29b0*/  SHF.L.W.U32.HI R22, R7, 0x1e, R7 ;  /* 0x0000001e07167819 */ /* 0x000fe40000010e07 */
[----:B------:R-:W-:Y:S02]  /*29c0*/  LOP3.LUT R20, R27, R20, RZ, 0x3c, !PT ;  /* 0x000000141b147212 */ /* 0x000fe400078e3cff */
[C---:B------:R-:W-:Y:S02]  /*29d0*/  LEA.HI R27, R11.reuse, R36, R11, 0x5 ;  /* 0x000000240b1b7211 */ /* 0x040fe400078f280b */
[----:B------:R-:W-:Y:S02]  /*29e0*/  LOP3.LUT R35, R11, R22, R14, 0x96, !PT ;  /* 0x000000160b237212 */ /* 0x000fe400078e960e */
[----:B------:R-:W-:-:S02]  /*29f0*/  SHF.L.W.U32.HI R7, R29, 0x1, R29 ;  /* 0x000000011d077819 */ /* 0x000fc40000010e1d */
[----:B--2---:R-:W-:Y:S01]  /*2a00*/  IADD3 R27, PT, PT, R13, R27, R16 ;  /* 0x0000001b0d1b7210 */ /* 0x004fe20007ffe010 */
[----:B------:R-:W-:Y:S01]  /*2a10*/  IMAD.IADD R34, R34, 0x1, R35 ;  /* 0x0000000122227824 */ /* 0x000fe200078e0223 */
[----:B------:R-:W-:Y:S02]  /*2a20*/  SHF.L.W.U32.HI R11, R11, 0x1e, R11 ;  /* 0x0000001e0b0b7819 */ /* 0x000fe40000010e0b */
[----:B------:R-:W-:Y:S02]  /*2a30*/  LOP3.LUT R29, R21, R10, R7, 0x96, !PT ;  /* 0x0000000a151d7212 */ /* 0x000fe400078e9607 */
[----:B------:R-:W-:Y:S02]  /*2a40*/  LOP3.LUT R35, R27, R11, R22, 0x96, !PT ;  /* 0x0000000b1b237212 */ /* 0x000fe400078e9616 */
[----:B------:R-:W-:Y:S02]  /*2a50*/  LOP3.LUT R30, R29, R30, RZ, 0x3c, !PT ;  /* 0x0000001e1d1e7212 */ /* 0x000fe400078e3cff */
[----:B------:R-:W-:Y:S01]  /*2a60*/  LEA.HI R29, R27, R34, R27, 0x5 ;  /* 0x000000221b1d7211 */ /* 0x000fe200078f281b */
[----:B------:R-:W-:Y:S01]  /*2a70*/  IMAD.IADD R34, R14, 0x1, R35 ;  /* 0x000000010e227824 */ /* 0x000fe200078e0223 */
[----:B------:R-:W-:-:S02]  /*2a80*/  SHF.L.W.U32.HI R28, R28, 0x1, R28 ;  /* 0x000000011c1c7819 */ /* 0x000fc40000010e1c */
[----:B------:R-:W-:Y:S02]  /*2a90*/  IADD3 R29, PT, PT, R15, R29, R16 ;  /* 0x0000001d0f1d7210 */ /* 0x000fe40007ffe010 */
[----:B------:R-:W-:Y:S02]  /*2aa0*/  SHF.L.W.U32.HI R14, R27, 0x1e, R27 ;  /* 0x0000001e1b0e7819 */ /* 0x000fe40000010e1b */
[----:B------:R-:W-:Y:S02]  /*2ab0*/  LOP3.LUT R35, R31, R13, R28, 0x96, !PT ;  /* 0x0000000d1f237212 */ /* 0x000fe400078e961c */
[C---:B------:R-:W-:Y:S02]  /*2ac0*/  LOP3.LUT R27, R29.reuse, R14, R11, 0x96, !PT ;  /* 0x0000000e1d1b7212 */ /* 0x040fe400078e960b */
[----:B------:R-:W-:Y:S02]  /*2ad0*/  LEA.HI R34, R29, R34, R29, 0x5 ;  /* 0x000000221d227211 */ /* 0x000fe400078f281d */
[----:B------:R-:W-:-:S02]  /*2ae0*/  SHF.L.W.U32.HI R20, R20, 0x1, R20 ;  /* 0x0000000114147819 */ /* 0x000fc40000010e14 */
[----:B------:R-:W-:Y:S01]  /*2af0*/  LOP3.LUT R32, R35, R32, RZ, 0x3c, !PT ;  /* 0x0000002023207212 */ /* 0x000fe200078e3cff */
[----:B------:R-:W-:Y:S01]  /*2b00*/  IMAD.IADD R35, R22, 0x1, R27 ;  /* 0x0000000116237824 */ /* 0x000fe200078e021b */
[----:B------:R-:W-:Y:S02]  /*2b10*/  IADD3 R22, PT, PT, R17, R34, R16 ;  /* 0x0000002211167210 */ /* 0x000fe40007ffe010 */
[----:B------:R-:W-:Y:S02]  /*2b20*/  LOP3.LUT R34, R33, R15, R20, 0x96, !PT ;  /* 0x0000000f21227212 */ /* 0x000fe400078e9614 */
[----:B------:R-:W-:Y:S02]  /*2b30*/  SHF.L.W.U32.HI R27, R29, 0x1e, R29 ;  /* 0x0000001e1d1b7819 */ /* 0x000fe40000010e1d */
[----:B------:R-:W-:Y:S02]  /*2b40*/  LOP3.LUT R29, R34, R21, RZ, 0x3c, !PT ;  /* 0x00000015221d7212 */ /* 0x000fe400078e3cff */
[----:B------:R-:W-:-:S02]  /*2b50*/  LOP3.LUT R34, R22, R27, R14, 0x96, !PT ;  /* 0x0000001b16227212 */ /* 0x000fc400078e960e */
[----:B------:R-:W-:Y:S02]  /*2b60*/  LEA.HI R35, R22, R35, R22, 0x5 ;  /* 0x0000002316237211 */ /* 0x000fe400078f2816 */
[----:B------:R-:W-:Y:S01]  /*2b70*/  SHF.L.W.U32.HI R21, R30, 0x1, R30 ;  /* 0x000000011e157819 */ /* 0x000fe20000010e1e */
[----:B------:R-:W-:Y:S01]  /*2b80*/  IMAD.IADD R11, R11, 0x1, R34 ;  /* 0x000000010b0b7824 */ /* 0x000fe200078e0222 */
[----:B------:R-:W-:Y:S02]  /*2b90*/  IADD3 R30, PT, PT, R23, R35, R16 ;  /* 0x00000023171e7210 */ /* 0x000fe40007ffe010 */
[----:B------:R-:W-:Y:S02]  /*2ba0*/  SHF.L.W.U32.HI R22, R22, 0x1e, R22 ;  /* 0x0000001e16167819 */ /* 0x000fe40000010e16 */
[----:B------:R-:W-:Y:S02]  /*2bb0*/  LOP3.LUT R34, R24, R17, R21, 0x96, !PT ;  /* 0x0000001118227212 */ /* 0x000fe400078e9615 */
[----:B------:R-:W-:-:S02]  /*2bc0*/  LEA.HI R35, R30, R11, R30, 0x5 ;  /* 0x0000000b1e237211 */ /* 0x000fc400078f281e */
[----:B------:R-:W-:Y:S02]  /*2bd0*/  LOP3.LUT R37, R30, R22, R27, 0x96, !PT ;  /* 0x000000161e257212 */ /* 0x000fe400078e961b */
[----:B------:R-:W-:Y:S02]  /*2be0*/  SHF.L.W.U32.HI R11, R32, 0x1, R32 ;  /* 0x00000001200b7819 */ /* 0x000fe40000010e20 */
[----:B------:R-:W-:Y:S01]  /*2bf0*/  LOP3.LUT R31, R34, R31, RZ, 0x3c, !PT ;  /* 0x0000001f221f7212 */ /* 0x000fe200078e3cff */
[----:B------:R-:W-:Y:S01]  /*2c00*/  IMAD.IADD R34, R14, 0x1, R37 ;  /* 0x000000010e227824 */ /* 0x000fe200078e0225 */
[----:B------:R-:W-:Y:S02]  /*2c10*/  LOP3.LUT R32, R26, R23, R11, 0x96, !PT ;  /* 0x000000171a207212 */ /* 0x000fe400078e960b */
[----:B------:R-:W-:Y:S02]  /*2c20*/  IADD3 R35, PT, PT, R7, R35, R16 ;  /* 0x0000002307237210 */ /* 0x000fe40007ffe010 */
[----:B------:R-:W-:-:S02]  /*2c30*/  SHF.L.W.U32.HI R14, R30, 0x1e, R30 ;  /* 0x0000001e1e0e7819 */ /* 0x000fc40000010e1e */
[----:B------:R-:W-:Y:S02]  /*2c40*/  LOP3.LUT R30, R32, R33, RZ, 0x3c, !PT ;  /* 0x00000021201e7212 */ /* 0x000fe400078e3cff */
[----:B------:R-:W-:Y:S02]  /*2c50*/  LOP3.LUT R32, R35, R14, R22, 0x96, !PT ;  /* 0x0000000e23207212 */ /* 0x000fe400078e9616 */
[----:B------:R-:W-:-:S03]  /*2c60*/  SHF.L.W.U32.HI R29, R29, 0x1, R29 ;  /* 0x000000011d1d7819 */ /* 0x000fc60000010e1d */
[----:B------:R-:W-:Y:S01]  /*2c70*/  IMAD.IADD R32, R27, 0x1, R32 ;  /* 0x000000011b207824 */ /* 0x000fe200078e0220 */
[----:B------:R-:W-:Y:S02]  /*2c80*/  LOP3.LUT R37, R12, R7, R29, 0x96, !PT ;  /* 0x000000070c257212 */ /* 0x000fe400078e961d */
[----:B------:R-:W-:Y:S02]  /*2c90*/  SHF.L.W.U32.HI R27, R30, 0x1, R30 ;  /* 0x000000011e1b7819 */ /* 0x000fe40000010e1e */
[----:B------:R-:W-:Y:S02]  /*2ca0*/  LEA.HI R33, R35, R34, R35, 0x5 ;  /* 0x0000002223217211 */ /* 0x000fe400078f2823 */
[----:B------:R-:W-:Y:S02]  /*2cb0*/  LOP3.LUT R24, R37, R24, RZ, 0x3c, !PT ;  /* 0x0000001825187212 */ /* 0x000fe400078e3cff */
[----:B------:R-:W-:Y:S02]  /*2cc0*/  LOP3.LUT R37, R13, R20, R27, 0x96, !PT ;  /* 0x000000140d257212 */ /* 0x000fe400078e961b */
[----:B------:R-:W-:-:S02]  /*2cd0*/  IADD3 R33, PT, PT, R28, R33, R16 ;  /* 0x000000211c217210 */ /* 0x000fc40007ffe010 */
[----:B------:R-:W-:Y:S02]  /*2ce0*/  SHF.L.W.U32.HI R35, R35, 0x1e, R35 ;  /* 0x0000001e23237819 */ /* 0x000fe40000010e23 */
[----:B------:R-:W-:Y:S02]  /*2cf0*/  LOP3.LUT R12, R37, R12, RZ, 0x3c, !PT ;  /* 0x0000000c250c7212 */ /* 0x000fe400078e3cff */
[C---:B------:R-:W-:Y:S02]  /*2d00*/  LOP3.LUT R37, R33.reuse, R35, R14, 0x96, !PT ;  /* 0x0000002321257212 */ /* 0x040fe400078e960e */
[C-C-:B------:R-:W-:Y:S02]  /*2d10*/  LEA.HI R32, R33.reuse, R32, R33.reuse, 0x5 ;  /* 0x0000002021207211 */ /* 0x140fe400078f2821 */
[----:B------:R-:W-:Y:S01]  /*2d20*/  SHF.L.W.U32.HI R33, R33, 0x1e, R33 ;  /* 0x0000001e21217819 */ /* 0x000fe20000010e21 */
[----:B------:R-:W-:Y:S01]  /*2d30*/  IMAD.IADD R37, R22, 0x1, R37 ;  /* 0x0000000116257824 */ /* 0x000fe200078e0225 */
[----:B------:R-:W-:-:S04]  /*2d40*/  IADD3 R20, PT, PT, R20, R32, R16 ;  /* 0x0000002014147210 */ /* 0x000fc80007ffe010 */
[C---:B------:R-:W-:Y:S02]  /*2d50*/  LEA.HI R37, R20.reuse, R37, R20, 0x5 ;  /* 0x0000002514257211 */ /* 0x040fe400078f2814 */
[C---:B------:R-:W-:Y:S02]  /*2d60*/  LOP3.LUT R22, R20.reuse, R33, R35, 0x96, !PT ;  /* 0x0000002114167212 */ /* 0x040fe400078e9623 */
[----:B------:R-:W-:Y:S02]  /*2d70*/  IADD3 R37, PT, PT, R21, R37, R16 ;  /* 0x0000002515257210 */ /* 0x000fe40007ffe010 */
[----:B------:R-:W-:Y:S01]  /*2d80*/  SHF.L.W.U32.HI R20, R20, 0x1e, R20 ;  /* 0x0000001e14147819 */ /* 0x000fe20000010e14 */
[----:B------:R-:W-:-:S03]  /*2d90*/  IMAD.IADD R22, R14, 0x1, R22 ;  /* 0x000000010e167824 */ /* 0x000fc600078e0216 */
[C---:B------:R-:W-:Y:S02]  /*2da0*/  LOP3.LUT R14, R37.reuse, R20, R33, 0x96, !PT ;  /* 0x00000014250e7212 */ /* 0x040fe400078e9621 */
[----:B------:R-:W-:-:S03]  /*2db0*/  LEA.HI R22, R37, R22, R37, 0x5 ;  /* 0x0000001625167211 */ /* 0x000fc600078f2825 */
[----:B------:R-:W-:Y:S01]  /*2dc0*/  IMAD.IADD R14, R35, 0x1, R14 ;  /* 0x00000001230e7824 */ /* 0x000fe200078e020e */
[----:B------:R-:W-:Y:S02]  /*2dd0*/  IADD3 R35, PT, PT, R11, R22, R16 ;  /* 0x000000160b237210 */ /* 0x000fe40007ffe010 */
[----:B------:R-:W-:Y:S02]  /*2de0*/  SHF.L.W.U32.HI R22, R37, 0x1e, R37 ;  /* 0x0000001e25167819 */ /* 0x000fe40000010e25 */
[C---:B------:R-:W-:Y:S02]  /*2df0*/  LEA.HI R14, R35.reuse, R14, R35, 0x5 ;  /* 0x0000000e230e7211 */ /* 0x040fe400078f2823 */
[----:B------:R-:W-:Y:S02]  /*2e00*/  LOP3.LUT R30, R35, R22, R20, 0x96, !PT ;  /* 0x00000016231e7212 */ /* 0x000fe400078e9614 */
[----:B------:R-:W-:-:S03]  /*2e10*/  IADD3 R14, PT, PT, R29, R14, R16 ;  /* 0x0000000e1d0e7210 */ /* 0x000fc60007ffe010 */
[----:B------:R-:W-:Y:S01]  /*2e20*/  IMAD.IADD R33, R33, 0x1, R30 ;  /* 0x0000000121217824 */ /* 0x000fe200078e021e */
[----:B------:R-:W-:Y:S02]  /*2e30*/  SHF.L.W.U32.HI R35, R35, 0x1e, R35 ;  /* 0x0000001e23237819 */ /* 0x000fe40000010e23 */
[----:B------:R-:W-:Y:S02]  /*2e40*/  SHF.L.W.U32.HI R31, R31, 0x1, R31 ;  /* 0x000000011f1f7819 */ /* 0x000fe40000010e1f */
[C---:B------:R-:W-:Y:S02]  /*2e50*/  LEA.HI R33, R14.reuse, R33, R14, 0x5 ;  /* 0x000000210e217211 */ /* 0x040fe400078f280e */
[C---:B------:R-:W-:Y:S02]  /*2e60*/  LOP3.LUT R37, R14.reuse, R35, R22, 0x96, !PT ;  /* 0x000000230e257212 */ /* 0x040fe400078e9616 */
[----:B------:R-:W-:Y:S02]  /*2e70*/  SHF.L.W.U32.HI R14, R14, 0x1e, R14 ;  /* 0x0000001e0e0e7819 */ /* 0x000fe40000010e0e */
[----:B------:R-:W-:Y:S01]  /*2e80*/  IADD3 R33, PT, PT, R31, R33, R16 ;  /* 0x000000211f217210 */ /* 0x000fe20007ffe010 */
[----:B------:R-:W-:-:S03]  /*2e90*/  IMAD.IADD R20, R20, 0x1, R37 ;  /* 0x0000000114147824 */ /* 0x000fc600078e0225 */
[----:B------:R-:W-:-:S05]  /*2ea0*/  LOP3.LUT R37, R33, R14, R35, 0x96, !PT ;  /* 0x0000000e21257212 */ /* 0x000fca00078e9623 */
[----:B------:R-:W-:Y:S01]  /*2eb0*/  IMAD.IADD R22, R22, 0x1, R37 ;  /* 0x0000000116167824 */ /* 0x000fe200078e0225 */
[C---:B------:R-:W-:Y:S02]  /*2ec0*/  LEA.HI R37, R33.reuse, R20, R33, 0x5 ;  /* 0x0000001421257211 */ /* 0x040fe400078f2821 */
[----:B------:R-:W-:Y:S02]  /*2ed0*/  LOP3.LUT R20, R10, R28, R31, 0x96, !PT ;  /* 0x0000001c0a147212 */ /* 0x000fe400078e961f */
[----:B------:R-:W-:Y:S02]  /*2ee0*/  SHF.L.W.U32.HI R33, R33, 0x1e, R33 ;  /* 0x0000001e21217819 */ /* 0x000fe40000010e21 */
        /* <DEDUP_REMOVED lines=8> */
[----:B------:R-:W-:Y:S02]  /*2f70*/  SHF.L.W.U32.HI R26, R26, 0x1, R26 ;  /* 0x000000011a1a7819 */ /* 0x000fe40000010e1a */
[----:B------:R-:W-:-:S02]  /*2f80*/  LOP3.LUT R30, R22, R20, R33, 0x96, !PT ;  /* 0x00000014161e7212 */ /* 0x000fc400078e9621 */
[C-C-:B------:R-:W-:Y:S02]  /*2f90*/  LEA.HI R37, R22.reuse, R35, R22.reuse, 0x5 ;  /* 0x0000002316257211 */ /* 0x140fe400078f2816 */
[----:B------:R-:W-:Y:S01]  /*2fa0*/  SHF.L.W.U32.HI R35, R22, 0x1e, R22 ;  /* 0x0000001e16237819 */ /* 0x000fe20000010e16 */
[----:B------:R-:W-:Y:S01]  /*2fb0*/  IMAD.IADD R30, R14, 0x1, R30 ;  /* 0x000000010e1e7824 */ /* 0x000fe200078e021e */
[----:B------:R-:W-:Y:S02]  /*2fc0*/  IADD3 R14, PT, PT, R26, R37, R16 ;  /* 0x000000251a0e7210 */ /* 0x000fe40007ffe010 */
[----:B------:R-:W-:Y:S02]  /*2fd0*/  LOP3.LUT R21, R15, R21, R24, 0x96, !PT ;  /* 0x000000150f157212 */ /* 0x000fe400078e9618 */
[----:B------:R-:W-:Y:S02]  /*2fe0*/  LOP3.LUT R22, R14, R35, R20, 0x96, !PT ;  /* 0x000000230e167212 */ /* 0x000fe400078e9614 */
[----:B------:R-:W-:-:S02]  /*2ff0*/  SHF.L.W.U32.HI R12, R12, 0x1, R12 ;  /* 0x000000010c0c7819 */ /* 0x000fc40000010e0c */
[----:B------:R-:W-:Y:S01]  /*3000*/  LEA.HI R37, R14, R30, R14, 0x5 ;  /* 0x0000001e0e257211 */ /* 0x000fe200078f280e */
[----:B------:R-:W-:Y:S01]  /*3010*/  IMAD.IADD R22, R33, 0x1, R22 ;  /* 0x0000000121167824 */ /* 0x000fe200078e0216 */
[----:B------:R-:W-:Y:S02]  /*3020*/  LOP3.LUT R10, R21, R10, RZ, 0x3c, !PT ;  /* 0x0000000a150a7212 */ /* 0x000fe400078e3cff */
[----:B------:R-:W-:Y:S02]  /*3030*/  IADD3 R37, PT, PT, R12, R37, R16 ;  /* 0x000000250c257210 */ /* 0x000fe40007ffe010 */
[----:B------:R-:W-:Y:S02]  /*3040*/  SHF.L.W.U32.HI R14, R14, 0x1e, R14 ;  /* 0x0000001e0e0e7819 */ /* 0x000fe40000010e0e */
[----:B------:R-:W-:Y:S02]  /*3050*/  SHF.L.W.U32.HI R10, R10, 0x1, R10 ;  /* 0x000000010a0a7819 */ /* 0x000fe40000010e0a */
[----:B------:R-:W-:-:S02]  /*3060*/  LEA.HI R21, R37, R22, R37, 0x5 ;  /* 0x0000001625157211 */ /* 0x000fc400078f2825 */
[----:B------:R-:W-:Y:S02]  /*3070*/  LOP3.LUT R33, R37, R14, R35, 0x96, !PT ;  /* 0x0000000e25217212 */ /* 0x000fe400078e9623 */
[----:B------:R-:W-:Y:S02]  /*3080*/  LOP3.LUT R26, R17, R11, R26, 0x96, !PT ;  /* 0x0000000b111a7212 */ /* 0x000fe400078e961a */
[----:B------:R-:W-:Y:S01]  /*3090*/  SHF.L.W.U32.HI R11, R37, 0x1e, R37 ;  /* 0x0000001e250b7819 */ /* 0x000fe20000010e25 */
[----:B------:R-:W-:Y:S01]  /*30a0*/  IMAD.IADD R20, R20, 0x1, R33 ;  /* 0x0000000114147824 */ /* 0x000fe200078e0221 */
[----:B------:R-:W-:Y:S02]  /*30b0*/  IADD3 R21, PT, PT, R10, R21, R16 ;  /* 0x000000150a157210 */ /* 0x000fe40007ffe010 */
[----:B------:R-:W-:Y:S02]  /*30c0*/  LOP3.LUT R13, R26, R13, RZ, 0x3c, !PT ;  /* 0x0000000d1a0d7212 */ /* 0x000fe400078e3cff */
[----:B------:R-:W-:-:S02]  /*30d0*/  LOP3.LUT R22, R21, R11, R14, 0x96, !PT ;  /* 0x0000000b15167212 */ /* 0x000fc400078e960e */
[----:B------:R-:W-:Y:S02]  /*30e0*/  SHF.L.W.U32.HI R13, R13, 0x1, R13 ;  /* 0x000000010d0d7819 */ /* 0x000fe40000010e0d */
[----:B------:R-:W-:Y:S01]  /*30f0*/  LEA.HI R20, R21, R20, R21, 0x5 ;  /* 0x0000001415147211 */ /* 0x000fe200078f2815 */
[----:B------:R-:W-:-:S03]  /*3100*/  IMAD.IADD R35, R35, 0x1, R22 ;  /* 0x0000000123237824 */ /* 0x000fc600078e0216 */
[----:B------:R-:W-:Y:S02]  /*3110*/  IADD3 R22, PT, PT, R13, R20, R16 ;  /* 0x000000140d167210 */ /* 0x000fe40007ffe010 */
[----:B------:R-:W-:Y:S02]  /*3120*/  LOP3.LUT R20, R23, R29, R12, 0x96, !PT ;  /* 0x0000001d17147212 */ /* 0x000fe400078e960c */
[----:B------:R-:W-:Y:S02]  /*3130*/  SHF.L.W.U32.HI R12, R21, 0x1e, R21 ;  /* 0x0000001e150c7819 */ /* 0x000fe40000010e15 */
[----:B------:R-:W-:Y:S02]  /*3140*/  LEA.HI R35, R22, R35, R22, 0x5 ;  /* 0x0000002316237211 */ /* 0x000fe400078f2816 */
[----:B------:R-:W-:Y:S02]  /*3150*/  LOP3.LUT R15, R20, R15, RZ, 0x3c, !PT ;  /* 0x0000000f140f7212 */ /* 0x000fe400078e3cff */
[----:B------:R-:W-:Y:S01]  /*3160*/  LOP3.LUT R21, R22, R12, R11, 0x96, !PT ;  /* 0x0000000c16157212 */ /* 0x000fe200078e960b */
[----:B------:R-:W-:-:S04]  /*3170*/  IMAD.IADD R20, R16, 0x1, R35 ;  /* 0x0000000110147824 */ /* 0x000fc800078e0223 */
[----:B------:R-:W-:Y:S01]  /*3180*/  IMAD.IADD R14, R14, 0x1, R21 ;  /* 0x000000010e0e7824 */ /* 0x000fe200078e0215 */
[----:B------:R-:W-:Y:S02]  /*3190*/  LEA.HI R15, R15, R20, R15, 0x1 ;  /* 0x000000140f0f7211 */ /* 0x000fe400078f080f */
[----:B------:R-:W-:Y:S02]  /*31a0*/  LOP3.LUT R10, R7, R31, R10, 0x96, !PT ;  /* 0x0000001f070a7212 */ /* 0x000fe400078e960a */
[----:B------:R-:W-:Y:S02]  /*31b0*/  SHF.L.W.U32.HI R22, R22, 0x1e, R22 ;  /* 0x0000001e16167819 */ /* 0x000fe40000010e16 */
[C---:B------:R-:W-:Y:S02]  /*31c0*/  LEA.HI R7, R15.reuse, R14, R15, 0x5 ;  /* 0x0000000e0f077211 */ /* 0x040fe400078f280f */
[----:B------:R-:W-:Y:S02]  /*31d0*/  LOP3.LUT R14, R15, R22, R12, 0x96, !PT ;  /* 0x000000160f0e7212 */ /* 0x000fe400078e960c */
[----:B------:R-:W-:Y:S01]  /*31e0*/  LOP3.LUT R10, R10, R17, RZ, 0x3c, !PT ;  /* 0x000000110a0a7212 */ /* 0x000fe200078e3cff */
[----:B------:R-:W-:-:S02]  /*31f0*/  IMAD.IADD R7, R16, 0x1, R7 ;  /* 0x0000000110077824 */ /* 0x000fc400078e0207 */
[----:B------:R-:W-:-:S03]  /*3200*/  IMAD.IADD R11, R11, 0x1, R14 ;  /* 0x000000010b0b7824 */ /* 0x000fc600078e020e */
[----:B------:R-:W-:Y:S02]  /*3210*/  LEA.HI R14, R10, R7, R10, 0x1 ;  /* 0x000000070a0e7211 */ /* 0x000fe400078f080a */
[----:B------:R-:W-:Y:S02]  /*3220*/  LOP3.LUT R28, R28, R27, R13, 0x96, !PT ;  /* 0x0000001b1c1c7212 */ /* 0x000fe400078e960d */
[----:B------:R-:W-:Y:S02]  /*3230*/  LEA.HI R11, R14, R11, R14, 0x5 ;  /* 0x0000000b0e0b7211 */ /* 0x000fe400078f280e */
[----:B------:R-:W-:-:S03]  /*3240*/  LOP3.LUT R28, R28, R23, RZ, 0x3c, !PT ;  /* 0x000000171c1c7212 */ /* 0x000fc600078e3cff */
[----:B------:R-:W-:Y:S02]  /*3250*/  IMAD.IADD R11, R16, 0x1, R11 ;  /* 0x00000001100b7824 */ /* 0x000fe400078e020b */
[----:B------:R-:W-:Y:S01]  /*3260*/  IMAD.IADD R10, R6, 0x1, R12 ;  /* 0x00000001060a7824 */ /* 0x000fe200078e020c */
[----:B---3--:R-:W-:Y:S02]  /*3270*/  IADD3 R12, P2, PT, R18, 0x200, RZ ;  /* 0x00000200120c7810 */ /* 0x008fe40007f5e0ff */
[----:B------:R-:W-:Y:S01]  /*3280*/  LEA.HI R11, R28, R11, R28, 0x1 ;  /* 0x0000000b1c0b7211 */ /* 0x000fe200078f081c */
[----:B------:R-:W-:Y:S01]  /*3290*/  IMAD.IADD R7, R5, 0x1, R22 ;  /* 0x0000000105077824 */ /* 0x000fe200078e0216 */
[----:B------:R-:W-:Y:S01]  /*32a0*/  LEA.HI R6, R15, R4, R15, 0x1e ;  /* 0x000000040f067211 */ /* 0x000fe200078ff00f */
[----:B------:R-:W-:Y:S02]  /*32b0*/  IMAD.IADD R5, R3, 0x1, R14 ;  /* 0x0000000103057824 */ /* 0x000fe400078e020e */
[----:B------:R-:W-:-:S02]  /*32c0*/  IMAD.IADD R4, R2, 0x1, R11 ;  /* 0x0000000102047824 */ /* 0x000fc400078e020b */
[----:B------:R-:W-:Y:S01]  /*32d0*/  IMAD.X R13, RZ, RZ, R19, P2 ;  /* 0x000000ffff0d7224 */ /* 0x000fe200010e0613 */
[----:B------:R0:W-:Y:S04]  /*32e0*/  STL [R1+0x60], R10 ;  /* 0x0000600a01007387 */ /* 0x0001e80000100800 */
[----:B------:R0:W-:Y:S04]  /*32f0*/  STL.64 [R1+0x58], R6 ;  /* 0x0000580601007387 */ /* 0x0001e80000100a00 */
[----:B------:R0:W-:Y:S04]  /*3300*/  STL.64 [R1+0x50], R4 ;  /* 0x0000500401007387 */ /* 0x0001e80000100a00 */
[----:B------:R0:W-:Y:S04]  /*3310*/  STL.64 [R1+0x48], R12 ;  /* 0x0000480c01007387 */ /* 0x0001e80000100a00 */
[----:B------:R0:W-:Y:S01]  /*3320*/  STL [R1+0x40], RZ ;  /* 0x000040ff01007387 */ /* 0x0001e20000100800 */
[----:B------:R-:W-:-:S07]  /*3330*/  IMAD.MOV.U32 R2, RZ, RZ, RZ ;  /* 0x000000ffff027224 */ /* 0x000fce00078e00ff */
.L_x_3:
[----:B------:R-:W-:Y:S05]  /*3340*/  BSYNC.RECONVERGENT B1 ;  /* 0x0000000000017941 */ /* 0x000fea0003800200 */
.L_x_2:
[----:B------:R-:W-:Y:S01]  /*3350*/  IMAD.X R25, RZ, RZ, R25, P1 ;  /* 0x000000ffff197224 */ /* 0x000fe200008e0619 */
[----:B------:R-:W-:Y:S06]  /*3360*/  @P0 BRA `(.L_x_4) ;  /* 0xffffffcc00d00947 */ /* 0x000fec000383ffff */
.L_x_1:
[----:B------:R-:W-:Y:S05]  /*3370*/  BSYNC.RECONVERGENT B0 ;  /* 0x0000000000007941 */ /* 0x000fea0003800200 */
.L_x_0:
[----:B------:R-:W-:Y:S01]  /*3380*/  ISETP.GT.U32.AND P0, PT, R2, 0x37, PT ;  /* 0x000000370200780c */ /* 0x000fe20003f04070 */
[----:B------:R-:W-:-:S12]  /*3390*/  BSSY.RECONVERGENT B0, `(.L_x_5) ;  /* 0x00003b4000007945 */ /* 0x000fd80003800200 */
[----:B------:R-:W-:Y:S05]  /*33a0*/  @P0 BRA `(.L_x_6) ;  /* 0x0000000400340947 */ /* 0x000fea0003800000 */
[----:B------:R-:W-:Y:S01]  /*33b0*/  IMAD.MOV.U32 R0, RZ, RZ, 0x80 ;  /* 0x00000080ff007424 */ /* 0x000fe200078e00ff */
[----:B------:R-:W-:Y:S01]  /*33c0*/  ISETP.NE.AND P0, PT, R2, 0x37, PT ;  /* 0x000000370200780c */ /* 0x000fe20003f05270 */
[----:B------:R-:W-:Y:S01]  /*33d0*/  IMAD.IADD R3, R1, 0x1, R2 ;  /* 0x0000000101037824 */ /* 0x000fe200078e0202 */
[----:B------:R-:W-:Y:S04]  /*33e0*/  BSSY.RECONVERGENT B1, `(.L_x_7) ;  /* 0x0000048000017945 */ /* 0x000fe80003800200 */
[----:B------:R1:W-:Y:S07]  /*33f0*/  STL.U8 [R3], R0 ;  /* 0x0000000003007387 */ /* 0x0003ee0000100000 */
[----:B------:R-:W-:Y:S05]  /*3400*/  @!P0 BRA `(.L_x_8) ;  /* 0x0000000400148947 */ /* 0x000fea0003800000 */
[C---:B------:R-:W-:Y:S01]  /*3410*/  ISETP.GT.U32.AND P0, PT, R2.reuse, 0x27, PT ;  /* 0x000000270200780c */ /* 0x040fe20003f04070 */
[----:B------:R-:W-:Y:S01]  /*3420*/  BSSY.RECONVERGENT B2, `(.L_x_9) ;  /* 0x0000020000027945 */ /* 0x000fe20003800200 */
[----:B0-----:R-:W-:-:S04]  /*3430*/  IADD3 R4, PT, PT, -R2, 0x37, RZ ;  /* 0x0000003702047810 */ /* 0x001fc80007ffe1ff */
[----:B------:R-:W-:-:S04]  /*3440*/  LOP3.LUT R5, R4, 0xf, RZ, 0xc0, !PT ;  /* 0x0000000f04057812 */ /* 0x000fc800078ec0ff */
[----:B------:R-:W-:-:S03]  /*3450*/  ISETP.NE.AND P1, PT, R5, RZ, PT ;  /* 0x000000ff0500720c */ /* 0x000fc60003f25270 */
[----:B------:R-:W-:Y:S10]  /*3460*/  @P0 BRA `(.L_x_10) ;  /* 0x00000000006c0947 */ /* 0x000ff40003800000 */
[----:B-1----:R-:W-:Y:S01]  /*3470*/  LOP3.LUT R0, R4, 0xffff, RZ, 0xc0, !PT ;  /* 0x0000ffff04007812 */ /* 0x002fe200078ec0ff */
[----:B------:R-:W-:-:S03]  /*3480*/  VIADD R3, R3, 0x8 ;  /* 0x0000000803037836 */ /* 0x000fc60000000000 */
[----:B------:R-:W-:-:S05]  /*3490*/  SHF.R.U32.HI R0, RZ, 0x4, R0 ;  /* 0x00000004ff007819 */ /* 0x000fca0000011600 */
[----:B------:R-:W-:-:S05]  /*34a0*/  IMAD.SHL.U32 R0, R0, 0x10, RZ ;  /* 0x0000001000007824 */ /* 0x000fca00078e00ff */
[----:B------:R-:W-:-:S05]  /*34b0*/  LOP3.LUT R0, R0, 0x30, RZ, 0xe2, !PT ;  /* 0x0000003000007812 */ /* 0x000fca00078ee2ff */
[----:B------:R-:W-:-:S07]  /*34c0*/  IMAD.MOV R0, RZ, RZ, -R0 ;  /* 0x000000ffff007224 */ /* 0x000fce00078e0a00 */
.L_x_11:
[----:B------:R-:W-:Y:S01]  /*34d0*/  VIADD R0, R0, 0x10 ;  /* 0x0000001000007836 */ /* 0x000fe20000000000 */
[----:B------:R-:W-:Y:S01]  /*34e0*/  STL.U8 [R3+-0x7], RZ ;  /* 0xfffff9ff03007387 */ /* 0x000fe20000100000 */
[----:B------:R-:W-:-:S03]  /*34f0*/  VIADD R2, R2, 0x10 ;  /* 0x0000001002027836 */ /* 0x000fc60000000000 */
[----:B------:R-:W-:Y:S01]  /*3500*/  ISETP.NE.AND P0, PT, R0, RZ, PT ;  /* 0x000000ff0000720c */ /* 0x000fe20003f05270 */
[----:B------:R-:W-:Y:S04]  /*3510*/  STL.U8 [R3+-0x6], RZ ;  /* 0xfffffaff03007387 */ /* 0x000fe80000100000 */
[----:B------:R-:W-:Y:S04]  /*3520*/  STL.U8 [R3+-0x5], RZ ;  /* 0xfffffbff03007387 */ /* 0x000fe80000100000 */
[----:B------:R-:W-:Y:S04]  /*3530*/  STL.U8 [R3+-0x4], RZ ;  /* 0xfffffcff03007387 */ /* 0x000fe80000100000 */
[----:B------:R-:W-:Y:S04]  /*3540*/  STL.U8 [R3+-0x3], RZ ;  /* 0xfffffdff03007387 */ /* 0x000fe80000100000 */
[----:B------:R-:W-:Y:S04]  /*3550*/  STL.U8 [R3+-0x2], RZ ;  /* 0xfffffeff03007387 */ /* 0x000fe80000100000 */
[----:B------:R-:W-:Y:S04]  /*3560*/  STL.U8 [R3+-0x1], RZ ;  /* 0xffffffff03007387 */ /* 0x000fe80000100000 */
[----:B------:R-:W-:Y:S04]  /*3570*/  STL.U8 [R3], RZ ;  /* 0x000000ff03007387 */ /* 0x000fe80000100000 */
[----:B------:R-:W-:Y:S04]  /*3580*/  STL.U8 [R3+0x1], RZ ;  /* 0x000001ff03007387 */ /* 0x000fe80000100000 */
[----:B------:R-:W-:Y:S04]  /*3590*/  STL.U8 [R3+0x2], RZ ;  /* 0x000002ff03007387 */ /* 0x000fe80000100000 */
[----:B------:R-:W-:Y:S04]  /*35a0*/  STL.U8 [R3+0x3], RZ ;  /* 0x000003ff03007387 */ /* 0x000fe80000100000 */
[----:B------:R-:W-:Y:S04]  /*35b0*/  STL.U8 [R3+0x4], RZ ;  /* 0x000004ff03007387 */ /* 0x000fe80000100000 */
[----:B------:R-:W-:Y:S04]  /*35c0*/  STL.U8 [R3+0x5], RZ ;  /* 0x000005ff03007387 */ /* 0x000fe80000100000 */
[----:B------:R-:W-:Y:S04]  /*35d0*/  STL.U8 [R3+0x6], RZ ;  /* 0x000006ff03007387 */ /* 0x000fe80000100000 */
[----:B------:R-:W-:Y:S04]  /*35e0*/  STL.U8 [R3+0x7], RZ ;  /* 0x000007ff03007387 */ /* 0x000fe80000100000 */
[----:B------:R0:W-:Y:S02]  /*35f0*/  STL.U8 [R3+0x8], RZ ;  /* 0x000008ff03007387 */ /* 0x0001e40000100000 */
[----:B0-----:R-:W-:Y:S01]  /*3600*/  VIADD R3, R3, 0x10 ;  /* 0x0000001003037836 */ /* 0x001fe20000000000 */
[----:B------:R-:W-:Y:S06]  /*3610*/  @P0 BRA `(.L_x_11) ;  /* 0xfffffffc00ac0947 */ /* 0x000fec000383ffff */
.L_x_10:
[----:B------:R-:W-:Y:S05]  /*3620*/  BSYNC.RECONVERGENT B2 ;  /* 0x0000000000027941 */ /* 0x000fea0003800200 */
.L_x_9:
[----:B------:R-:W-:Y:S05]  /*3630*/  @!P1 BRA `(.L_x_8) ;  /* 0x0000000000889947 */ /* 0x000fea0003800000 */
[----:B------:R-:W-:Y:S01]  /*3640*/  ISETP.GE.U32.AND P0, PT, R5, 0x8, PT ;  /* 0x000000080500780c */ /* 0x000fe20003f06070 */
[----:B------:R-:W-:Y:S01]  /*3650*/  BSSY.RECONVERGENT B2, `(.L_x_12) ;  /* 0x000000e000027945 */ /* 0x000fe20003800200 */
[----:B-1----:R-:W-:-:S04]  /*3660*/  LOP3.LUT R3, R4, 0x7, RZ, 0xc0, !PT ;  /* 0x0000000704037812 */ /* 0x002fc800078ec0ff */
[----:B------:R-:W-:-:S07]  /*3670*/  ISETP.NE.AND P1, PT, R3, RZ, PT ;  /* 0x000000ff0300720c */ /* 0x000fce0003f25270 */
[----:B------:R-:W-:Y:S06]  /*3680*/  @!P0 BRA `(.L_x_13) ;  /* 0x0000000000288947 */ /* 0x000fec0003800000 */
[----:B------:R-:W-:Y:S02]  /*3690*/  IMAD.IADD R0, R1, 0x1, R2 ;  /* 0x0000000101007824 */ /* 0x000fe400078e0202 */
[----:B------:R-:W-:-:S03]  /*36a0*/  VIADD R2, R2, 0x8 ;  /* 0x0000000802027836 */ /* 0x000fc60000000000 */
[----:B------:R0:W-:Y:S04]  /*36b0*/  STL.U8 [R0+0x1], RZ ;  /* 0x000001ff00007387 */ /* 0x0001e80000100000 */
[----:B------:R0:W-:Y:S04]  /*36c0*/  STL.U8 [R0+0x2], RZ ;  /* 0x000002ff00007387 */ /* 0x0001e80000100000 */
[----:B------:R0:W-:Y:S04]  /*36d0*/  STL.U8 [R0+0x3], RZ ;  /* 0x000003ff00007387 */ /* 0x0001e80000100000 */
[----:B------:R0:W-:Y:S04]  /*36e0*/  STL.U8 [R0+0x4], RZ ;  /* 0x000004ff00007387 */ /* 0x0001e80000100000 */
[----:B------:R0:W-:Y:S04]  /*36f0*/  STL.U8 [R0+0x5], RZ ;  /* 0x000005ff00007387 */ /* 0x0001e80000100000 */
[----:B------:R0:W-:Y:S04]  /*3700*/  STL.U8 [R0+0x6], RZ ;  /* 0x000006ff00007387 */ /* 0x0001e80000100000 */
[----:B------:R0:W-:Y:S04]  /*3710*/  STL.U8 [R0+0x7], RZ ;  /* 0x000007ff00007387 */ /* 0x0001e80000100000 */
[----:B------:R0:W-:Y:S02]  /*3720*/  STL.U8 [R0+0x8], RZ ;  /* 0x000008ff00007387 */ /* 0x0001e40000100000 */
.L_x_13:
[----:B------:R-:W-:Y:S05]  /*3730*/  BSYNC.RECONVERGENT B2 ;  /* 0x0000000000027941 */ /* 0x000fea0003800200 */
.L_x_12:
[----:B------:R-:W-:Y:S05]  /*3740*/  @!P1 BRA `(.L_x_8) ;  /* 0x0000000000449947 */ /* 0x000fea0003800000 */
[----:B------:R-:W-:Y:S02]  /*3750*/  ISETP.GE.U32.AND P0, PT, R3, 0x4, PT ;  /* 0x000000040300780c */ /* 0x000fe40003f06070 */
[----:B0-----:R-:W-:-:S04]  /*3760*/  LOP3.LUT R0, R4, 0x3, RZ, 0xc0, !PT ;  /* 0x0000000304007812 */ /* 0x001fc800078ec0ff */
[----:B------:R-:W-:-:S07]  /*3770*/  ISETP.NE.AND P1, PT, R0, RZ, PT ;  /* 0x000000ff0000720c */ /* 0x000fce0003f25270 */
[----:B------:R-:W-:Y:S02]  /*3780*/  @P0 IMAD.IADD R3, R1, 0x1, R2 ;  /* 0x0000000101030824 */ /* 0x000fe400078e0202 */
[----:B------:R-:W-:-:S03]  /*3790*/  @P0 VIADD R2, R2, 0x4 ;  /* 0x0000000402020836 */ /* 0x000fc60000000000 */
[----:B------:R2:W-:Y:S04]  /*37a0*/  @P0 STL.U8 [R3+0x1], RZ ;  /* 0x000001ff03000387 */ /* 0x0005e80000100000 */
[----:B------:R2:W-:Y:S04]  /*37b0*/  @P0 STL.U8 [R3+0x2], RZ ;  /* 0x000002ff03000387 */ /* 0x0005e80000100000 */
[----:B------:R2:W-:Y:S04]  /*37c0*/  @P0 STL.U8 [R3+0x3], RZ ;  /* 0x000003ff03000387 */ /* 0x0005e80000100000 */
[----:B------:R2:W-:Y:S01]  /*37d0*/  @P0 STL.U8 [R3+0x4], RZ ;  /* 0x000004ff03000387 */ /* 0x0005e20000100000 */
[----:B------:R-:W-:Y:S05]  /*37e0*/  @!P1 BRA `(.L_x_8) ;  /* 0x00000000001c9947 */ /* 0x000fea0003800000 */
[----:B------:R-:W-:Y:S01]  /*37f0*/  IADD3 R2, PT, PT, R2, 0x1, R1 ;  /* 0x0000000102027810 */ /* 0x000fe20007ffe001 */
[----:B------:R-:W-:-:S07]  /*3800*/  IMAD.MOV R0, RZ, RZ, -R0 ;  /* 0x000000ffff007224 */ /* 0x000fce00078e0a00 */
.L_x_14:
[----:B------:R-:W-:Y:S01]  /*3810*/  VIADD R0, R0, 0x1 ;  /* 0x0000000100007836 */ /* 0x000fe20000000000 */
[----:B------:R0:W-:Y:S04]  /*3820*/  STL.U8 [R2], RZ ;  /* 0x000000ff02007387 */ /* 0x0001e80000100000 */
[----:B------:R-:W-:Y:S01]  /*3830*/  ISETP.NE.AND P0, PT, R0, RZ, PT ;  /* 0x000000ff0000720c */ /* 0x000fe20003f05270 */
[----:B0-----:R-:W-:-:S12]  /*3840*/  VIADD R2, R2, 0x1 ;  /* 0x0000000102027836 */ /* 0x001fd80000000000 */
[----:B------:R-:W-:Y:S05]  /*3850*/  @P0 BRA `(.L_x_14) ;  /* 0xfffffffc00ec0947 */ /* 0x000fea000383ffff */
.L_x_8:
[----:B------:R-:W-:Y:S05]  /*3860*/  BSYNC.RECONVERGENT B1 ;  /* 0x0000000000017941 */ /* 0x000fea0003800200 */
.L_x_7:
[----:B------:R-:W-:Y:S05]  /*3870*/  BRA `(.L_x_15) ;  /* 0x0000003400947947 */ /* 0x000fea0003800000 */
.L_x_6:
[----:B0-----:R-:W-:Y:S01]  /*3880*/  IMAD.MOV.U32 R4, RZ, RZ, 0x80 ;  /* 0x00000080ff047424 */ /* 0x001fe200078e00ff */
[----:B------:R-:W-:Y:S01]  /*3890*/  BSSY.RECONVERGENT B1, `(.L_x_16) ;  /* 0x0000068000017945 */ /* 0x000fe20003800200 */
[----:B------:R-:W-:Y:S02]  /*38a0*/  IMAD.IADD R3, R1, 0x1, R2 ;  /* 0x0000000101037824 */ /* 0x000fe400078e0202 */
[----:B------:R-:W-:-:S03]  /*38b0*/  VIADD R0, R2, 0x1 ;  /* 0x0000000102007836 */ /* 0x000fc60000000000 */
[----:B------:R0:W-:Y:S02]  /*38c0*/  STL.U8 [R3], R4 ;  /* 0x0000000403007387 */ /* 0x0001e40000100000 */
[----:B------:R-:W-:-:S13]  /*38d0*/  ISETP.GT.U32.AND P0, PT, R0, 0x3f, PT ;  /* 0x0000003f0000780c */ /* 0x000fda0003f04070 */
[----:B0-----:R-:W-:Y:S05]  /*38e0*/  @P0 BRA `(.L_x_17) ;  /* 0x0000000400880947 */ /* 0x001fea0003800000 */
[C---:B------:R-:W-:Y:S01]  /*38f0*/  VIADD R3, R2.reuse, 0xffffffd0 ;  /* 0xffffffd002037836 */ /* 0x040fe20000000000 */
[----:B------:R-:W-:Y:S01]  /*3900*/  IADD3 R12, PT, PT, -R2, 0x3f, RZ ;  /* 0x0000003f020c7810 */ /* 0x000fe20007ffe1ff */
[----:B------:R-:W-:Y:S03]  /*3910*/  BSSY.RECONVERGENT B2, `(.L_x_18) ;  /* 0x000002e000027945 */ /* 0x000fe60003800200 */
[----:B------:R-:W-:Y:S02]  /*3920*/  ISETP.GE.U32.AND P0, PT, R3, 0xf, PT ;  /* 0x0000000f0300780c */ /* 0x000fe40003f06070 */
[----:B------:R-:W-:-:S11]  /*3930*/  LOP3.LUT R13, R12, 0xf, RZ, 0xc0, !PT ;  /* 0x0000000f0c0d7812 */ /* 0x000fd600078ec0ff */
[----:B------:R-:W-:Y:S05]  /*3940*/  @!P0 BRA `(.L_x_19) ;  /* 0x0000000000a88947 */ /* 0x000fea0003800000 */
[----:B------:R-:W-:Y:S01]  /*3950*/  LOP3.LUT R3, R12, 0xfffffff0, RZ, 0xc0, !PT ;  /* 0xfffffff00c037812 */ /* 0x000fe200078ec0ff */
[----:B------:R-:W-:Y:S01]  /*3960*/  BSSY.RECONVERGENT B3, `(.L_x_20) ;  /* 0x0000027000037945 */ /* 0x000fe20003800200 */
[----:B------:R-:W-:-:S03]  /*3970*/  VIADD R0, R2, 0x8 ;  /* 0x0000000802007836 */ /* 0x000fc60000000000 */
[----:B------:R-:W-:-:S07]  /*3980*/  IMAD.MOV R3, RZ, RZ, -R3 ;  /* 0x000000ffff037224 */ /* 0x000fce00078e0a03 */
.L_x_21:
[C-C-:B-1----:R-:W-:Y:S01]  /*3990*/  IADD3 R9, PT, PT, R1.reuse, -0x7, R0.reuse ;  /* 0xfffffff901097810 */ /* 0x142fe20007ffe000 */
[C-C-:B------:R-:W-:Y:S01]  /*39a0*/  IMAD.IADD R11, R1.reuse, 0x1, R0.reuse ;  /* 0x00000001010b7824 */ /* 0x140fe200078e0200 */
[--C-:B------:R-:W-:Y:S01]  /*39b0*/  IADD3 R8, PT, PT, R1, -0x6, R0.reuse ;  /* 0xfffffffa01087810 */ /* 0x100fe20007ffe000 */
[----:B------:R-:W-:Y:S01]  /*39c0*/  VIADD R3, R3, 0x10 ;  /* 0x0000001003037836 */ /* 0x000fe20000000000 */
[C-C-:B------:R-:W-:Y:S01]  /*39d0*/  IADD3 R7, PT, PT, R1.reuse, -0x5, R0.reuse ;  /* 0xfffffffb01077810 */ /* 0x140fe20007ffe000 */
[----:B------:R0:W-:Y:S01]  /*39e0*/  STL.U8 [R9], RZ ;  /* 0x000000ff09007387 */ /* 0x0001e20000100000 */
[C-C-:B------:R-:W-:Y:S02]  /*39f0*/  IADD3 R6, PT, PT, R1.reuse, -0x4, R0.reuse ;  /* 0xfffffffc01067810 */ /* 0x140fe40007ffe000 */
[C-C-:B------:R-:W-:Y:S01]  /*3a00*/  IADD3 R5, PT, PT, R1.reuse, -0x3, R0.reuse ;  /* 0xfffffffd01057810 */ /* 0x140fe20007ffe000 */
[----:B------:R1:W-:Y:S01]  /*3a10*/  STL.U8 [R8], RZ ;  /* 0x000000ff08007387 */ /* 0x0003e20000100000 */
[----:B------:R-:W-:-:S02]  /*3a20*/  IADD3 R4, PT, PT, R1, -0x2, R0 ;  /* 0xfffffffe01047810 */ /* 0x000fc40007ffe000 */
[C-C-:B------:R-:W-:Y:S01]  /*3a30*/  IADD3 R2, PT, PT, R1.reuse, -0x1, R0.reuse ;  /* 0xffffffff01027810 */ /* 0x140fe20007ffe000 */
[----:B------:R2:W-:Y:S01]  /*3a40*/  STL.U8 [R7], RZ ;  /* 0x000000ff07007387 */ /* 0x0005e20000100000 */
[C-C-:B------:R-:W-:Y:S02]  /*3a50*/  IADD3 R10, PT, PT, R1.reuse, 0x1, R0.reuse ;  /* 0x00000001010a7810 */ /* 0x140fe40007ffe000 */
[C-C-:B0-----:R-:W-:Y:S01]  /*3a60*/  IADD3 R9, PT, PT, R1.reuse, 0x2, R0.reuse ;  /* 0x0000000201097810 */ /* 0x141fe20007ffe000 */
[----:B------:R0:W-:Y:S01]  /*3a70*/  STL.U8 [R6], RZ ;  /* 0x000000ff06007387 */ /* 0x0001e20000100000 */
[--C-:B-1----:R-:W-:Y:S02]  /*3a80*/  IADD3 R8, PT, PT, R1, 0x3, R0.reuse ;  /* 0x0000000301087810 */ /* 0x102fe40007ffe000 */
[----:B------:R-:W-:Y:S01]  /*3a90*/  ISETP.NE.AND P0, PT, R3, RZ, PT ;  /* 0x000000ff0300720c */ /* 0x000fe20003f05270 */
[----:B------:R1:W-:Y:S01]  /*3aa0*/  STL.U8 [R5], RZ ;  /* 0x000000ff05007387 */ /* 0x0003e20000100000 */
[----:B--2---:R-:W-:-:S03]  /*3ab0*/  IADD3 R7, PT, PT, R1, 0x4, R0 ;  /* 0x0000000401077810 */ /* 0x004fc60007ffe000 */
[----:B------:R2:W-:Y:S01]  /*3ac0*/  STL.U8 [R4], RZ ;  /* 0x000000ff04007387 */ /* 0x0005e20000100000 */
[----:B0-----:R-:W-:-:S03]  /*3ad0*/  IADD3 R6, PT, PT, R1, 0x5, R0 ;  /* 0x0000000501067810 */ /* 0x001fc60007ffe000 */
[----:B------:R0:W-:Y:S01]  /*3ae0*/  STL.U8 [R2], RZ ;  /* 0x000000ff02007387 */ /* 0x0001e20000100000 */
[----:B-1----:R-:W-:-:S03]  /*3af0*/  IADD3 R5, PT, PT, R1, 0x6, R0 ;  /* 0x0000000601057810 */ /* 0x002fc60007ffe000 */
[----:B------:R1:W-:Y:S01]  /*3b00*/  STL.U8 [R11], RZ ;  /* 0x000000ff0b007387 */ /* 0x0003e20000100000 */
[----:B--2---:R-:W-:-:S03]  /*3b10*/  IADD3 R4, PT, PT, R1, 0x7, R0 ;  /* 0x0000000701047810 */ /* 0x004fc60007ffe000 */
[----:B------:R1:W-:Y:S01]  /*3b20*/  STL.U8 [R10], RZ ;  /* 0x000000ff0a007387 */ /* 0x0003e20000100000 */
[----:B0-----:R-:W-:Y:S01]  /*3b30*/  IADD3 R2, PT, PT, R1, 0x8, R0 ;  /* 0x0000000801027810 */ /* 0x001fe20007ffe000 */
[----:B------:R-:W-:Y:S02]  /*3b40*/  VIADD R0, R0, 0x10 ;  /* 0x0000001000007836 */ /* 0x000fe40000000000 */
[----:B------:R1:W-:Y:S04]  /*3b50*/  STL.U8 [R9], RZ ;  /* 0x000000ff09007387 */ /* 0x0003e80000100000 */
[----:B------:R1:W-:Y:S04]  /*3b60*/  STL.U8 [R8], RZ ;  /* 0x000000ff08007387 */ /* 0x0003e80000100000 */
[----:B------:R1:W-:Y:S04]  /*3b70*/  STL.U8 [R7], RZ ;  /* 0x000000ff07007387 */ /* 0x0003e80000100000 */
[----:B------:R1:W-:Y:S04]  /*3b80*/  STL.U8 [R6], RZ ;  /* 0x000000ff06007387 */ /* 0x0003e80000100000 */
[----:B------:R1:W-:Y:S04]  /*3b90*/  STL.U8 [R5], RZ ;  /* 0x000000ff05007387 */ /* 0x0003e80000100000 */
[----:B------:R1:W-:Y:S04]  /*3ba0*/  STL.U8 [R4], RZ ;  /* 0x000000ff04007387 */ /* 0x0003e80000100000 */
[----:B------:R1:W-:Y:S01]  /*3bb0*/  STL.U8 [R2], RZ ;  /* 0x000000ff02007387 */ /* 0x0003e20000100000 */
[----:B------:R-:W-:Y:S05]  /*3bc0*/  @P0 BRA `(.L_x_21) ;  /* 0xfffffffc00700947 */ /* 0x000fea000383ffff */
[----:B------:R-:W-:Y:S05]  /*3bd0*/  BSYNC.RECONVERGENT B3 ;  /* 0x0000000000037941 */ /* 0x000fea0003800200 */
.L_x_20:
[----:B------:R-:W-:-:S07]  /*3be0*/  VIADD R0, R0, 0xfffffff9 ;  /* 0xfffffff900007836 */ /* 0x000fce0000000000 */
.L_x_19:
[----:B------:R-:W-:Y:S05]  /*3bf0*/  BSYNC.RECONVERGENT B2 ;  /* 0x0000000000027941 */ /* 0x000fea0003800200 */
.L_x_18:
[----:B------:R-:W-:-:S13]  /*3c00*/  ISETP.NE.AND P0, PT, R13, RZ, PT ;  /* 0x000000ff0d00720c */ /* 0x000fda0003f05270 */
[----:B------:R-:W-:Y:S05]  /*3c10*/  @!P0 BRA `(.L_x_17) ;  /* 0x0000000000bc8947 */ /* 0x000fea0003800000 */
[----:B------:R-:W-:Y:S01]  /*3c20*/  ISETP.GE.U32.AND P0, PT, R13, 0x8, PT ;  /* 0x000000080d00780c */ /* 0x000fe20003f06070 */
[----:B------:R-:W-:Y:S01]  /*3c30*/  BSSY.RECONVERGENT B2, `(.L_x_22) ;  /* 0x0000015000027945 */ /* 0x000fe20003800200 */
[----:B-1----:R-:W-:-:S04]  /*3c40*/  LOP3.LUT R10, R12, 0x7, RZ, 0xc0, !PT ;  /* 0x000000070c0a7812 */ /* 0x002fc800078ec0ff */
[----:B------:R-:W-:-:S07]  /*3c50*/  ISETP.NE.AND P1, PT, R10, RZ, PT ;  /* 0x000000ff0a00720c */ /* 0x000fce0003f25270 */
[----:B------:R-:W-:Y:S06]  /*3c60*/  @!P0 BRA `(.L_x_23) ;  /* 0x0000000000448947 */ /* 0x000fec0003800000 */
[C-C-:B------:R-:W-:Y:S01]  /*3c70*/  IMAD.IADD R9, R1.reuse, 0x1, R0.reuse ;  /* 0x0000000101097824 */ /* 0x140fe200078e0200 */
[C-C-:B------:R-:W-:Y:S02]  /*3c80*/  IADD3 R8, PT, PT, R1.reuse, 0x1, R0.reuse ;  /* 0x0000000101087810 */ /* 0x140fe40007ffe000 */
[C-C-:B------:R-:W-:Y:S02]  /*3c90*/  IADD3 R7, PT, PT, R1.reuse, 0x2, R0.reuse ;  /* 0x0000000201077810 */ /* 0x140fe40007ffe000 */
[C-C-:B------:R-:W-:Y:S01]  /*3ca0*/  IADD3 R6, PT, PT, R1.reuse, 0x3, R0.reuse ;  /* 0x0000000301067810 */ /* 0x140fe20007ffe000 */
[----:B------:R0:W-:Y:S01]  /*3cb0*/  STL.U8 [R9], RZ ;  /* 0x000000ff09007387 */ /* 0x0001e20000100000 */
[C-C-:B------:R-:W-:Y:S02]  /*3cc0*/  IADD3 R5, PT, PT, R1.reuse, 0x4, R0.reuse ;  /* 0x0000000401057810 */ /* 0x140fe40007ffe000 */
[C-C-:B------:R-:W-:Y:S01]  /*3cd0*/  IADD3 R4, PT, PT, R1.reuse, 0x5, R0.reuse ;  /* 0x0000000501047810 */ /* 0x140fe20007ffe000 */
[----:B------:R0:W-:Y:S01]  /*3ce0*/  STL.U8 [R8], RZ ;  /* 0x000000ff08007387 */ /* 0x0001e20000100000 */
[----:B------:R-:W-:-:S02]  /*3cf0*/  IADD3 R3, PT, PT, R1, 0x6, R0 ;  /* 0x0000000601037810 */ /* 0x000fc40007ffe000 */
[----:B------:R-:W-:Y:S01]  /*3d00*/  IADD3 R2, PT, PT, R1, 0x7, R0 ;  /* 0x0000000701027810 */ /* 0x000fe20007ffe000 */
[----:B------:R0:W-:Y:S01]  /*3d10*/  STL.U8 [R7], RZ ;  /* 0x000000ff07007387 */ /* 0x0001e20000100000 */
[----:B------:R-:W-:-:S03]  /*3d20*/  VIADD R0, R0, 0x8 ;  /* 0x0000000800007836 */ /* 0x000fc60000000000 */
[----:B------:R0:W-:Y:S04]  /*3d30*/  STL.U8 [R6], RZ ;  /* 0x000000ff06007387 */ /* 0x0001e80000100000 */
[----:B------:R0:W-:Y:S04]  /*3d40*/  STL.U8 [R5], RZ ;  /* 0x000000ff05007387 */ /* 0x0001e80000100000 */
[----:B------:R0:W-:Y:S04]  /*3d50*/  STL.U8 [R4], RZ ;  /* 0x000000ff04007387 */ /* 0x0001e80000100000 */
[----:B------:R0:W-:Y:S04]  /*3d60*/  STL.U8 [R3], RZ ;  /* 0x000000ff03007387 */ /* 0x0001e80000100000 */
[----:B------:R0:W-:Y:S02]  /*3d70*/  STL.U8 [R2], RZ ;  /* 0x000000ff02007387 */ /* 0x0001e40000100000 */
.L_x_23:
[----:B------:R-:W-:Y:S05]  /*3d80*/  BSYNC.RECONVERGENT B2 ;  /* 0x0000000000027941 */ /* 0x000fea0003800200 */
.L_x_22:
[----:B------:R-:W-:Y:S05]  /*3d90*/  @!P1 BRA `(.L_x_17) ;  /* 0x00000000005c9947 */ /* 0x000fea0003800000 */
[----:B------:R-:W-:Y:S01]  /*3da0*/  ISETP.GE.U32.AND P0, PT, R10, 0x4, PT ;  /* 0x000000040a00780c */ /* 0x000fe20003f06070 */
[----:B------:R-:W-:Y:S01]  /*3db0*/  BSSY.RECONVERGENT B2, `(.L_x_24) ;  /* 0x000000d000027945 */ /* 0x000fe20003800200 */
[----:B0-----:R-:W-:-:S04]  /*3dc0*/  LOP3.LUT R2, R12, 0x3, RZ, 0xc0, !PT ;  /* 0x000000030c027812 */ /* 0x001fc800078ec0ff */
[----:B------:R-:W-:-:S07]  /*3dd0*/  ISETP.NE.AND P1, PT, R2, RZ, PT ;  /* 0x000000ff0200720c */ /* 0x000fce0003f25270 */
[----:B------:R-:W-:Y:S06]  /*3de0*/  @!P0 BRA `(.L_x_25) ;  /* 0x0000000000248947 */ /* 0x000fec0003800000 */
[C-C-:B------:R-:W-:Y:S01]  /*3df0*/  IMAD.IADD R3, R1.reuse, 0x1, R0.reuse ;  /* 0x0000000101037824 */ /* 0x140fe200078e0200 */
[C-C-:B------:R-:W-:Y:S02]  /*3e00*/  IADD3 R4, PT, PT, R1.reuse, 0x1, R0.reuse ;  /* 0x0000000101047810 */ /* 0x140fe40007ffe000 */
[C-C-:B------:R-:W-:Y:S02]  /*3e10*/  IADD3 R5, PT, PT, R1.reuse, 0x2, R0.reuse ;  /* 0x0000000201057810 */ /* 0x140fe40007ffe000 */
[----:B------:R-:W-:Y:S01]  /*3e20*/  IADD3 R6, PT, PT, R1, 0x3, R0 ;  /* 0x0000000301067810 */ /* 0x000fe20007ffe000 */
[----:B------:R0:W-:Y:S01]  /*3e30*/  STL.U8 [R3], RZ ;  /* 0x000000ff03007387 */ /* 0x0001e20000100000 */
[----:B------:R-:W-:-:S03]  /*3e40*/  VIADD R0, R0, 0x4 ;  /* 0x0000000400007836 */ /* 0x000fc60000000000 */
[----:B------:R0:W-:Y:S04]  /*3e50*/  STL.U8 [R4], RZ ;  /* 0x000000ff04007387 */ /* 0x0001e80000100000 */
[----:B------:R0:W-:Y:S04]  /*3e60*/  STL.U8 [R5], RZ ;  /* 0x000000ff05007387 */ /* 0x0001e80000100000 */
[----:B------:R0:W-:Y:S02]  /*3e70*/  STL.U8 [R6], RZ ;  /* 0x000000ff06007387 */ /* 0x0001e40000100000 */
.L_x_25:
[----:B------:R-:W-:Y:S05]  /*3e80*/  BSYNC.RECONVERGENT B2 ;  /* 0x0000000000027941 */ /* 0x000fea0003800200 */
.L_x_24:
[----:B------:R-:W-:Y:S05]  /*3e90*/  @!P1 BRA `(.L_x_17) ;  /* 0x00000000001c9947 */ /* 0x000fea0003800000 */
[----:B------:R-:W-:-:S07]  /*3ea0*/  IMAD.MOV R2, RZ, RZ, -R2 ;  /* 0x000000ffff027224 */ /* 0x000fce00078e0a02 */
.L_x_26:
[----:B0-----:R-:W-:Y:S02]  /*3eb0*/  IMAD.IADD R3, R1, 0x1, R0 ;  /* 0x0000000101037824 */ /* 0x001fe400078e0200 */
[----:B------:R-:W-:Y:S02]  /*3ec0*/  VIADD R2, R2, 0x1 ;  /* 0x0000000102027836 */ /* 0x000fe40000000000 */
[----:B------:R-:W-:Y:S01]  /*3ed0*/  VIADD R0, R0, 0x1 ;  /* 0x0000000100007836 */ /* 0x000fe20000000000 */
[----:B------:R2:W-:Y:S02]  /*3ee0*/  STL.U8 [R3], RZ ;  /* 0x000000ff03007387 */ /* 0x0005e40000100000 */
[----:B------:R-:W-:-:S13]  /*3ef0*/  ISETP.NE.AND P0, PT, R2, RZ, PT ;  /* 0x000000ff0200720c */ /* 0x000fda0003f05270 */
[----:B--2---:R-:W-:Y:S05]  /*3f00*/  @P0 BRA `(.L_x_26) ;  /* 0xfffffffc00e80947 */ /* 0x004fea000383ffff */
.L_x_17:
[----:B------:R-:W-:Y:S05]  /*3f10*/  BSYNC.RECONVERGENT B1 ;  /* 0x0000000000017941 */ /* 0x000fea0003800200 */
.L_x_16:
[----:B------:R-:W2:Y:S04]  /*3f20*/  LDL.64 R26, [R1] ;  /* 0x00000000011a7983 */ /* 0x000ea80000100a00 */
[----:B------:R-:W3:Y:S04]  /*3f30*/  LDL.64 R14, [R1+0x8] ;  /* 0x00000800010e7983 */ /* 0x000ee80000100a00 */
[----:B------:R-:W4:Y:S04]  /*3f40*/  LDL.64 R16, [R1+0x10] ;  /* 0x0000100001107983 */ /* 0x000f280000100a00 */
[----:B------:R-:W5:Y:S04]  /*3f50*/  LDL.64 R12, [R1+0x18] ;  /* 0x00001800010c7983 */ /* 0x000f680000100a00 */
[----:B------:R-:W5:Y:S04]  /*3f60*/  LDL.64 R20, [R1+0x20] ;  /* 0x0000200001147983 */ /* 0x000f680000100a00 */
[----:B------:R-:W5:Y:S04]  /*3f70*/  LDL.64 R18, [R1+0x28] ;  /* 0x0000280001127983 */ /* 0x000f680000100a00 */
[----:B01----:R-:W5:Y:S04]  /*3f80*/  LDL.64 R2, [R1+0x50] ;  /* 0x0000500001027983 */ /* 0x003f680000100a00 */
[----:B------:R-:W5:Y:S04]  /*3f90*/  LDL.64 R4, [R1+0x58] ;  /* 0x0000580001047983 */ /* 0x000f680000100a00 */
[----:B------:R-:W5:Y:S04]  /*3fa0*/  LDL.64 R6, [R1+0x60] ;  /* 0x0000600001067983 */ /* 0x000f680000100a00 */
[----:B------:R-:W5:Y:S04]  /*3fb0*/  LDL.64 R10, [R1+0x30] ;  /* 0x00003000010a7983 */ /* 0x000f680000100a00 */
[----:B------:R-:W5:Y:S04]  /*3fc0*/  LDL.64 R22, [R1+0x38] ;  /* 0x0000380001167983 */ /* 0x000f680000100a00 */
[----:B------:R-:W5:Y:S01]  /*3fd0*/  LDL.64 R8, [R1+0x68] ;  /* 0x0000680001087983 */ /* 0x000f620000100a00 */
[----:B--2---:R-:W-:-:S05]  /*3fe0*/  PRMT R0, R26, 0x7771, RZ ;  /* 0x000077711a007816 */ /* 0x004fca00000000ff */
[----:B------:R-:W-:Y:S01]  /*3ff0*/  IMAD.U32 R24, R0, 0x10000, RZ ;  /* 0x0001000000187824 */ /* 0x000fe200078e00ff */
[----:B------:R-:W-:Y:S02]  /*4000*/  PRMT R0, R26, 0x7770, RZ ;  /* 0x000077701a007816 */ /* 0x000fe400000000ff */
[----:B---3--:R-:W-:Y:S02]  /*4010*/  PRMT R29, R14, 0x7771, RZ ;  /* 0x000077710e1d7816 */ /* 0x008fe400000000ff */
[----:B------:R-:W-:Y:S02]  /*4020*/  LOP3.LUT R25, R24, 0xff0000, RZ, 0xc0, !PT ;  /* 0x00ff000018197812 */ /* 0x000fe400078ec0ff */
[----:B------:R-:W-:Y:S01]  /*4030*/  PRMT R24, R26, 0x7772, RZ ;  /* 0x000077721a187816 */ /* 0x000fe200000000ff */
[----:B------:R-:W-:Y:S02]  /*4040*/  IMAD.U32 R29, R29, 0x10000, RZ ;  /* 0x000100001d1d7824 */ /* 0x000fe400078e00ff */
[----:B------:R-:W-:Y:S01]  /*4050*/  IMAD R25, R0, 0x1000000, R25 ;  /* 0x0100000000197824 */ /* 0x000fe200078e0219 */
[----:B------:R-:W-:Y:S01]  /*4060*/  PRMT R0, R27, 0x7771, RZ ;  /* 0x000077711b007816 */ /* 0x000fe200000000ff */
[----:B------:R-:W-:Y:S01]  /*4070*/  IMAD.SHL.U32 R24, R24, 0x100, RZ ;  /* 0x0000010018187824 */ /* 0x000fe200078e00ff */
[----:B------:R-:W-:-:S02]  /*4080*/  PRMT R26, R26, 0x7773, RZ ;  /* 0x000077731a1a7816 */ /* 0x000fc400000000ff */
[----:B------:R-:W-:Y:S01]  /*4090*/  PRMT R30, R14, 0x7770, RZ ;  /* 0x000077700e1e7816 */ /* 0x000fe200000000ff */
[----:B------:R-:W-:Y:S01]  /*40a0*/  IMAD.U32 R28, R0, 0x10000, RZ ;  /* 0x00010000001c7824 */ /* 0x000fe200078e00ff */
[----:B------:R-:W-:Y:S02]  /*40b0*/  LOP3.LUT R29, R29, 0xff0000, RZ, 0xc0, !PT ;  /* 0x00ff00001d1d7812 */ /* 0x000fe400078ec0ff */
[----:B------:R-:W-:Y:S02]  /*40c0*/  LOP3.LUT R26, R26, R25, R24, 0xfe, !PT ;  /* 0x000000191a1a7212 */ /* 0x000fe400078efe18 */
[C---:B------:R-:W-:Y:S01]  /*40d0*/  PRMT R0, R27.reuse, 0x7770, RZ ;  /* 0x000077701b007816 */ /* 0x040fe200000000ff */
[----:B------:R-:W-:Y:S01]  /*40e0*/  IMAD R25, R30, 0x1000000, R29 ;  /* 0x010000001e197824 */ /* 0x000fe200078e021d */
[----:B------:R-:W-:Y:S02]  /*40f0*/  LOP3.LUT R31, R28, 0xff0000, RZ, 0xc0, !PT ;  /* 0x00ff00001c1f7812 */ /* 0x000fe400078ec0ff */
[----:B------:R-:W-:-:S02]  /*4100*/  PRMT R24, R27, 0x7772, RZ ;  /* 0x000077721b187816 */ /* 0x000fc400000000ff */
[----:B------:R-:W-:Y:S02]  /*4110*/  PRMT R29, R15, 0x7771, RZ ;  /* 0x000077710f1d7816 */ /* 0x000fe400000000ff */
[----:B------:R-:W-:Y:S01]  /*4120*/  PRMT R30, R14, 0x7772, RZ ;  /* 0x000077720e1e7816 */ /* 0x000fe200000000ff */
[----:B------:R-:W-:Y:S01]  /*4130*/  IMAD R0, R0, 0x1000000, R31 ;  /* 0x0100000000007824 */ /* 0x000fe200078e021f */
[----:B------:R-:W-:Y:S01]  /*4140*/  PRMT R28, R27, 0x7773, RZ ;  /* 0x000077731b1c7816 */ /* 0x000fe200000000ff */
[----:B------:R-:W-:Y:S02]  /*4150*/  IMAD.SHL.U32 R27, R24, 0x100, RZ ;  /* 0x00000100181b7824 */ /* 0x000fe400078e00ff */
[----:B------:R-:W-:Y:S01]  /*4160*/  IMAD.U32 R31, R29, 0x10000, RZ ;  /* 0x000100001d1f7824 */ /* 0x000fe200078e00ff */
[----:B------:R-:W-:Y:S01]  /*4170*/  PRMT R29, R14, 0x7773, RZ ;  /* 0x000077730e1d7816 */ /* 0x000fe200000000ff */
[----:B------:R-:W-:Y:S01]  /*4180*/  IMAD.SHL.U32 R30, R30, 0x100, RZ ;  /* 0x000001001e1e7824 */ /* 0x000fe200078e00ff */
[----:B------:R-:W-:-:S02]  /*4190*/  LOP3.LUT R24, R28, R0, R27, 0xfe, !PT ;  /* 0x000000001c187212 */ /* 0x000fc400078efe1b */
[----:B------:R-:W-:Y:S02]  /*41a0*/  PRMT R14, R15, 0x7770, RZ ;  /* 0x000077700f0e7816 */ /* 0x000fe400000000ff */
[----:B------:R-:W-:Y:S02]  /*41b0*/  LOP3.LUT R0, R29, R25, R30, 0xfe, !PT ;  /* 0x000000191d007212 */ /* 0x000fe400078efe1e */
[----:B------:R-:W-:Y:S02]  /*41c0*/  LOP3.LUT R31, R31, 0xff0000, RZ, 0xc0, !PT ;  /* 0x00ff00001f1f7812 */ /* 0x000fe400078ec0ff */
[----:B------:R-:W-:Y:S02]  /*41d0*/  PRMT R25, R15, 0x7772, RZ ;  /* 0x000077720f197816 */ /* 0x000fe400000000ff */
[----:B----4-:R-:W-:Y:S02]  /*41e0*/  PRMT R27, R17, 0x7771, RZ ;  /* 0x00007771111b7816 */ /* 0x010fe400000000ff */
[----:B------:R-:W-:Y:S01]  /*41f0*/  PRMT R28, R16, 0x7771, RZ ;  /* 0x00007771101c7816 */ /* 0x000fe200000000ff */
[----:B------:R-:W-:Y:S01]  /*4200*/  IMAD R14, R14, 0x1000000, R31 ;  /* 0x010000000e0e7824 */ /* 0x000fe200078e021f */
[----:B------:R-:W-:Y:S01]  /*4210*/  PRMT R15, R15, 0x7773, RZ ;  /* 0x000077730f0f7816 */ /* 0x000fe200000000ff */
[----:B------:R-:W-:-:S02]  /*4220*/  IMAD.U32 R30, R27, 0x10000, RZ ;  /* 0x000100001b1e7824 */ /* 0x000fc400078e00ff */
[----:B------:R-:W-:Y:S02]  /*4230*/  IMAD.SHL.U32 R25, R25, 0x100, RZ ;  /* 0x0000010019197824 */ /* 0x000fe400078e00ff */
[----:B------:R-:W-:Y:S01]  /*4240*/  IMAD.U32 R28, R28, 0x10000, RZ ;  /* 0x000100001c1c7824 */ /* 0x000fe200078e00ff */
[----:B------:R-:W-:Y:S02]  /*4250*/  PRMT R27, R17, 0x7770, RZ ;  /* 0x00007770111b7816 */ /* 0x000fe400000000ff */
[----:B------:R-:W-:Y:S02]  /*4260*/  LOP3.LUT R30, R30, 0xff0000, RZ, 0xc0, !PT ;  /* 0x00ff00001e1e7812 */ /* 0x000fe400078ec0ff */
[----:B------:R-:W-:Y:S02]  /*4270*/  LOP3.LUT R14, R15, R14, R25, 0xfe, !PT ;  /* 0x0000000e0f0e7212 */ /* 0x000fe400078efe19 */
[----:B------:R-:W-:Y:S02]  /*4280*/  PRMT R15, R17, 0x7772, RZ ;  /* 0x00007772110f7816 */ /* 0x000fe400000000ff */
[----:B------:R-:W-:-:S02]  /*4290*/  PRMT R29, R16, 0x7770, RZ ;  /* 0x00007770101d7816 */ /* 0x000fc400000000ff */
[----:B------:R-:W-:Y:S02]  /*42a0*/  LOP3.LUT R28, R28, 0xff0000, RZ, 0xc0, !PT ;  /* 0x00ff00001c1c7812 */ /* 0x000fe400078ec0ff */
[----:B------:R-:W-:Y:S01]  /*42b0*/  PRMT R25, R16, 0x7772, RZ ;  /* 0x0000777210197816 */ /* 0x000fe200000000ff */
[----:B------:R-:W-:Y:S01]  /*42c0*/  IMAD R30, R27, 0x1000000, R30 ;  /* 0x010000001b1e7824 */ /* 0x000fe200078e021e */
[----:B-----5:R-:W-:Y:S01]  /*42d0*/  PRMT R27, R12, 0x7771, RZ ;  /* 0x000077710c1b7816 */ /* 0x020fe200000000ff */
[----:B------:R-:W-:Y:S01]  /*42e0*/  IMAD.SHL.U32 R15, R15, 0x100, RZ ;  /* 0x000001000f0f7824 */ /* 0x000fe200078e00ff */
[----:B------:R-:W-:Y:S01]  /*42f0*/  PRMT R17, R17, 0x7773, RZ ;  /* 0x0000777311117816 */ /* 0x000fe200000000ff */
[----:B------:R-:W-:Y:S01]  /*4300*/  IMAD R28, R29, 0x1000000, R28 ;  /* 0x010000001d1c7824 */ /* 0x000fe200078e021c */
[----:B------:R-:W-:Y:S01]  /*4310*/  PRMT R16, R16, 0x7773, RZ ;  /* 0x0000777310107816 */ /* 0x000fe200000000ff */
[----:B------:R-:W-:Y:S01]  /*4320*/  IMAD.SHL.U32 R25, R25, 0x100, RZ ;  /* 0x0000010019197824 */ /* 0x000fe200078e00ff */
[----:B------:R-:W-:Y:S01]  /*4330*/  LOP3.LUT R30, R17, R30, R15, 0xfe, !PT ;  /* 0x0000001e111e7212 */ /* 0x000fe200078efe0f */
[----:B------:R-:W-:Y:S01]  /*4340*/  IMAD.U32 R29, R27, 0x10000, RZ ;  /* 0x000100001b1d7824 */ /* 0x000fe200078e00ff */
[----:B------:R-:W-:-:S02]  /*4350*/  PRMT R15, R13, 0x7771, RZ ;  /* 0x000077710d0f7816 */ /* 0x000fc400000000ff */
[----:B------:R-:W-:Y:S02]  /*4360*/  LOP3.LUT R28, R16, R28, R25, 0xfe, !PT ;  /* 0x0000001c101c7212 */ /* 0x000fe400078efe19 */
[----:B------:R-:W-:Y:S01]  /*4370*/  PRMT R25, R20, 0x7771, RZ ;  /* 0x0000777114197816 */ /* 0x000fe200000000ff */
[----:B------:R-:W-:Y:S01]  /*4380*/  IMAD.U32 R15, R15, 0x10000, RZ ;  /* 0x000100000f0f7824 */ /* 0x000fe200078e00ff */
[C---:B------:R-:W-:Y:S02]  /*4390*/  PRMT R27, R12.reuse, 0x7770, RZ ;  /* 0x000077700c1b7816 */ /* 0x040fe400000000ff */
[----:B------:R-:W-:Y:S01]  /*43a0*/  LOP3.LUT R32, R29, 0xff0000, RZ, 0xc0, !PT ;  /* 0x00ff00001d207812 */ /* 0x000fe200078ec0ff */
[----:B------:R-:W-:Y:S01]  /*43b0*/  IMAD.U32 R29, R25, 0x10000, RZ ;  /* 0x00010000191d7824 */ /* 0x000fe200078e00ff */
[C---:B------:R-:W-:Y:S02]  /*43c0*/  PRMT R16, R12.reuse, 0x7772, RZ ;  /* 0x000077720c107816 */ /* 0x040fe400000000ff */
[----:B------:R-:W-:Y:S01]  /*43d0*/  PRMT R17, R12, 0x7773, RZ ;  /* 0x000077730c117816 */ /* 0x000fe200000000ff */
[----:B------:R-:W-:Y:S01]  /*43e0*/  IMAD R27, R27, 0x1000000, R32 ;  /* 0x010000001b1b7824 */ /* 0x000fe200078e0220 */
[----:B------:R-:W-:Y:S01]  /*43f0*/  PRMT R32, R13, 0x7770, RZ ;  /* 0x000077700d207816 */ /* 0x000fe200000000ff */
[----:B------:R-:W-:Y:S01]  /*4400*/  IMAD.SHL.U32 R12, R16, 0x100, RZ ;  /* 0x00000100100c7824 */ /* 0x000fe200078e00ff */
[----:B------:R-:W-:-:S02]  /*4410*/  LOP3.LUT R15, R15, 0xff0000, RZ, 0xc0, !PT ;  /* 0x00ff00000f0f7812 */ /* 0x000fc400078ec0ff */
[----:B------:R-:W-:Y:S02]  /*4420*/  PRMT R25, R20, 0x7770, RZ ;  /* 0x0000777014197816 */ /* 0x000fe400000000ff */
[----:B------:R-:W-:Y:S01]  /*4430*/  LOP3.LUT R16, R29, 0xff0000, RZ, 0xc0, !PT ;  /* 0x00ff00001d107812 */ /* 0x000fe200078ec0ff */
[----:B------:R-:W-:-:S04]  /*4440*/  IMAD R32, R32, 0x1000000, R15 ;  /* 0x0100000020207824 */ /* 0x000fc800078e020f */
[----:B------:R-:W-:Y:S01]  /*4450*/  IMAD R15, R25, 0x1000000, R16 ;  /* 0x01000000190f7824 */ /* 0x000fe200078e0210 */
[----:B------:R-:W-:Y:S02]  /*4460*/  PRMT R25, R21, 0x7771, RZ ;  /* 0x0000777115197816 */ /* 0x000fe400000000ff */
[----:B------:R-:W-:Y:S02]  /*4470*/  PRMT R16, R13, 0x7772, RZ ;  /* 0x000077720d107816 */ /* 0x000fe400000000ff */
[----:B------:R-:W-:Y:S01]  /*4480*/  LOP3.LUT R12, R17, R27, R12, 0xfe, !PT ;  /* 0x0000001b110c7212 */ /* 0x000fe200078efe0c */
[----:B------:R-:W-:Y:S01]  /*4490*/  IMAD.U32 R29, R25, 0x10000, RZ ;  /* 0x00010000191d7824 */ /* 0x000fe200078e00ff */
[----:B------:R-:W-:Y:S01]  /*44a0*/  PRMT R17, R13, 0x7773, RZ ;  /* 0x000077730d117816 */ /* 0x000fe200000000ff */
[----:B------:R-:W-:Y:S01]  /*44b0*/  IMAD.SHL.U32 R13, R16, 0x100, RZ ;  /* 0x00000100100d7824 */ /* 0x000fe200078e00ff */
[C---:B------:R-:W-:Y:S02]  /*44c0*/  PRMT R27, R20.reuse, 0x7772, RZ ;  /* 0x00007772141b7816 */ /* 0x040fe400000000ff */
[----:B------:R-:W-:-:S02]  /*44d0*/  PRMT R25, R20, 0x7773, RZ ;  /* 0x0000777314197816 */ /* 0x000fc400000000ff */
[----:B------:R-:W-:Y:S01]  /*44e0*/  PRMT R20, R21, 0x7770, RZ ;  /* 0x0000777015147816 */ /* 0x000fe200000000ff */
[----:B------:R-:W-:Y:S01]  /*44f0*/  IMAD.SHL.U32 R34, R27, 0x100, RZ ;  /* 0x000001001b227824 */ /* 0x000fe200078e00ff */
[----:B------:R-:W-:Y:S02]  /*4500*/  LOP3.LUT R29, R29, 0xff0000, RZ, 0xc0, !PT ;  /* 0x00ff00001d1d7812 */ /* 0x000fe400078ec0ff */
[----:B------:R-:W-:Y:S02]  /*4510*/  LOP3.LUT R32, R17, R32, R13, 0xfe, !PT ;  /* 0x0000002011207212 */ /* 0x000fe400078efe0d */
[----:B------:R-:W-:Y:S02]  /*4520*/  PRMT R17, R18, 0x7771, RZ ;  /* 0x0000777112117816 */ /* 0x000fe400000000ff */
[----:B------:R-:W-:Y:S01]  /*4530*/  LOP3.LUT R27, R5, R3, R4, 0xb8, !PT ;  /* 0x00000003051b7212 */ /* 0x000fe200078eb804 */
[----:B------:R-:W-:Y:S01]  /*4540*/  IMAD R16, R20, 0x1000000, R29 ;  /* 0x0100000014107824 */ /* 0x000fe200078e021d */
[----:B------:R-:W-:Y:S01]  /*4550*/  LOP3.LUT R13, R25, R15, R34, 0xfe, !PT ;  /* 0x0000000f190d7212 */ /* 0x000fe200078efe22 */
[----:B------:R-:W-:Y:S01]  /*4560*/  IMAD.U32 R20, R17, 0x10000, RZ ;  /* 0x0001000011147824 */ /* 0x000fe200078e00ff */
[----:B------:R-:W-:Y:S01]  /*4570*/  PRMT R15, R21, 0x7772, RZ ;  /* 0x00007772150f7816 */ /* 0x000fe200000000ff */
[----:B------:R-:W-:Y:S01]  /*4580*/  IMAD.IADD R27, R6, 0x1, R27 ;  /* 0x00000001061b7824 */ /* 0x000fe200078e021b */
[----:B------:R-:W-:-:S02]  /*4590*/  SHF.L.W.U32.HI R17, R3, 0x1e, R3 ;  /* 0x0000001e03117819 */ /* 0x000fc40000010e03 */
[----:B------:R-:W-:Y:S01]  /*45a0*/  PRMT R25, R18, 0x7770, RZ ;  /* 0x0000777012197816 */ /* 0x000fe200000000ff */
[----:B------:R-:W-:Y:S01]  /*45b0*/  IMAD.SHL.U32 R15, R15, 0x100, RZ ;  /* 0x000001000f0f7824 */ /* 0x000fe200078e00ff */
[----:B------:R-:W-:Y:S02]  /*45c0*/  LOP3.LUT R20, R20, 0xff0000, RZ, 0xc0, !PT ;  /* 0x00ff000014147812 */ /* 0x000fe400078ec0ff */
[----:B------:R-:W-:Y:S02]  /*45d0*/  PRMT R21, R21, 0x7773, RZ ;  /* 0x0000777315157816 */ /* 0x000fe400000000ff */
[----:B------:R-:W-:Y:S02]  /*45e0*/  LOP3.LUT R34, R4, R2, R17, 0xb8, !PT ;  /* 0x0000000204227212 */ /* 0x000fe400078eb811 */
[----:B------:R-:W-:Y:S01]  /*45f0*/  LEA.HI R27, R2, R27, R2, 0x5 ;  /* 0x0000001b021b7211 */ /* 0x000fe200078f2802 */
[----:B------:R-:W-:Y:S01]  /*4600*/  IMAD R25, R25, 0x1000000, R20 ;  /* 0x0100000019197824 */ /* 0x000fe200078e0214 */
[----:B------:R-:W-:Y:S01]  /*4610*/  LOP3.LUT R21, R21, R16, R15, 0xfe, !PT ;  /* 0x0000001015157212 */ /* 0x000fe200078efe0f */
[----:B------:R-:W-:Y:S01]  /*4620*/  IMAD.IADD R29, R5, 0x1, R34 ;  /* 0x00000001051d7824 */ /* 0x000fe200078e0222 */
[----:B------:R-:W-:-:S02]  /*4630*/  IADD3 R16, PT, PT, R26, R27, R7 ;  /* 0x0000001b1a107210 */ /* 0x000fc40007ffe007 */
[----:B------:R-:W-:Y:S02]  /*4640*/  SHF.L.W.U32.HI R20, R2, 0x1e, R2 ;  /* 0x0000001e02147819 */ /* 0x000fe40000010e02 */
[C---:B------:R-:W-:Y:S02]  /*4650*/  PRMT R15, R18.reuse, 0x7772, RZ ;  /* 0x00007772120f7816 */ /* 0x040fe400000000ff */
[----:B------:R-:W-:Y:S02]  /*4660*/  LOP3.LUT R31, R17, R16, R20, 0xb8, !PT ;  /* 0x00000010111f7212 */ /* 0x000fe400078eb814 */
[----:B------:R-:W-:Y:S01]  /*4670*/  PRMT R27, R18, 0x7773, RZ ;  /* 0x00007773121b7816 */ /* 0x000fe200000000ff */
[----:B------:R-:W-:Y:S01]  /*4680*/  IMAD.SHL.U32 R18, R15, 0x100, RZ ;  /* 0x000001000f127824 */ /* 0x000fe200078e00ff */
[--C-:B------:R-:W-:Y:S01]  /*4690*/  LEA.HI R29, R16, R29, R16.reuse, 0x5 ;  /* 0x0000001d101d7211 */ /* 0x100fe200078f2810 */
[----:B------:R-:W-:Y:S01]  /*46a0*/  IMAD.IADD R31, R4, 0x1, R31 ;  /* 0x00000001041f7824 */ /* 0x000fe200078e021f */
[----:B------:R-:W-:-:S02]  /*46b0*/  SHF.L.W.U32.HI R15, R16, 0x1e, R16 ;  /* 0x0000001e100f7819 */ /* 0x000fc40000010e10 */
[----:B------:R-:W-:Y:S02]  /*46c0*/  IADD3 R16, PT, PT, R24, R29, R7 ;  /* 0x0000001d18107210 */ /* 0x000fe40007ffe007 */
[----:B------:R-:W-:Y:S02]  /*46d0*/  LOP3.LUT R25, R27, R25, R18, 0xfe, !PT ;  /* 0x000000191b197212 */ /* 0x000fe400078efe12 */
[----:B------:R-:W-:Y:S02]  /*46e0*/  PRMT R18, R19, 0x7771, RZ ;  /* 0x0000777113127816 */ /* 0x000fe400000000ff */
[--C-:B------:R-:W-:Y:S02]  /*46f0*/  LEA.HI R31, R16, R31, R16.reuse, 0x5 ;  /* 0x0000001f101f7211 */ /* 0x100fe400078f2810 */
[----:B------:R-:W-:Y:S01]  /*4700*/  LOP3.LUT R34, R20, R16, R15, 0xb8, !PT ;  /* 0x0000001014227212 */ /* 0x000fe200078eb80f */
[----:B------:R-:W-:Y:S01]  /*4710*/  IMAD.U32 R29, R18, 0x10000, RZ ;  /* 0x00010000121d7824 */ /* 0x000fe200078e00ff */
[----:B------:R-:W-:-:S02]  /*4720*/  SHF.L.W.U32.HI R16, R16, 0x1e, R16 ;  /* 0x0000001e10107819 */ /* 0x000fc40000010e10 */
[----:B------:R-:W-:Y:S01]  /*4730*/  IADD3 R18, PT, PT, R0, R31, R7 ;  /* 0x0000001f00127210 */ /* 0x000fe20007ffe007 */
[----:B------:R-:W-:Y:S01]  /*4740*/  IMAD.IADD R17, R17, 0x1, R34 ;  /* 0x0000000111117824 */ /* 0x000fe200078e0222 */
[----:B------:R-:W-:Y:S02]  /*4750*/  PRMT R27, R19, 0x7770, RZ ;  /* 0x00007770131b7816 */ /* 0x000fe400000000ff */
[----:B------:R-:W-:Y:S02]  /*4760*/  LOP3.LUT R31, R15, R18, R16, 0xb8, !PT ;  /* 0x000000120f1f7212 */ /* 0x000fe400078eb810 */
[----:B------:R-:W-:Y:S02]  /*4770*/  LOP3.LUT R34, R29, 0xff0000, RZ, 0xc0, !PT ;  /* 0x00ff00001d227812 */ /* 0x000fe400078ec0ff */
[----:B------:R-:W-:Y:S01]  /*4780*/  PRMT R29, R19, 0x7772, RZ ;  /* 0x00007772131d7816 */ /* 0x000fe200000000ff */
[----:B------:R-:W-:Y:S01]  /*4790*/  IMAD.IADD R20, R20, 0x1, R31 ;  /* 0x0000000114147824 */ /* 0x000fe200078e021f */
[C---:B------:R-:W-:Y:S01]  /*47a0*/  LEA.HI R31, R18.reuse, R17, R18, 0x5 ;  /* 0x00000011121f7211 */ /* 0x040fe200078f2812 */
[----:B------:R-:W-:Y:S01]  /*47b0*/  IMAD R27, R27, 0x1000000, R34 ;  /* 0x010000001b1b7824 */ /* 0x000fe200078e0222 */
[----:B------:R-:W-:Y:S01]  /*47c0*/  PRMT R17, R19, 0x7773, RZ ;  /* 0x0000777313117816 */ /* 0x000fe200000000ff */
[----:B------:R-:W-:Y:S01]  /*47d0*/  IMAD.SHL.U32 R34, R29, 0x100, RZ ;  /* 0x000001001d227824 */ /* 0x000fe200078e00ff */
[----:B------:R-:W-:-:S02]  /*47e0*/  SHF.L.W.U32.HI R19, R18, 0x1e, R18 ;  /* 0x0000001e12137819 */ /* 0x000fc40000010e12 */
[----:B------:R-:W-:Y:S02]  /*47f0*/  IADD3 R29, PT, PT, R14, R31, R7 ;  /* 0x0000001f0e1d7210 */ /* 0x000fe40007ffe007 */
[----:B------:R-:W-:Y:S02]  /*4800*/  LOP3.LUT R17, R17, R27, R34, 0xfe, !PT ;  /* 0x0000001b11117212 */ /* 0x000fe400078efe22 */
[----:B------:R-:W-:Y:S02]  /*4810*/  LOP3.LUT R34, R16, R29, R19, 0xb8, !PT ;  /* 0x0000001d10227212 */ /* 0x000fe400078eb813 */
[----:B------:R-:W-:Y:S02]  /*4820*/  LEA.HI R20, R29, R20, R29, 0x5 ;  /* 0x000000141d147211 */ /* 0x000fe400078f281d */
[----:B------:R-:W-:Y:S01]  /*4830*/  PRMT R18, R10, 0x7771, RZ ;  /* 0x000077710a127816 */ /* 0x000fe200000000ff */
[----:B------:R-:W-:Y:S01]  /*4840*/  IMAD.IADD R34, R15, 0x1, R34 ;  /* 0x000000010f227824 */ /* 0x000fe200078e0222 */
[----:B------:R-:W-:-:S03]  /*4850*/  IADD3 R15, PT, PT, R28, R20, R7 ;  /* 0x000000141c0f7210 */ /* 0x000fc60007ffe007 */
[----:B------:R-:W-:Y:S01]  /*4860*/  IMAD.U32 R18, R18, 0x10000, RZ ;  /* 0x0001000012127824 */ /* 0x000fe200078e00ff */
[----:B------:R-:W-:Y:S02]  /*4870*/  SHF.L.W.U32.HI R20, R29, 0x1e, R29 ;  /* 0x0000001e1d147819 */ /* 0x000fe40000010e1d */
[----:B------:R-:W-:Y:S02]  /*4880*/  LEA.HI R27, R15, R34, R15, 0x5 ;  /* 0x000000220f1b7211 */ /* 0x000fe400078f280f */
[----:B------:R-:W-:Y:S02]  /*4890*/  LOP3.LUT R34, R18, 0xff0000, RZ, 0xc0, !PT ;  /* 0x00ff000012227812 */ /* 0x000fe400078ec0ff */
[----:B------:R-:W-:Y:S02]  /*48a0*/  LOP3.LUT R29, R19, R15, R20, 0xb8, !PT ;  /* 0x0000000f131d7212 */ /* 0x000fe400078eb814 */
[----:B------:R-:W-:Y:S02]  /*48b0*/  IADD3 R18, PT, PT, R30, R27, R7 ;  /* 0x0000001b1e127210 */ /* 0x000fe40007ffe007 */
[----:B------:R-:W-:Y:S01]  /*48c0*/  PRMT R27, R10, 0x7770, RZ ;  /* 0x000077700a1b7816 */ /* 0x000fe200000000ff */
[----:B------:R-:W-:Y:S01]  /*48d0*/  IMAD.IADD R29, R16, 0x1, R29 ;  /* 0x00000001101d7824 */ /* 0x000fe200078e021d */
[----:B------:R-:W-:-:S03]  /*48e0*/  SHF.L.W.U32.HI R15, R15, 0x1e, R15 ;  /* 0x0000001e0f0f7819 */ /* 0x000fc60000010e0f */
[----:B------:R-:W-:Y:S01]  /*48f0*/  IMAD R16, R27, 0x1000000, R34 ;  /* 0x010000001b107824 */ /* 0x000fe200078e0222 */
[----:B------:R-:W-:Y:S02]  /*4900*/  PRMT R27, R10, 0x7772, RZ ;  /* 0x000077720a1b7816 */ /* 0x000fe400000000ff */
[----:B------:R-:W-:Y:S02]  /*4910*/  LOP3.LUT R36, R20, R18, R15, 0xb8, !PT ;  /* 0x0000001214247212 */ /* 0x000fe400078eb80f */
[----:B------:R-:W-:Y:S01]  /*4920*/  LEA.HI R29, R18, R29, R18, 0x5 ;  /* 0x0000001d121d7211 */ /* 0x000fe200078f2812 */
[----:B------:R-:W-:Y:S01]  /*4930*/  IMAD.SHL.U32 R27, R27, 0x100, RZ ;  /* 0x000001001b1b7824 */ /* 0x000fe200078e00ff */
[----:B------:R-:W-:Y:S01]  /*4940*/  PRMT R10, R10, 0x7773, RZ ;  /* 0x000077730a0a7816 */ /* 0x000fe200000000ff */
[----:B------:R-:W-:Y:S01]  /*4950*/  IMAD.IADD R36, R19, 0x1, R36 ;  /* 0x0000000113247824 */ /* 0x000fe200078e0224 */
[----:B------:R-:W-:Y:S02]  /*4960*/  IADD3 R29, PT, PT, R12, R29, R7 ;  /* 0x0000001d0c1d7210 */ /* 0x000fe40007ffe007 */
[----:B------:R-:W-:-:S02]  /*4970*/  SHF.L.W.U32.HI R18, R18, 0x1e, R18 ;  /* 0x0000001e12127819 */ /* 0x000fc40000010e12 */
[----:B------:R-:W-:Y:S02]  /*4980*/  LOP3.LUT R16, R10, R16, R27, 0xfe, !PT ;  /* 0x000000100a107212 */ /* 0x000fe400078efe1b */
[--C-:B------:R-:W-:Y:S02]  /*4990*/  LEA.HI R10, R29, R36, R29.reuse, 0x5 ;  /* 0x000000241d0a7211 */ /* 0x100fe400078f281d */
[----:B------:R-:W-:Y:S02]  /*49a0*/  LOP3.LUT R31, R15, R29, R18, 0xb8, !PT ;  /* 0x0000001d0f1f7212 */ /* 0x000fe400078eb812 */
[----:B------:R-:W-:Y:S02]  /*49b0*/  PRMT R27, R11, 0x7771, RZ ;  /* 0x000077710b1b7816 */ /* 0x000fe400000000ff */
[----:B------:R-:W-:Y:S01]  /*49c0*/  SHF.L.W.U32.HI R19, R29, 0x1e, R29 ;  /* 0x0000001e1d137819 */ /* 0x000fe20000010e1d */
[----:B------:R-:W-:Y:S01]  /*49d0*/  IMAD.IADD R31, R20, 0x1, R31 ;  /* 0x00000001141f7824 */ /* 0x000fe200078e021f */
[----:B------:R-:W-:Y:S01]  /*49e0*/  IADD3 R10, PT, PT, R32, R10, R7 ;  /* 0x0000000a200a7210 */ /* 0x000fe20007ffe007 */
[----:B------:R-:W-:-:S03]  /*49f0*/  IMAD.U32 R27, R27, 0x10000, RZ ;  /* 0x000100001b1b7824 */ /* 0x000fc600078e00ff */
[----:B------:R-:W-:Y:S02]  /*4a00*/  LOP3.LUT R36, R18, R10, R19, 0xb8, !PT ;  /* 0x0000000a12247212 */ /* 0x000fe400078eb813 */
[----:B------:R-:W-:Y:S02]  /*4a10*/  LEA.HI R20, R10, R31, R10, 0x5 ;  /* 0x0000001f0a147211 */ /* 0x000fe400078f280a */
[----:B------:R-:W-:Y:S01]  /*4a20*/  LOP3.LUT R34, R27, 0xff0000, RZ, 0xc0, !PT ;  /* 0x00ff00001b227812 */ /* 0x000fe200078ec0ff */
[----:B------:R-:W-:Y:S01]  /*4a30*/  IMAD.IADD R29, R15, 0x1, R36 ;  /* 0x000000010f1d7824 */ /* 0x000fe200078e0224 */
[----:B------:R-:W-:Y:S02]  /*4a40*/  PRMT R27, R11, 0x7770, RZ ;  /* 0x000077700b1b7816 */ /* 0x000fe400000000ff */
[----:B------:R-:W-:-:S03]  /*4a50*/  IADD3 R20, PT, PT, R13, R20, R7 ;  /* 0x000000140d147210 */ /* 0x000fc60007ffe007 */
[----:B------:R-:W-:Y:S01]  /*4a60*/  IMAD R15, R27, 0x1000000, R34 ;  /* 0x010000001b0f7824 */ /* 0x000fe200078e0222 */
[----:B------:R-:W-:Y:S02]  /*4a70*/  LEA.HI R36, R20, R29, R20, 0x5 ;  /* 0x0000001d14247211 */ /* 0x000fe400078f2814 */
[C---:B------:R-:W-:Y:S02]  /*4a80*/  PRMT R27, R11.reuse, 0x7772, RZ ;  /* 0x000077720b1b7816 */ /* 0x040fe400000000ff */
[----:B------:R-:W-:Y:S02]  /*4a90*/  PRMT R29, R11, 0x7773, RZ ;  /* 0x000077730b1d7816 */ /* 0x000fe400000000ff */
[----:B------:R-:W-:Y:S01]  /*4aa0*/  SHF.L.W.U32.HI R11, R10, 0x1e, R10 ;  /* 0x0000001e0a0b7819 */ /* 0x000fe20000010e0a */
[----:B------:R-:W-:-:S03]  /*4ab0*/  IMAD.SHL.U32 R34, R27, 0x100, RZ ;  /* 0x000001001b227824 */ /* 0x000fc600078e00ff */
[----:B------:R-:W-:Y:S02]  /*4ac0*/  LOP3.LUT R31, R19, R20, R11, 0xb8, !PT ;  /* 0x00000014131f7212 */ /* 0x000fe400078eb80b */
[----:B------:R-:W-:Y:S02]  /*4ad0*/  IADD3 R27, PT, PT, R21, R36, R7 ;  /* 0x00000024151b7210 */ /* 0x000fe40007ffe007 */
[----:B------:R-:W-:Y:S01]  /*4ae0*/  SHF.L.W.U32.HI R10, R20, 0x1e, R20 ;  /* 0x0000001e140a7819 */ /* 0x000fe20000010e14 */
[----:B------:R-:W-:Y:S01]  /*4af0*/  IMAD.IADD R20, R18, 0x1, R31 ;  /* 0x0000000112147824 */ /* 0x000fe200078e021f */
[----:B------:R-:W-:Y:S02]  /*4b00*/  LOP3.LUT R15, R29, R15, R34, 0xfe, !PT ;  /* 0x0000000f1d0f7212 */ /* 0x000fe400078efe22 */
[----:B------:R-:W-:Y:S02]  /*4b10*/  LOP3.LUT R34, R11, R27, R10, 0xb8, !PT ;  /* 0x0000001b0b227212 */ /* 0x000fe400078eb80a */
[----:B------:R-:W-:-:S02]  /*4b20*/  PRMT R18, R22, 0x7771, RZ ;  /* 0x0000777116127816 */ /* 0x000fc400000000ff */
[--C-:B------:R-:W-:Y:S01]  /*4b30*/  LEA.HI R20, R27, R20, R27.reuse, 0x5 ;  /* 0x000000141b147211 */ /* 0x100fe200078f281b */
[----:B------:R-:W-:Y:S01]  /*4b40*/  IMAD.IADD R29, R19, 0x1, R34 ;  /* 0x00000001131d7824 */ /* 0x000fe200078e0222 */
[----:B------:R-:W-:Y:S01]  /*4b50*/  SHF.L.W.U32.HI R19, R27, 0x1e, R27 ;  /* 0x0000001e1b137819 */ /* 0x000fe20000010e1b */
[----:B------:R-:W-:Y:S01]  /*4b60*/  IMAD.U32 R31, R18, 0x10000, RZ ;  /* 0x00010000121f7824 */ /* 0x000fe200078e00ff */
[----:B------:R-:W-:Y:S02]  /*4b70*/  IADD3 R20, PT, PT, R25, R20, R7 ;  /* 0x0000001419147210 */ /* 0x000fe40007ffe007 */
[----:B------:R-:W-:Y:S02]  /*4b80*/  PRMT R18, R22, 0x7770, RZ ;  /* 0x0000777016127816 */ /* 0x000fe400000000ff */
[----:B------:R-:W-:Y:S02]  /*4b90*/  LOP3.LUT R31, R31, 0xff0000, RZ, 0xc0, !PT ;  /* 0x00ff00001f1f7812 */ /* 0x000fe400078ec0ff */
[----:B------:R-:W-:-:S02]  /*4ba0*/  LOP3.LUT R36, R10, R20, R19, 0xb8, !PT ;  /* 0x000000140a247212 */ /* 0x000fc400078eb813 */
[----:B------:R-:W-:Y:S02]  /*4bb0*/  PRMT R27, R22, 0x7772, RZ ;  /* 0x00007772161b7816 */ /* 0x000fe400000000ff */
[----:B------:R-:W-:Y:S01]  /*4bc0*/  LEA.HI R34, R20, R29, R20, 0x5 ;  /* 0x0000001d14227211 */ /* 0x000fe200078f2814 */
[----:B------:R-:W-:Y:S01]  /*4bd0*/  IMAD R18, R18, 0x1000000, R31 ;  /* 0x0100000012127824 */ /* 0x000fe200078e021f */
[----:B------:R-:W-:Y:S01]  /*4be0*/  PRMT R22, R22, 0x7773, RZ ;  /* 0x0000777316167816 */ /* 0x000fe200000000ff */
[----:B------:R-:W-:Y:S01]  /*4bf0*/  IMAD.IADD R11, R11, 0x1, R36 ;  /* 0x000000010b0b7824 */ /* 0x000fe200078e0224 */
[----:B------:R-:W-:Y:S01]  /*4c00*/  IADD3 R34, PT, PT, R17, R34, R7 ;  /* 0x0000002211227210 */ /* 0x000fe20007ffe007 */
[----:B------:R-:W-:-:S03]  /*4c10*/  IMAD.SHL.U32 R27, R27, 0x100, RZ ;  /* 0x000001001b1b7824 */ /* 0x000fc600078e00ff */
[----:B------:R-:W-:Y:S02]  /*4c20*/  LEA.HI R29, R34, R11, R34, 0x5 ;  /* 0x0000000b221d7211 */ /* 0x000fe400078f2822 */
[----:B------:R-:W-:Y:S02]  /*4c30*/  LOP3.LUT R18, R22, R18, R27, 0xfe, !PT ;  /* 0x0000001216127212 */ /* 0x000fe400078efe1b */
[----:B------:R-:W-:Y:S02]  /*4c40*/  SHF.L.W.U32.HI R22, R20, 0x1e, R20 ;  /* 0x0000001e14167819 */ /* 0x000fe40000010e14 */
[----:B------:R-:W-:Y:S02]  /*4c50*/  IADD3 R20, PT, PT, R16, R29, R7 ;  /* 0x0000001d10147210 */ /* 0x000fe40007ffe007 */
[----:B------:R-:W-:Y:S02]  /*4c60*/  SHF.L.W.U32.HI R11, R34, 0x1e, R34 ;  /* 0x0000001e220b7819 */ /* 0x000fe40000010e22 */
[----:B------:R-:W-:-:S02]  /*4c70*/  LOP3.LUT R29, R19, R34, R22, 0xb8, !PT ;  /* 0x00000022131d7212 */ /* 0x000fc400078eb816 */
[----:B------:R-:W-:Y:S02]  /*4c80*/  PRMT R27, R23, 0x7771, RZ ;  /* 0x00007771171b7816 */ /* 0x000fe400000000ff */
[----:B------:R-:W-:Y:S01]  /*4c90*/  LOP3.LUT R34, R22, R20, R11, 0xb8, !PT ;  /* 0x0000001416227212 */ /* 0x000fe200078eb80b */
[----:B------:R-:W-:Y:S02]  /*4ca0*/  IMAD.IADD R29, R10, 0x1, R29 ;  /* 0x000000010a1d7824 */ /* 0x000fe400078e021d */
[----:B------:R-:W-:Y:S02]  /*4cb0*/  IMAD.U32 R10, R27, 0x10000, RZ ;  /* 0x000100001b0a7824 */ /* 0x000fe400078e00ff */
[----:B------:R-:W-:Y:S01]  /*4cc0*/  IMAD.IADD R19, R19, 0x1, R34 ;  /* 0x0000000113137824 */ /* 0x000fe200078e0222 */
[----:B------:R-:W-:Y:S02]  /*4cd0*/  LEA.HI R34, R20, R29, R20, 0x5 ;  /* 0x0000001d14227211 */ /* 0x000fe400078f2814 */
[----:B------:R-:W-:-:S02]  /*4ce0*/  LOP3.LUT R36, R10, 0xff0000, RZ, 0xc0, !PT ;  /* 0x00ff00000a247812 */ /* 0x000fc400078ec0ff */
[----:B------:R-:W-:Y:S02]  /*4cf0*/  SHF.L.W.U32.HI R10, R20, 0x1e, R20 ;  /* 0x0000001e140a7819 */ /* 0x000fe40000010e14 */
[C---:B------:R-:W-:Y:S02]  /*4d00*/  PRMT R27, R23.reuse, 0x7770, RZ ;  /* 0x00007770171b7816 */ /* 0x040fe400000000ff */
[----:B------:R-:W-:Y:S02]  /*4d10*/  PRMT R20, R23, 0x7772, RZ ;  /* 0x0000777217147816 */ /* 0x000fe400000000ff */
[----:B------:R-:W-:Y:S01]  /*4d20*/  IADD3 R34, PT, PT, R15, R34, R7 ;  /* 0x000000220f227210 */ /* 0x000fe20007ffe007 */
[----:B------:R-:W-:Y:S01]  /*4d30*/  IMAD R27, R27, 0x1000000, R36 ;  /* 0x010000001b1b7824 */ /* 0x000fe200078e0224 */
[----:B------:R-:W-:Y:S01]  /*4d40*/  PRMT R23, R23, 0x7773, RZ ;  /* 0x0000777317177816 */ /* 0x000fe200000000ff */
[----:B------:R-:W-:Y:S01]  /*4d50*/  IMAD.SHL.U32 R20, R20, 0x100, RZ ;  /* 0x0000010014147824 */ /* 0x000fe200078e00ff */
[----:B------:R-:W-:-:S02]  /*4d60*/  LOP3.LUT R29, R11, R34, R10, 0xb8, !PT ;  /* 0x000000220b1d7212 */ /* 0x000fc400078eb80a */
[----:B------:R-:W-:Y:S02]  /*4d70*/  LEA.HI R19, R34, R19, R34, 0x5 ;  /* 0x0000001322137211 */ /* 0x000fe400078f2822 */
[----:B------:R-:W-:Y:S01]  /*4d80*/  LOP3.LUT R20, R23, R27, R20, 0xfe, !PT ;  /* 0x0000001b17147212 */ /* 0x000fe200078efe14 */
[----:B------:R-:W-:Y:S01]  /*4d90*/  IMAD.IADD R22, R22, 0x1, R29 ;  /* 0x0000000116167824 */ /* 0x000fe200078e021d */
[----:B------:R-:W-:Y:S02]  /*4da0*/  IADD3 R27, PT, PT, R18, R19, R7 ;  /* 0x00000013121b7210 */ /* 0x000fe40007ffe007 */
[----:B------:R-:W-:Y:S02]  /*4db0*/  SHF.L.W.U32.HI R23, R34, 0x1e, R34 ;  /* 0x0000001e22177819 */ /* 0x000fe40000010e22 */
[----:B------:R-:W-:Y:S02]  /*4dc0*/  LOP3.LUT R19, R0, R13, R15, 0x96, !PT ;  /* 0x0000000d00137212 */ /* 0x000fe400078e960f */
[----:B------:R-:W-:-:S02]  /*4dd0*/  LEA.HI R29, R27, R22, R27, 0x5 ;  /* 0x000000161b1d7211 */ /* 0x000fc400078f281b */
[----:B------:R-:W-:Y:S02]  /*4de0*/  LOP3.LUT R34, R10, R27, R23, 0xb8, !PT ;  /* 0x0000001b0a227212 */ /* 0x000fe400078eb817 */
[----:B------:R-:W-:Y:S02]  /*4df0*/  LOP3.LUT R22, R19, R26, RZ, 0x3c, !PT ;  /* 0x0000001a13167212 */ /* 0x000fe400078e3cff */
[----:B------:R-:W-:Y:S01]  /*4e00*/  SHF.L.W.U32.HI R26, R27, 0x1e, R27 ;  /* 0x0000001e1b1a7819 */ /* 0x000fe20000010e1b */
[----:B------:R-:W-:Y:S01]  /*4e10*/  IMAD.IADD R34, R11, 0x1, R34 ;  /* 0x000000010b227824 */ /* 0x000fe200078e0222 */
[----:B------:R-:W-:Y:S02]  /*4e20*/  IADD3 R19, PT, PT, R20, R29, R7 ;  /* 0x0000001d14137210 */ /* 0x000fe40007ffe007 */
[----:B------:R-:W-:Y:S02]  /*4e30*/  LOP3.LUT R11, R14, R21, R18, 0x96, !PT ;  /* 0x000000150e0b7212 */ /* 0x000fe400078e9612 */
[----:B------:R-:W-:-:S02]  /*4e40*/  LOP3.LUT R27, R23, R19, R26, 0xb8, !PT ;  /* 0x00000013171b7212 */ /* 0x000fc400078eb81a */
[----:B------:R-:W-:Y:S02]  /*4e50*/  SHF.L.W.U32.HI R22, R22, 0x1, R22 ;  /* 0x0000000116167819 */ /* 0x000fe40000010e16 */
[----:B------:R-:W-:Y:S01]  /*4e60*/  LEA.HI R34, R19, R34, R19, 0x5 ;  /* 0x0000002213227211 */ /* 0x000fe200078f2813 */
[----:B------:R-:W-:Y:S01]  /*4e70*/  IMAD.IADD R29, R10, 0x1, R27 ;  /* 0x000000010a1d7824 */ /* 0x000fe200078e021b */
[----:B------:R-:W-:Y:S02]  /*4e80*/  LOP3.LUT R24, R11, R24, RZ, 0x3c, !PT ;  /* 0x000000180b187212 */ /* 0x000fe400078e3cff */
[----:B------:R-:W-:Y:S02]  /*4e90*/  IADD3 R34, PT, PT, R22, R34, R7 ;  /* 0x0000002216227210 */ /* 0x000fe40007ffe007 */
[----:B------:R-:W-:Y:S02]  /*4ea0*/  SHF.L.W.U32.HI R11, R19, 0x1e, R19 ;  /* 0x0000001e130b7819 */ /* 0x000fe40000010e13 */
[----:B------:R-:W-:-:S02]  /*4eb0*/  LOP3.LUT R27, R28, R25, R20, 0x96, !PT ;  /* 0x000000191c1b7212 */ /* 0x000fc400078e9614 */
[----:B------:R-:W-:Y:S02]  /*4ec0*/  SHF.L.W.U32.HI R19, R24, 0x1, R24 ;  /* 0x0000000118137819 */ /* 0x000fe40000010e18 */
[--C-:B------:R-:W-:Y:S02]  /*4ed0*/  LEA.HI R10, R34, R29, R34.reuse, 0x5 ;  /* 0x0000001d220a7211 */ /* 0x100fe400078f2822 */
[----:B------:R-:W-:Y:S02]  /*4ee0*/  LOP3.LUT R24, R26, R34, R11, 0xb8, !PT ;  /* 0x000000221a187212 */ /* 0x000fe400078eb80b */
[----:B------:R-:W-:Y:S02]  /*4ef0*/  LOP3.LUT R27, R27, R0, RZ, 0x3c, !PT ;  /* 0x000000001b1b7212 */ /* 0x000fe400078e3cff */
[----:B------:R-:W-:Y:S02]  /*4f00*/  SHF.L.W.U32.HI R0, R34, 0x1e, R34 ;  /* 0x0000001e22007819 */ /* 0x000fe40000010e22 */
[----:B------:R-:W-:Y:S01]  /*4f10*/  IADD3 R29, PT, PT, R19, R10, R7 ;  /* 0x0000000a131d7210 */ /* 0x000fe20007ffe007 */
[----:B------:R-:W-:Y:S01]  /*4f20*/  IMAD.IADD R10, R23, 0x1, R24 ;  /* 0x00000001170a7824 */ /* 0x000fe200078e0218 */
[----:B------:R-:W-:-:S02]  /*4f30*/  SHF.L.W.U32.HI R24, R27, 0x1, R27 ;  /* 0x000000011b187819 */ /* 0x000fc40000010e1b */
[----:B------:R-:W-:Y:S02]  /*4f40*/  LOP3.LUT R27, R11, R29, R0, 0xb8, !PT ;  /* 0x0000001d0b1b7212 */ /* 0x000fe400078eb800 */
[----:B------:R-:W-:Y:S02]  /*4f50*/  LOP3.LUT R23, R30, R17, R22, 0x96, !PT ;  /* 0x000000111e177212 */ /* 0x000fe400078e9616 */
[----:B------:R-:W-:Y:S01]  /*4f60*/  LEA.HI R10, R29, R10, R29, 0x5 ;  /* 0x0000000a1d0a7211 */ /* 0x000fe200078f281d */
[----:B------:R-:W-:Y:S01]  /*4f70*/  IMAD.IADD R31, R26, 0x1, R27 ;  /* 0x000000011a1f7824 */ /* 0x000fe200078e021b */
[----:B------:R-:W-:Y:S02]  /*4f80*/  LOP3.LUT R23, R23, R14, RZ, 0x3c, !PT ;  /* 0x0000000e17177212 */ /* 0x000fe400078e3cff */
[----:B------:R-:W-:Y:S02]  /*4f90*/  IADD3 R10, PT, PT, R24, R10, R7 ;  /* 0x0000000a180a7210 */ /* 0x000fe40007ffe007 */
[----:B------:R-:W-:-:S02]  /*4fa0*/  SHF.L.W.U32.HI R29, R29, 0x1e, R29 ;  /* 0x0000001e1d1d7819 */ /* 0x000fc40000010e1d */
[----:B------:R-:W-:Y:S02]  /*4fb0*/  LOP3.LUT R27, R12, R16, R19, 0x96, !PT ;  /* 0x000000100c1b7212 */ /* 0x000fe400078e9613 */
[----:B------:R-:W-:Y:S02]  /*4fc0*/  SHF.L.W.U32.HI R26, R23, 0x1, R23 ;  /* 0x00000001171a7819 */ /* 0x000fe40000010e17 */
[C---:B------:R-:W-:Y:S02]  /*4fd0*/  LEA.HI R31, R10.reuse, R31, R10, 0x5 ;  /* 0x0000001f0a1f7211 */ /* 0x040fe400078f280a */
[----:B------:R-:W-:Y:S02]  /*4fe0*/  LOP3.LUT R14, R10, R29, R0, 0x96, !PT ;  /* 0x0000001d0a0e7212 */ /* 0x000fe400078e9600 */
[----:B------:R-:W-:Y:S02]  /*4ff0*/  LOP3.LUT R27, R27, R28, RZ, 0x3c, !PT ;  /* 0x0000001c1b1b7212 */ /* 0x000fe400078e3cff */
[----:B------:R-:W-:Y:S01]  /*5000*/  IADD3 R7, PT, PT, R26, R31, R7 ;  /* 0x0000001f1a077210 */ /* 0x000fe20007ffe007 */
[----:B------:R-:W-:Y:S01]  /*5010*/  IMAD.IADD R14, R11, 0x1, R14 ;  /* 0x000000010b0e7824 */ /* 0x000fe200078e020e */
[----:B------:R-:W-:-:S02]  /*5020*/  SHF.L.W.U32.HI R10, R10, 0x1e, R10 ;  /* 0x0000001e0a0a7819 */ /* 0x000fc40000010e0a */
[----:B------:R-:W-:Y:S02]  /*5030*/  SHF.L.W.U32.HI R23, R27, 0x1, R27 ;  /* 0x000000011b177819 */ /* 0x000fe40000010e1b */
[C---:B------:R-:W-:Y:S02]  /*5040*/  LOP3.LUT R27, R7.reuse, R10, R29, 0x96, !PT ;  /* 0x0000000a071b7212 */ /* 0x040fe400078e961d */
[----:B------:R-:W-:Y:S02]  /*5050*/  LOP3.LUT R11, R32, R15, R24, 0x96, !PT ;  /* 0x0000000f200b7212 */ /* 0x000fe400078e9618 */
[----:B------:R-:W-:Y:S01]  /*5060*/  LEA.HI R14, R7, R14, R7, 0x5 ;  /* 0x0000000e070e7211 */ /* 0x000fe200078f2807 */
[----:B------:R-:W-:Y:S01]  /*5070*/  IMAD.IADD R33, R0, 0x1, R27 ;  /* 0x0000000100217824 */ /* 0x000fe200078e021b */
[----:B------:R-:W-:Y:S02]  /*5080*/  LOP3.LUT R11, R11, R30, RZ, 0x3c, !PT ;  /* 0x0000001e0b0b7212 */ /* 0x000fe400078e3cff */
[----:B------:R-:W-:-:S02]  /*5090*/  IADD3 R14, PT, PT, R23, R14, R8 ;  /* 0x0000000e170e7210 */ /* 0x000fc40007ffe008 */
[----:B------:R-:W-:Y:S02]  /*50a0*/  SHF.L.W.U32.HI R7, R7, 0x1e, R7 ;  /* 0x0000001e07077819 */ /* 0x000fe40000010e07 */
[----:B------:R-:W-:Y:S02]  /*50b0*/  LOP3.LUT R31, R13, R18, R26, 0x96, !PT ;  /* 0x000000120d1f7212 */ /* 0x000fe400078e961a */
[----:B------:R-:W-:Y:S02]  /*50c0*/  SHF.L.W.U32.HI R27, R11, 0x1, R11 ;  /* 0x000000010b1b7819 */ /* 0x000fe40000010e0b */
[C---:B------:R-:W-:Y:S02]  /*50d0*/  LEA.HI R33, R14.reuse, R33, R14, 0x5 ;  /* 0x000000210e217211 */ /* 0x040fe400078f280e */
[----:B------:R-:W-:Y:S02]  /*50e0*/  LOP3.LUT R28, R14, R7, R10, 0x96, !PT ;  /* 0x000000070e1c7212 */ /* 0x000fe400078e960a */
[----:B------:R-:W-:-:S02]  /*50f0*/  LOP3.LUT R31, R31, R12, RZ, 0x3c, !PT ;  /* 0x0000000c1f1f7212 */ /* 0x000fc400078e3cff */
[----:B------:R-:W-:Y:S01]  /*5100*/  SHF.L.W.U32.HI R0, R14, 0x1e, R14 ;  /* 0x0000001e0e007819 */ /* 0x000fe20000010e0e */
[----:B------:R-:W-:Y:S01]  /*5110*/  IMAD.IADD R12, R29, 0x1, R28 ;  /* 0x000000011d0c7824 */ /* 0x000fe200078e021c */
[----:B------:R-:W-:Y:S02]  /*5120*/  IADD3 R33, PT, PT, R27, R33, R8 ;  /* 0x000000211b217210 */ /* 0x000fe40007ffe008 */
[----:B------:R-:W-:Y:S02]  /*5130*/  SHF.L.W.U32.HI R28, R31, 0x1, R31 ;  /* 0x000000011f1c7819 */ /* 0x000fe40000010e1f */
[----:B------:R-:W-:Y:S02]  /*5140*/  LOP3.LUT R31, R33, R0, R7, 0x96, !PT ;  /* 0x00000000211f7212 */ /* 0x000fe400078e9607 */
[----:B------:R-:W-:Y:S02]  /*5150*/  LOP3.LUT R11, R21, R20, R23, 0x96, !PT ;  /* 0x00000014150b7212 */ /* 0x000fe400078e9617 */
[----:B------:R-:W-:Y:S01]  /*5160*/  LEA.HI R29, R33, R12, R33, 0x5 ;  /* 0x0000000c211d7211 */ /* 0x000fe200078f2821 */
[----:B------:R-:W-:Y:S01]  /*5170*/  IMAD.IADD R31, R10, 0x1, R31 ;  /* 0x000000010a1f7824 */ /* 0x000fe200078e021f */
[----:B------:R-:W-:-:S02]  /*5180*/  LOP3.LUT R11, R11, R32, RZ, 0x3c, !PT ;  /* 0x000000200b0b7212 */ /* 0x000fc400078e3cff */
[----:B------:R-:W-:Y:S02]  /*5190*/  IADD3 R14, PT, PT, R28, R29, R8 ;  /* 0x0000001d1c0e7210 */ /* 0x000fe40007ffe008 */
[----:B------:R-:W-:Y:S02]  /*51a0*/  SHF.L.W.U32.HI R33, R33, 0x1e, R33 ;  /* 0x0000001e21217819 */ /* 0x000fe40000010e21 */
[----:B------:R-:W-:Y:S02]  /*51b0*/  SHF.L.W.U32.HI R29, R11, 0x1, R11 ;  /* 0x000000010b1d7819 */ /* 0x000fe40000010e0b */
[C---:B------:R-:W-:Y:S02]  /*51c0*/  LEA.HI R30, R14.reuse, R31, R14, 0x5 ;  /* 0x0000001f0e1e7211 */ /* 0x040fe400078f280e */
[----:B------:R-:W-:Y:S02]  /*51d0*/  LOP3.LUT R12, R14, R33, R0, 0x96, !PT ;  /* 0x000000210e0c7212 */ /* 0x000fe400078e9600 */
[----:B------:R-:W-:-:S02]  /*51e0*/  LOP3.LUT R10, R25, R22, R27, 0x96, !PT ;  /* 0x00000016190a7212 */ /* 0x000fc400078e961b */
[----:B------:R-:W-:Y:S01]  /*51f0*/  SHF.L.W.U32.HI R14, R14, 0x1e, R14 ;  /* 0x0000001e0e0e7819 */ /* 0x000fe20000010e0e */
[----:B------:R-:W-:Y:S01]  /*5200*/  IMAD.IADD R7, R7, 0x1, R12 ;  /* 0x0000000107077824 */ /* 0x000fe200078e020c */
[----:B------:R-:W-:Y:S02]  /*5210*/  IADD3 R30, PT, PT, R29, R30, R8 ;  /* 0x0000001e1d1e7210 */ /* 0x000fe40007ffe008 */
[----:B------:R-:W-:Y:S02]  /*5220*/  LOP3.LUT R10, R10, R13, RZ, 0x3c, !PT ;  /* 0x0000000d0a0a7212 */ /* 0x000fe400078e3cff */
[----:B------:R-:W-:Y:S02]  /*5230*/  LOP3.LUT R11, R30, R14, R33, 0x96, !PT ;  /* 0x0000000e1e0b7212 */ /* 0x000fe400078e9621 */
[----:B------:R-:W-:Y:S02]  /*5240*/  LOP3.LUT R12, R17, R19, R28, 0x96, !PT ;  /* 0x00000013110c7212 */ /* 0x000fe400078e961c */
[----:B------:R-:W-:-:S02]  /*5250*/  SHF.L.W.U32.HI R31, R10, 0x1, R10 ;  /* 0x000000010a1f7819 */ /* 0x000fc40000010e0a */
[----:B------:R-:W-:Y:S01]  /*5260*/  LEA.HI R7, R30, R7, R30, 0x5 ;  /* 0x000000071e077211 */ /* 0x000fe200078f281e */
[----:B------:R-:W-:Y:S01]  /*5270*/  IMAD.IADD R0, R0, 0x1, R11 ;  /* 0x0000000100007824 */ /* 0x000fe200078e020b */
[----:B------:R-:W-:Y:S02]  /*5280*/  LOP3.LUT R10, R16, R24, R29, 0x96, !PT ;  /* 0x00000018100a7212 */ /* 0x000fe400078e961d */
[----:B------:R-:W-:Y:S02]  /*5290*/  LOP3.LUT R12, R12, R21, RZ, 0x3c, !PT ;  /* 0x000000150c0c7212 */ /* 0x000fe400078e3cff */
[----:B------:R-:W-:Y:S01]  /*52a0*/  IADD3 R11, PT, PT, R31, R7, R8 ;  /* 0x000000071f0b7210 */ /* 0x000fe20007ffe008 */
[----:B------:R-:W2:Y:S01]  /*52b0*/  LDL R21, [R1+0x70] ;  /* 0x0000700001157983 */ /* 0x000ea20000100800 */
[----:B------:R-:W-:Y:S02]  /*52c0*/  SHF.L.W.U32.HI R30, R30, 0x1e, R30 ;  /* 0x0000001e1e1e7819 */ /* 0x000fe40000010e1e */
[----:B------:R-:W-:-:S02]  /*52d0*/  LOP3.LUT R7, R10, R25, RZ, 0x3c, !PT ;  /* 0x000000190a077212 */ /* 0x000fc400078e3cff */
[----:B------:R-:W-:Y:S02]  /*52e0*/  SHF.L.W.U32.HI R25, R12, 0x1, R12 ;  /* 0x000000010c197819 */ /* 0x000fe40000010e0c */
[C-C-:B------:R-:W-:Y:S02]  /*52f0*/  LEA.HI R10, R11.reuse, R0, R11.reuse, 0x5 ;  /* 0x000000000b0a7211 */ /* 0x140fe400078f280b */
[C---:B------:R-:W-:Y:S02]  /*5300*/  LOP3.LUT R12, R11.reuse, R30, R14, 0x96, !PT ;  /* 0x0000001e0b0c7212 */ /* 0x040fe400078e960e */
[----:B------:R-:W-:Y:S02]  /*5310*/  SHF.L.W.U32.HI R0, R11, 0x1e, R11 ;  /* 0x0000001e0b007819 */ /* 0x000fe40000010e0b */
[----:B------:R-:W-:Y:S01]  /*5320*/  IADD3 R11, PT, PT, R25, R10, R8 ;  /* 0x0000000a190b7210 */ /* 0x000fe20007ffe008 */
[----:B------:R-:W-:Y:S01]  /*5330*/  IMAD.IADD R12, R33, 0x1, R12 ;  /* 0x00000001210c7824 */ /* 0x000fe200078e020c */
[----:B------:R-:W-:-:S02]  /*5340*/  SHF.L.W.U32.HI R7, R7, 0x1, R7 ;  /* 0x0000000107077819 */ /* 0x000fc40000010e07 */
[C---:B------:R-:W-:Y:S02]  /*5350*/  LOP3.LUT R13, R11.reuse, R0, R30, 0x96, !PT ;  /* 0x000000000b0d7212 */ /* 0x040fe400078e961e */
[----:B------:R-:W-:Y:S02]  /*5360*/  LEA.HI R12, R11, R12, R11, 0x5 ;  /* 0x0000000c0b0c7211 */ /* 0x000fe400078f280b */
[----:B------:R-:W-:Y:S01]  /*5370*/  LOP3.LUT R10, R15, R26, R31, 0x96, !PT ;  /* 0x0000001a0f0a7212 */ /* 0x000fe200078e961f */
[----:B------:R-:W-:Y:S01]  /*5380*/  IMAD.IADD R14, R14, 0x1, R13 ;  /* 0x000000010e0e7824 */ /* 0x000fe200078e020d */
[----:B------:R-:W-:Y:S02]  /*5390*/  IADD3 R13, PT, PT, R7, R12, R8 ;  /* 0x0000000c070d7210 */ /* 0x000fe40007ffe008 */
[----:B------:R-:W-:Y:S02]  /*53a0*/  SHF.L.W.U32.HI R12, R11, 0x1e, R11 ;  /* 0x0000001e0b0c7819 */ /* 0x000fe40000010e0b */
[----:B------:R-:W-:-:S02]  /*53b0*/  LOP3.LUT R10, R10, R17, RZ, 0x3c, !PT ;  /* 0x000000110a0a7212 */ /* 0x000fc400078e3cff */
[----:B------:R-:W-:Y:S02]  /*53c0*/  LOP3.LUT R17, R18, R23, R25, 0x96, !PT ;  /* 0x0000001712117212 */ /* 0x000fe400078e9619 */
[C---:B------:R-:W-:Y:S02]  /*53d0*/  LOP3.LUT R33, R13.reuse, R12, R0, 0x96, !PT ;  /* 0x0000000c0d217212 */ /* 0x040fe400078e9600 */
[----:B------:R-:W-:Y:S02]  /*53e0*/  SHF.L.W.U32.HI R11, R10, 0x1, R10 ;  /* 0x000000010a0b7819 */ /* 0x000fe40000010e0a */
[----:B------:R-:W-:Y:S01]  /*53f0*/  LEA.HI R14, R13, R14, R13, 0x5 ;  /* 0x0000000e0d0e7211 */ /* 0x000fe200078f280d */
[----:B------:R-:W-:Y:S01]  /*5400*/  IMAD.IADD R33, R30, 0x1, R33 ;  /* 0x000000011e217824 */ /* 0x000fe200078e0221 */
[----:B------:R-:W-:Y:S02]  /*5410*/  LOP3.LUT R17, R17, R16, RZ, 0x3c, !PT ;  /* 0x0000001011117212 */ /* 0x000fe400078e3cff */
[----:B------:R-:W-:-:S02]  /*5420*/  SHF.L.W.U32.HI R13, R13, 0x1e, R13 ;  /* 0x0000001e0d0d7819 */ /* 0x000fc40000010e0d */
[----:B------:R-:W-:Y:S02]  /*5430*/  IADD3 R16, PT, PT, R11, R14, R8 ;  /* 0x0000000e0b107210 */ /* 0x000fe40007ffe008 */
[----:B------:R-:W-:Y:S02]  /*5440*/  SHF.L.W.U32.HI R10, R17, 0x1, R17 ;  /* 0x00000001110a7819 */ /* 0x000fe40000010e11 */
[C---:B------:R-:W-:Y:S02]  /*5450*/  LOP3.LUT R17, R16.reuse, R13, R12, 0x96, !PT ;  /* 0x0000000d10117212 */ /* 0x040fe400078e960c */
[----:B------:R-:W-:Y:S02]  /*5460*/  LEA.HI R33, R16, R33, R16, 0x5 ;  /* 0x0000002110217211 */ /* 0x000fe400078f2810 */
[----:B------:R-:W-:Y:S01]  /*5470*/  LOP3.LUT R14, R20, R27, R7, 0x96, !PT ;  /* 0x0000001b140e7212 */ /* 0x000fe200078e9607 */
[----:B------:R-:W-:Y:S01]  /*5480*/  IMAD.IADD R30, R0, 0x1, R17 ;  /* 0x00000001001e7824 */ /* 0x000fe200078e0211 */
[----:B------:R-:W-:-:S02]  /*5490*/  IADD3 R33, PT, PT, R10, R33, R8 ;  /* 0x000000210a217210 */ /* 0x000fc40007ffe008 */
[----:B------:R-:W-:Y:S02]  /*54a0*/  SHF.L.W.U32.HI R16, R16, 0x1e, R16 ;  /* 0x0000001e10107819 */ /* 0x000fe40000010e10 */
[----:B------:R-:W-:Y:S02]  /*54b0*/  LOP3.LUT R14, R14, R15, RZ, 0x3c, !PT ;  /* 0x0000000f0e0e7212 */ /* 0x000fe400078e3cff */
[----:B------:R-:W-:Y:S02]  /*54c0*/  LOP3.LUT R15, R22, R28, R11, 0x96, !PT ;  /* 0x0000001c160f7212 */ /* 0x000fe400078e960b */
[C---:B------:R-:W-:Y:S02]  /*54d0*/  LOP3.LUT R35, R33.reuse, R16, R13, 0x96, !PT ;  /* 0x0000001021237212 */ /* 0x040fe400078e960d */
[----:B------:R-:W-:Y:S02]  /*54e0*/  SHF.L.W.U32.HI R0, R14, 0x1, R14 ;  /* 0x000000010e007819 */ /* 0x000fe40000010e0e */
[----:B------:R-:W-:Y:S01]  /*54f0*/  LEA.HI R17, R33, R30, R33, 0x5 ;  /* 0x0000001e21117211 */ /* 0x000fe200078f2821 */
[----:B------:R-:W-:Y:S01]  /*5500*/  IMAD.IADD R35, R12, 0x1, R35 ;  /* 0x000000010c237824 */ /* 0x000fe200078e0223 */
[----:B------:R-:W-:-:S02]  /*5510*/  LOP3.LUT R14, R15, R18, RZ, 0x3c, !PT ;  /* 0x000000120f0e7212 */ /* 0x000fc400078e3cff */
[----:B------:R-:W-:Y:S02]  /*5520*/  SHF.L.W.U32.HI R15, R33, 0x1e, R33 ;  /* 0x0000001e210f7819 */ /* 0x000fe40000010e21 */
[----:B------:R-:W-:Y:S02]  /*5530*/  IADD3 R18, PT, PT, R0, R17, R8 ;  /* 0x0000001100127210 */ /* 0x000fe40007ffe008 */
[----:B------:R-:W-:Y:S02]  /*5540*/  SHF.L.W.U32.HI R12, R14, 0x1, R14 ;  /* 0x000000010e0c7819 */ /* 0x000fe40000010e0e */
[----:B------:R-:W-:Y:S02]  /*5550*/  LOP3.LUT R17, R19, R29, R10, 0x96, !PT ;  /* 0x0000001d13117212 */ /* 0x000fe400078e960a */
[C---:B------:R-:W-:Y:S02]  /*5560*/  LOP3.LUT R14, R18.reuse, R15, R16, 0x96, !PT ;  /* 0x0000000f120e7212 */ /* 0x040fe400078e9610 */
[----:B------:R-:W-:-:S02]  /*5570*/  LEA.HI R35, R18, R35, R18, 0x5 ;  /* 0x0000002312237211 */ /* 0x000fc400078f2812 */
[----:B------:R-:W-:Y:S01]  /*5580*/  LOP3.LUT R17, R17, R20, RZ, 0x3c, !PT ;  /* 0x0000001411117212 */ /* 0x000fe200078e3cff */
[----:B------:R-:W-:Y:S01]  /*5590*/  IMAD.IADD R20, R13, 0x1, R14 ;  /* 0x000000010d147824 */ /* 0x000fe200078e020e */
[----:B------:R-:W-:Y:S02]  /*55a0*/  IADD3 R35, PT, PT, R12, R35, R8 ;  /* 0x000000230c237210 */ /* 0x000fe40007ffe008 */
[----:B------:R-:W-:Y:S02]  /*55b0*/  SHF.L.W.U32.HI R18, R18, 0x1e, R18 ;  /* 0x0000001e12127819 */ /* 0x000fe40000010e12 */
[----:B------:R-:W-:Y:S02]  /*55c0*/  SHF.L.W.U32.HI R14, R17, 0x1, R17 ;  /* 0x00000001110e7819 */ /* 0x000fe40000010e11 */
[C---:B------:R-:W-:Y:S02]  /*55d0*/  LOP3.LUT R37, R35.reuse, R18, R15, 0x96, !PT ;  /* 0x0000001223257212 */ /* 0x040fe400078e960f */
[----:B------:R-:W-:-:S02]  /*55e0*/  LEA.HI R33, R35, R20, R35, 0x5 ;  /* 0x0000001423217211 */ /* 0x000fc400078f2823 */
[----:B------:R-:W-:Y:S01]  /*55f0*/  LOP3.LUT R13, R24, R31, R0, 0x96, !PT ;  /* 0x0000001f180d7212 */ /* 0x000fe200078e9600 */
[----:B------:R-:W-:Y:S01]  /*5600*/  IMAD.IADD R37, R16, 0x1, R37 ;  /* 0x0000000110257824 */ /* 0x000fe200078e0225 */
[----:B------:R-:W-:Y:S02]  /*5610*/  SHF.L.W.U32.HI R17, R35, 0x1e, R35 ;  /* 0x0000001e23117819 */ /* 0x000fe40000010e23 */
[----:B------:R-:W-:Y:S02]  /*5620*/  IADD3 R20, PT, PT, R14, R33, R8 ;  /* 0x000000210e147210 */ /* 0x000fe40007ffe008 */
[----:B------:R-:W-:Y:S02]  /*5630*/  LOP3.LUT R13, R13, R22, RZ, 0x3c, !PT ;  /* 0x000000160d0d7212 */ /* 0x000fe400078e3cff */
[----:B------:R-:W-:Y:S02]  /*5640*/  LOP3.LUT R30, R20, R17, R18, 0x96, !PT ;  /* 0x00000011141e7212 */ /* 0x000fe400078e9612 */
[----:B------:R-:W-:-:S02]  /*5650*/  SHF.L.W.U32.HI R16, R13, 0x1, R13 ;  /* 0x000000010d107819 */ /* 0x000fc40000010e0d */
[----:B------:R-:W-:Y:S02]  /*5660*/  LEA.HI R37, R20, R37, R20, 0x5 ;  /* 0x0000002514257211 */ /* 0x000fe400078f2814 */
[----:B------:R-:W-:Y:S01]  /*5670*/  LOP3.LUT R22, R26, R25, R12, 0x96, !PT ;  /* 0x000000191a167212 */ /* 0x000fe200078e960c */
[----:B------:R-:W-:Y:S01]  /*5680*/  IMAD.IADD R30, R15, 0x1, R30 ;  /* 0x000000010f1e7824 */ /* 0x000fe200078e021e */
[----:B------:R-:W-:Y:S02]  /*5690*/  IADD3 R37, PT, PT, R16, R37, R8 ;  /* 0x0000002510257210 */ /* 0x000fe40007ffe008 */
[----:B------:R-:W-:Y:S02]  /*56a0*/  SHF.L.W.U32.HI R20, R20, 0x1e, R20 ;  /* 0x0000001e14147819 */ /* 0x000fe40000010e14 */
[----:B------:R-:W-:Y:S02]  /*56b0*/  LOP3.LUT R22, R22, R19, RZ, 0x3c, !PT ;  /* 0x0000001316167212 */ /* 0x000fe400078e3cff */
[----:B------:R-:W-:-:S02]  /*56c0*/  LOP3.LUT R35, R37, R20, R17, 0x96, !PT ;  /* 0x0000001425237212 */ /* 0x000fc400078e9611 */
[----:B------:R-:W-:Y:S02]  /*56d0*/  SHF.L.W.U32.HI R13, R22, 0x1, R22 ;  /* 0x00000001160d7819 */ /* 0x000fe40000010e16 */
[----:B------:R-:W-:Y:S02]  /*56e0*/  LEA.HI R19, R37, R30, R37, 0x5 ;  /* 0x0000001e25137211 */ /* 0x000fe400078f2825 */
[----:B------:R-:W-:Y:S01]  /*56f0*/  LOP3.LUT R15, R23, R7, R14, 0x96, !PT ;  /* 0x00000007170f7212 */ /* 0x000fe200078e960e */
[----:B------:R-:W-:Y:S01]  /*5700*/  IMAD.IADD R18, R18, 0x1, R35 ;  /* 0x0000000112127824 */ /* 0x000fe200078e0223 */
[----:B------:R-:W-:Y:S02]  /*5710*/  SHF.L.W.U32.HI R33, R37, 0x1e, R37 ;  /* 0x0000001e25217819 */ /* 0x000fe40000010e25 */
[----:B------:R-:W-:Y:S02]  /*5720*/  IADD3 R19, PT, PT, R13, R19, R8 ;  /* 0x000000130d137210 */ /* 0x000fe40007ffe008 */
[----:B------:R-:W-:-:S02]  /*5730*/  LOP3.LUT R15, R15, R24, RZ, 0x3c, !PT ;  /* 0x000000180f0f7212 */ /* 0x000fc400078e3cff */
[----:B------:R-:W-:Y:S02]  /*5740*/  LOP3.LUT R22, R19, R33, R20, 0x96, !PT ;  /* 0x0000002113167212 */ /* 0x000fe400078e9614 */
[----:B------:R-:W-:Y:S02]  /*5750*/  SHF.L.W.U32.HI R15, R15, 0x1, R15 ;  /* 0x000000010f0f7819 */ /* 0x000fe40000010e0f */
[----:B------:R-:W-:Y:S02]  /*5760*/  LEA.HI R18, R19, R18, R19, 0x5 ;  /* 0x0000001213127211 */ /* 0x000fe400078f2813 */
[----:B------:R-:W-:Y:S01]  /*5770*/  LOP3.LUT R35, R27, R11, R16, 0x96, !PT ;  /* 0x0000000b1b237212 */ /* 0x000fe200078e9610 */
[----:B------:R-:W-:Y:S01]  /*5780*/  IMAD.IADD R37, R17, 0x1, R22 ;  /* 0x0000000111257824 */ /* 0x000fe200078e0216 */
[----:B------:R-:W-:Y:S02]  /*5790*/  IADD3 R24, PT, PT, R15, R18, R8 ;  /* 0x000000120f187210 */ /* 0x000fe40007ffe008 */
[----:B------:R-:W-:-:S02]  /*57a0*/  LOP3.LUT R35, R35, R26, RZ, 0x3c, !PT ;  /* 0x0000001a23237212 */ /* 0x000fc400078e3cff */
        /* <DEDUP_REMOVED lines=10> */
[C---:B------:R-:W-:Y:S02]  /*5850*/  LOP3.LUT R24, R22.reuse, R35, R18, 0x96, !PT ;  /* 0x0000002316187212 */ /* 0x040fe400078e9612 */
[----:B------:R-:W-:Y:S02]  /*5860*/  LOP3.LUT R20, R29, R0, R15, 0x96, !PT ;  /* 0x000000001d147212 */ /* 0x000fe400078e960f */
[----:B------:R-:W-:Y:S01]  /*5870*/  LEA.HI R23, R22, R23, R22, 0x5 ;  /* 0x0000001716177211 */ /* 0x000fe200078f2816 */
[----:B------:R-:W-:Y:S01]  /*5880*/  IMAD.IADD R33, R33, 0x1, R24 ;  /* 0x0000000121217824 */ /* 0x000fe200078e0218 */
[----:B------:R-:W-:-:S02]  /*5890*/  LOP3.LUT R20, R20, R27, RZ, 0x3c, !PT ;  /* 0x0000001b14147212 */ /* 0x000fc400078e3cff */
[----:B------:R-:W-:Y:S02]  /*58a0*/  IADD3 R24, PT, PT, R19, R23, R8 ;  /* 0x0000001713187210 */ /* 0x000fe40007ffe008 */
[----:B------:R-:W-:Y:S02]  /*58b0*/  SHF.L.W.U32.HI R22, R22, 0x1e, R22 ;  /* 0x0000001e16167819 */ /* 0x000fe40000010e16 */
[----:B------:R-:W-:Y:S02]  /*58c0*/  LOP3.LUT R27, R31, R12, R17, 0x96, !PT ;  /* 0x0000000c1f1b7212 */ /* 0x000fe400078e9611 */
[----:B------:R-:W-:Y:S02]  /*58d0*/  SHF.L.W.U32.HI R23, R20, 0x1, R20 ;  /* 0x0000000114177819 */ /* 0x000fe40000010e14 */
[C---:B------:R-:W-:Y:S02]  /*58e0*/  LEA.HI R33, R24.reuse, R33, R24, 0x5 ;  /* 0x0000002118217211 */ /* 0x040fe400078f2818 */
[----:B------:R-:W-:-:S02]  /*58f0*/  LOP3.LUT R37, R24, R22, R35, 0x96, !PT ;  /* 0x0000001618257212 */ /* 0x000fc400078e9623 */
[----:B------:R-:W-:Y:S02]  /*5900*/  LOP3.LUT R28, R27, R28, RZ, 0x3c, !PT ;  /* 0x0000001c1b1c7212 */ /* 0x000fe400078e3cff */
        /* <DEDUP_REMOVED lines=11> */
[----:B------:R-:W-:Y:S02]  /*59c0*/  LOP3.LUT R26, R7, R16, R23, 0x96, !PT ;  /* 0x00000010071a7212 */ /* 0x000fe400078e9617 */
[----:B------:R-:W-:-:S02]  /*59d0*/  SHF.L.W.U32.HI R20, R20, 0x1, R20 ;  /* 0x0000000114147819 */ /* 0x000fc40000010e14 */
[C-C-:B------:R-:W-:Y:S02]  /*59e0*/  LEA.HI R29, R37.reuse, R28, R37.reuse, 0x5 ;  /* 0x0000001c251d7211 */ /* 0x140fe400078f2825 */
[----:B------:R-:W-:Y:S02]  /*59f0*/  LOP3.LUT R33, R24, R27, R37, 0xe8, !PT ;  /* 0x0000001b18217212 */ /* 0x000fe400078ee825 */
[----:B------:R-:W-:Y:S02]  /*5a00*/  LOP3.LUT R31, R26, R31, RZ, 0x3c, !PT ;  /* 0x0000001f1a1f7212 */ /* 0x000fe400078e3cff */
[----:B------:R-:W-:Y:S01]  /*5a10*/  IADD3 R26, PT, PT, R20, R29, R8 ;  /* 0x0000001d141a7210 */ /* 0x000fe20007ffe008 */
[----:B------:R-:W-:Y:S01]  /*5a20*/  IMAD.IADD R33, R22, 0x1, R33 ;  /* 0x0000000116217824 */ /* 0x000fe200078e0221 */
[----:B------:R-:W-:Y:S02]  /*5a30*/  SHF.L.W.U32.HI R29, R37, 0x1e, R37 ;  /* 0x0000001e251d7819 */ /* 0x000fe40000010e25 */
[----:B------:R-:W-:-:S02]  /*5a40*/  LOP3.LUT R22, R11, R13, R18, 0x96, !PT ;  /* 0x0000000d0b167212 */ /* 0x000fc400078e9612 */
[--C-:B------:R-:W-:Y:S02]  /*5a50*/  LOP3.LUT R28, R29, R24, R26.reuse, 0xe8, !PT ;  /* 0x000000181d1c7212 */ /* 0x100fe400078ee81a */
[----:B------:R-:W-:Y:S02]  /*5a60*/  SHF.L.W.U32.HI R8, R31, 0x1, R31 ;  /* 0x000000011f087819 */ /* 0x000fe40000010e1f */
[----:B------:R-:W-:Y:S01]  /*5a70*/  LEA.HI R33, R26, R33, R26, 0x5 ;  /* 0x000000211a217211 */ /* 0x000fe200078f281a */
[----:B------:R-:W-:Y:S01]  /*5a80*/  IMAD.IADD R30, R27, 0x1, R28 ;  /* 0x000000011b1e7824 */ /* 0x000fe200078e021c */
[----:B------:R-:W-:Y:S02]  /*5a90*/  LOP3.LUT R22, R22, R25, RZ, 0x3c, !PT ;  /* 0x0000001916167212 */ /* 0x000fe400078e3cff */
[----:B------:R-:W-:Y:S02]  /*5aa0*/  IADD3 R33, PT, PT, R8, R33, R9 ;  /* 0x0000002108217210 */ /* 0x000fe40007ffe009 */
[----:B------:R-:W-:-:S02]  /*5ab0*/  SHF.L.W.U32.HI R26, R26, 0x1e, R26 ;  /* 0x0000001e1a1a7819 */ /* 0x000fc40000010e1a */
[----:B------:R-:W-:Y:S02]  /*5ac0*/  LOP3.LUT R28, R10, R15, R20, 0x96, !PT ;  /* 0x0000000f0a1c7212 */ /* 0x000fe400078e9614 */
[----:B------:R-:W-:Y:S02]  /*5ad0*/  SHF.L.W.U32.HI R22, R22, 0x1, R22 ;  /* 0x0000000116167819 */ /* 0x000fe40000010e16 */
[C-C-:B------:R-:W-:Y:S02]  /*5ae0*/  LEA.HI R30, R33.reuse, R30, R33.reuse, 0x5 ;  /* 0x0000001e211e7211 */ /* 0x140fe400078f2821 */
[--C-:B------:R-:W-:Y:S02]  /*5af0*/  LOP3.LUT R27, R26, R29, R33.reuse, 0xe8, !PT ;  /* 0x0000001d1a1b7212 */ /* 0x100fe400078ee821 */
[----:B------:R-:W-:Y:S02]  /*5b00*/  LOP3.LUT R28, R28, R7, RZ, 0x3c, !PT ;  /* 0x000000071c1c7212 */ /* 0x000fe400078e3cff */
[----:B------:R-:W-:Y:S01]  /*5b10*/  SHF.L.W.U32.HI R25, R33, 0x1e, R33 ;  /* 0x0000001e21197819 */ /* 0x000fe20000010e21 */
[----:B------:R-:W-:Y:S01]  /*5b20*/  IMAD.IADD R27, R24, 0x1, R27 ;  /* 0x00000001181b7824 */ /* 0x000fe200078e021b */
[----:B------:R-:W-:-:S02]  /*5b30*/  IADD3 R30, PT, PT, R22, R30, R9 ;  /* 0x0000001e161e7210 */ /* 0x000fc40007ffe009 */
[----:B------:R-:W-:Y:S02]  /*5b40*/  SHF.L.W.U32.HI R24, R28, 0x1, R28 ;  /* 0x000000011c187819 */ /* 0x000fe40000010e1c */
[----:B------:R-:W-:Y:S02]  /*5b50*/  LOP3.LUT R32, R25, R26, R30, 0xe8, !PT ;  /* 0x0000001a19207212 */ /* 0x000fe400078ee81e */
[----:B------:R-:W-:Y:S02]  /*5b60*/  LOP3.LUT R28, R0, R17, R8, 0x96, !PT ;  /* 0x00000011001c7212 */ /* 0x000fe400078e9608 */
[----:B------:R-:W-:Y:S01]  /*5b70*/  LEA.HI R27, R30, R27, R30, 0x5 ;  /* 0x0000001b1e1b7211 */ /* 0x000fe200078f281e */
[----:B------:R-:W-:Y:S01]  /*5b80*/  IMAD.IADD R32, R29, 0x1, R32 ;  /* 0x000000011d207824 */ /* 0x000fe200078e0220 */
[----:B------:R-:W-:Y:S02]  /*5b90*/  LOP3.LUT R7, R28, R11, RZ, 0x3c, !PT ;  /* 0x0000000b1c077212 */ /* 0x000fe400078e3cff */
[----:B------:R-:W-:-:S02]  /*5ba0*/  IADD3 R27, PT, PT, R24, R27, R9 ;  /* 0x0000001b181b7210 */ /* 0x000fc40007ffe009 */
[----:B------:R-:W-:Y:S02]  /*5bb0*/  SHF.L.W.U32.HI R28, R30, 0x1e, R30 ;  /* 0x0000001e1e1c7819 */ /* 0x000fe40000010e1e */
[----:B------:R-:W-:Y:S02]  /*5bc0*/  SHF.L.W.U32.HI R7, R7, 0x1, R7 ;  /* 0x0000000107077819 */ /* 0x000fe40000010e07 */
[C-C-:B------:R-:W-:Y:S02]  /*5bd0*/  LEA.HI R32, R27.reuse, R32, R27.reuse, 0x5 ;  /* 0x000000201b207211 */ /* 0x140fe400078f281b */
[--C-:B------:R-:W-:Y:S02]  /*5be0*/  LOP3.LUT R29, R28, R25, R27.reuse, 0xe8, !PT ;  /* 0x000000191c1d7212 */ /* 0x100fe400078ee81b */
[----:B------:R-:W-:Y:S02]  /*5bf0*/  LOP3.LUT R11, R12, R19, R22, 0x96, !PT ;  /* 0x000000130c0b7212 */ /* 0x000fe400078e9616 */
[----:B------:R-:W-:Y:S01]  /*5c00*/  SHF.L.W.U32.HI R27, R27, 0x1e, R27 ;  /* 0x0000001e1b1b7819 */ /* 0x000fe20000010e1b */
[----:B------:R-:W-:Y:S01]  /*5c10*/  IMAD.IADD R29, R26, 0x1, R29 ;  /* 0x000000011a1d7824 */ /* 0x000fe200078e021d */
[----:B------:R-:W-:-:S02]  /*5c20*/  IADD3 R32, PT, PT, R7, R32, R9 ;  /* 0x0000002007207210 */ /* 0x000fc40007ffe009 */
[----:B------:R-:W-:Y:S02]  /*5c30*/  LOP3.LUT R10, R11, R10, RZ, 0x3c, !PT ;  /* 0x0000000a0b0a7212 */ /* 0x000fe400078e3cff */
[----:B------:R-:W-:Y:S02]  /*5c40*/  LOP3.LUT R26, R27, R28, R32, 0xe8, !PT ;  /* 0x0000001c1b1a7212 */ /* 0x000fe400078ee820 */
[----:B------:R-:W-:Y:S02]  /*5c50*/  LOP3.LUT R11, R14, R23, R24, 0x96, !PT ;  /* 0x000000170e0b7212 */ /* 0x000fe400078e9618 */
[----:B------:R-:W-:Y:S02]  /*5c60*/  SHF.L.W.U32.HI R10, R10, 0x1, R10 ;  /* 0x000000010a0a7819 */ /* 0x000fe40000010e0a */
[----:B------:R-:W-:Y:S01]  /*5c70*/  LEA.HI R29, R32, R29, R32, 0x5 ;  /* 0x0000001d201d7211 */ /* 0x000fe200078f2820 */
[----:B------:R-:W-:Y:S01]  /*5c80*/  IMAD.IADD R30, R25, 0x1, R26 ;  /* 0x00000001191e7824 */ /* 0x000fe200078e021a */
[----:B------:R-:W-:-:S02]  /*5c90*/  LOP3.LUT R0, R11, R0, RZ, 0x3c, !PT ;  /* 0x000000000b007212 */ /* 0x000fc400078e3cff */
[----:B------:R-:W-:Y:S02]  /*5ca0*/  IADD3 R29, PT, PT, R10, R29, R9 ;  /* 0x0000001d0a1d7210 */ /* 0x000fe40007ffe009 */
[----:B------:R-:W-:Y:S02]  /*5cb0*/  SHF.L.W.U32.HI R26, R32, 0x1e, R32 ;  /* 0x0000001e201a7819 */ /* 0x000fe40000010e20 */
[----:B------:R-:W-:Y:S02]  /*5cc0*/  SHF.L.W.U32.HI R0, R0, 0x1, R0 ;  /* 0x0000000100007819 */ /* 0x000fe40000010e00 */
[--C-:B------:R-:W-:Y:S02]  /*5cd0*/  LEA.HI R30, R29, R30, R29.reuse, 0x5 ;  /* 0x0000001e1d1e7211 */ /* 0x100fe400078f281d */
        /* <DEDUP_REMOVED lines=9> */
[C---:B------:R-:W-:Y:S02]  /*5d70*/  LEA.HI R12, R30.reuse, R31, R30, 0x5 ;  /* 0x0000001f1e0c7211 */ /* 0x040fe400078f281e */
[----:B------:R-:W-:Y:S01]  /*5d80*/  LOP3.LUT R29, R29, R14, RZ, 0x3c, !PT ;  /* 0x0000000e1d1d7212 */ /* 0x000fe200078e3cff */
[----:B------:R-:W-:Y:S01]  /*5d90*/  IMAD.IADD R14, R27, 0x1, R28 ;  /* 0x000000011b0e7824 */ /* 0x000fe200078e021c */
[----:B------:R-:W-:Y:S02]  /*5da0*/  IADD3 R31, PT, PT, R11, R12, R9 ;  /* 0x0000000c0b1f7210 */ /* 0x000fe40007ffe009 */
[----:B------:R-:W-:Y:S02]  /*5db0*/  SHF.L.W.U32.HI R28, R30, 0x1e, R30 ;  /* 0x0000001e1e1c7819 */ /* 0x000fe40000010e1e */
[----:B------:R-:W-:Y:S02]  /*5dc0*/  LOP3.LUT R27, R15, R8, R0, 0x96, !PT ;  /* 0x000000080f1b7212 */ /* 0x000fe400078e9600 */
[----:B------:R-:W-:-:S02]  /*5dd0*/  SHF.L.W.U32.HI R12, R29, 0x1, R29 ;  /* 0x000000011d0c7819 */ /* 0x000fc40000010e1d */
[--C-:B------:R-:W-:Y:S02]  /*5de0*/  LEA.HI R29, R31, R14, R31.reuse, 0x5 ;  /* 0x0000000e1f1d7211 */ /* 0x100fe400078f281f */
[--C-:B------:R-:W-:Y:S02]  /*5df0*/  LOP3.LUT R33, R28, R25, R31.reuse, 0xe8, !PT ;  /* 0x000000191c217212 */ /* 0x100fe400078ee81f */
[----:B------:R-:W-:Y:S02]  /*5e00*/  LOP3.LUT R14, R27, R16, RZ, 0x3c, !PT ;  /* 0x000000101b0e7212 */ /* 0x000fe400078e3cff */
[----:B------:R-:W-:Y:S01]  /*5e10*/  SHF.L.W.U32.HI R27, R31, 0x1e, R31 ;  /* 0x0000001e1f1b7819 */ /* 0x000fe20000010e1f */
[----:B------:R-:W-:Y:S01]  /*5e20*/  IMAD.IADD R26, R26, 0x1, R33 ;  /* 0x000000011a1a7824 */ /* 0x000fe200078e0221 */
[----:B------:R-:W-:Y:S02]  /*5e30*/  IADD3 R29, PT, PT, R12, R29, R9 ;  /* 0x0000001d0c1d7210 */ /* 0x000fe40007ffe009 */
[----:B------:R-:W-:-:S02]  /*5e40*/  SHF.L.W.U32.HI R14, R14, 0x1, R14 ;  /* 0x000000010e0e7819 */ /* 0x000fc40000010e0e */
[--C-:B------:R-:W-:Y:S02]  /*5e50*/  LOP3.LUT R30, R27, R28, R29.reuse, 0xe8, !PT ;  /* 0x0000001c1b1e7212 */ /* 0x100fe400078ee81d */
[----:B------:R-:W-:Y:S02]  /*5e60*/  LEA.HI R26, R29, R26, R29, 0x5 ;  /* 0x0000001a1d1a7211 */ /* 0x000fe400078f281d */
[----:B------:R-:W-:Y:S01]  /*5e70*/  LOP3.LUT R16, R17, R22, R11, 0x96, !PT ;  /* 0x0000001611107212 */ /* 0x000fe200078e960b */
[----:B------:R-:W-:Y:S01]  /*5e80*/  IMAD.IADD R30, R25, 0x1, R30 ;  /* 0x00000001191e7824 */ /* 0x000fe200078e021e */
[----:B------:R-:W-:Y:S02]  /*5e90*/  IADD3 R25, PT, PT, R14, R26, R9 ;  /* 0x0000001a0e197210 */ /* 0x000fe40007ffe009 */
[----:B------:R-:W-:Y:S02]  /*5ea0*/  LOP3.LUT R13, R16, R13, RZ, 0x3c, !PT ;  /* 0x0000000d100d7212 */ /* 0x000fe400078e3cff */
[----:B------:R-:W-:-:S02]  /*5eb0*/  SHF.L.W.U32.HI R26, R29, 0x1e, R29 ;  /* 0x0000001e1d1a7819 */ /* 0x000fc40000010e1d */
[----:B------:R-:W-:Y:S02]  /*5ec0*/  SHF.L.W.U32.HI R13, R13, 0x1, R13 ;  /* 0x000000010d0d7819 */ /* 0x000fe40000010e0d */
[--C-:B------:R-:W-:Y:S02]  /*5ed0*/  LEA.HI R30, R25, R30, R25.reuse, 0x5 ;  /* 0x0000001e191e7211 */ /* 0x100fe400078f2819 */
[--C-:B------:R-:W-:Y:S02]  /*5ee0*/  LOP3.LUT R29, R26, R27, R25.reuse, 0xe8, !PT ;  /* 0x0000001b1a1d7212 */ /* 0x100fe400078ee819 */
[----:B------:R-:W-:Y:S02]  /*5ef0*/  LOP3.LUT R16, R19, R24, R12, 0x96, !PT ;  /* 0x0000001813107212 */ /* 0x000fe400078e960c */
[----:B------:R-:W-:Y:S01]  /*5f00*/  SHF.L.W.U32.HI R25, R25, 0x1e, R25 ;  /* 0x0000001e19197819 */ /* 0x000fe20000010e19 */
[----:B------:R-:W-:Y:S01]  /*5f10*/  IMAD.IADD R29, R28, 0x1, R29 ;  /* 0x000000011c1d7824 */ /* 0x000fe200078e021d */
[----:B------:R-:W-:-:S02]  /*5f20*/  IADD3 R30, PT, PT, R13, R30, R9 ;  /* 0x0000001e0d1e7210 */ /* 0x000fc40007ffe009 */
[----:B------:R-:W-:Y:S02]  /*5f30*/  LOP3.LUT R15, R16, R15, RZ, 0x3c, !PT ;  /* 0x0000000f100f7212 */ /* 0x000fe400078e3cff */
[--C-:B------:R-:W-:Y:S02]  /*5f40*/  LOP3.LUT R32, R25, R26, R30.reuse, 0xe8, !PT ;  /* 0x0000001a19207212 */ /* 0x100fe400078ee81e */
[----:B------:R-:W-:Y:S02]  /*5f50*/  SHF.L.W.U32.HI R15, R15, 0x1, R15 ;  /* 0x000000010f0f7819 */ /* 0x000fe40000010e0f */
[----:B------:R-:W-:Y:S02]  /*5f60*/  LEA.HI R28, R30, R29, R30, 0x5 ;  /* 0x0000001d1e1c7211 */ /* 0x000fe400078f281e */
[----:B------:R-:W-:Y:S01]  /*5f70*/  LOP3.LUT R16, R23, R7, R14, 0x96, !PT ;  /* 0x0000000717107212 */ /* 0x000fe200078e960e */
[----:B------:R-:W-:Y:S01]  /*5f80*/  IMAD.IADD R32, R27, 0x1, R32 ;  /* 0x000000011b207824 */ /* 0x000fe200078e0220 */
[----:B------:R-:W-:-:S02]  /*5f90*/  IADD3 R27, PT, PT, R15, R28, R9 ;  /* 0x0000001c0f1b7210 */ /* 0x000fc40007ffe009 */
[----:B------:R-:W-:Y:S02]  /*5fa0*/  LOP3.LUT R16, R16, R17, RZ, 0x3c, !PT ;  /* 0x0000001110107212 */ /* 0x000fe400078e3cff */
[----:B------:R-:W-:Y:S02]  /*5fb0*/  SHF.L.W.U32.HI R28, R30, 0x1e, R30 ;  /* 0x0000001e1e1c7819 */ /* 0x000fe40000010e1e */
[----:B------:R-:W-:Y:S02]  /*5fc0*/  LOP3.LUT R30, R18, R10, R13, 0x96, !PT ;  /* 0x0000000a121e7212 */ /* 0x000fe400078e960d */
[----:B------:R-:W-:Y:S02]  /*5fd0*/  SHF.L.W.U32.HI R16, R16, 0x1, R16 ;  /* 0x0000000110107819 */ /* 0x000fe40000010e10 */
[--C-:B------:R-:W-:Y:S02]  /*5fe0*/  LEA.HI R32, R27, R32, R27.reuse, 0x5 ;  /* 0x000000201b207211 */ /* 0x100fe400078f281b */
[----:B------:R-:W-:-:S02]  /*5ff0*/  LOP3.LUT R17, R28, R25, R27, 0xe8, !PT ;  /* 0x000000191c117212 */ /* 0x000fc400078ee81b */
[----:B------:R-:W-:Y:S02]  /*6000*/  LOP3.LUT R30, R30, R19, RZ, 0x3c, !PT ;  /* 0x000000131e1e7212 */ /* 0x000fe400078e3cff */
[----:B------:R-:W-:Y:S01]  /*6010*/  SHF.L.W.U32.HI R27, R27, 0x1e, R27 ;  /* 0x0000001e1b1b7819 */ /* 0x000fe20000010e1b */
[----:B------:R-:W-:Y:S01]  /*6020*/  IMAD.IADD R19, R26, 0x1, R17 ;  /* 0x000000011a137824 */ /* 0x000fe200078e0211 */
[----:B------:R-:W-:Y:S02]  /*6030*/  IADD3 R32, PT, PT, R16, R32, R9 ;  /* 0x0000002010207210 */ /* 0x000fe40007ffe009 */
[----:B------:R-:W-:Y:S02]  /*6040*/  SHF.L.W.U32.HI R17, R30, 0x1, R30 ;  /* 0x000000011e117819 */ /* 0x000fe40000010e1e */
[----:B------:R-:W-:Y:S02]  /*6050*/  LOP3.LUT R34, R27, R28, R32, 0xe8, !PT ;  /* 0x0000001c1b227212 */ /* 0x000fe400078ee820 */
[----:B------:R-:W-:-:S02]  /*6060*/  LOP3.LUT R26, R20, R0, R15, 0x96, !PT ;  /* 0x00000000141a7212 */ /* 0x000fc400078e960f */
[----:B------:R-:W-:Y:S01]  /*6070*/  LEA.HI R30, R32, R19, R32, 0x5 ;  /* 0x00000013201e7211 */ /* 0x000fe200078f2820 */
[----:B------:R-:W-:Y:S01]  /*6080*/  IMAD.IADD R25, R25, 0x1, R34 ;  /* 0x0000000119197824 */ /* 0x000fe200078e0222 */
[----:B------:R-:W-:Y:S02]  /*6090*/  LOP3.LUT R19, R26, R23, RZ, 0x3c, !PT ;  /* 0x000000171a137212 */ /* 0x000fe400078e3cff */
[----:B------:R-:W-:Y:S02]  /*60a0*/  IADD3 R30, PT, PT, R17, R30, R9 ;  /* 0x0000001e111e7210 */ /* 0x000fe40007ffe009 */
[----:B------:R-:W-:Y:S02]  /*60b0*/  SHF.L.W.U32.HI R26, R32, 0x1e, R32 ;  /* 0x0000001e201a7819 */ /* 0x000fe40000010e20 */
[----:B------:R-:W-:Y:S02]  /*60c0*/  LOP3.LUT R23, R8, R11, R16, 0x96, !PT ;  /* 0x0000000b08177212 */ /* 0x000fe400078e9610 */
[----:B------:R-:W-:-:S02]  /*60d0*/  LEA.HI R32, R30, R25, R30, 0x5 ;  /* 0x000000191e207211 */ /* 0x000fc400078f281e */
[----:B------:R-:W-:Y:S02]  /*60e0*/  SHF.L.W.U32.HI R19, R19, 0x1, R19 ;  /* 0x0000000113137819 */ /* 0x000fe40000010e13 */
[--C-:B------:R-:W-:Y:S02]  /*60f0*/  LOP3.LUT R25, R26, R27, R30.reuse, 0xe8, !PT ;  /* 0x0000001b1a197212 */ /* 0x100fe400078ee81e */
[----:B------:R-:W-:Y:S02]  /*6100*/  LOP3.LUT R18, R23, R18, RZ, 0x3c, !PT ;  /* 0x0000001217127212 */ /* 0x000fe400078e3cff */
[----:B------:R-:W-:Y:S01]  /*6110*/  SHF.L.W.U32.HI R23, R30, 0x1e, R30 ;  /* 0x0000001e1e177819 */ /* 0x000fe20000010e1e */
[----:B------:R-:W-:Y:S01]  /*6120*/  IMAD.IADD R29, R28, 0x1, R25 ;  /* 0x000000011c1d7824 */ /* 0x000fe200078e0219 */
[----:B------:R-:W-:Y:S02]  /*6130*/  IADD3 R32, PT, PT, R19, R32, R9 ;  /* 0x0000002013207210 */ /* 0x000fe40007ffe009 */
[----:B------:R-:W-:-:S02]  /*6140*/  SHF.L.W.U32.HI R18, R18, 0x1, R18 ;  /* 0x0000000112127819 */ /* 0x000fc40000010e12 */
[--C-:B------:R-:W-:Y:S02]  /*6150*/  LOP3.LUT R28, R23, R26, R32.reuse, 0xe8, !PT ;  /* 0x0000001a171c7212 */ /* 0x100fe400078ee820 */
        /* <DEDUP_REMOVED lines=8> */
[--C-:B------:R-:W-:Y:S02]  /*61e0*/  LEA.HI R30, R29, R30, R29.reuse, 0x5 ;  /* 0x0000001e1d1e7211 */ /* 0x100fe400078f281d */
[--C-:B------:R-:W-:Y:S02]  /*61f0*/  LOP3.LUT R27, R28, R23, R29.reuse, 0xe8, !PT ;  /* 0x000000171c1b7212 */ /* 0x100fe400078ee81d */
[----:B------:R-:W-:Y:S02]  /*6200*/  LOP3.LUT R8, R25, R8, RZ, 0x3c, !PT ;  /* 0x0000000819087212 */ /* 0x000fe400078e3cff */
[----:B------:R-:W-:Y:S01]  /*6210*/  SHF.L.W.U32.HI R25, R29, 0x1e, R29 ;  /* 0x0000001e1d197819 */ /* 0x000fe20000010e1d */
[----:B------:R-:W-:Y:S01]  /*6220*/  IMAD.IADD R29, R26, 0x1, R27 ;  /* 0x000000011a1d7824 */ /* 0x000fe200078e021b */
[----:B------:R-:W-:-:S02]  /*6230*/  IADD3 R30, PT, PT, R20, R30, R9 ;  /* 0x0000001e141e7210 */ /* 0x000fc40007ffe009 */
[----:B------:R-:W-:Y:S02]  /*6240*/  LOP3.LUT R27, R7, R13, R18, 0x96, !PT ;  /* 0x0000000d071b7212 */ /* 0x000fe400078e9612 */
[----:B------:R-:W-:Y:S02]  /*6250*/  LOP3.LUT R26, R25, R28, R30, 0xe8, !PT ;  /* 0x0000001c191a7212 */ /* 0x000fe400078ee81e */
[----:B------:R-:W-:Y:S02]  /*6260*/  SHF.L.W.U32.HI R8, R8, 0x1, R8 ;  /* 0x0000000108087819 */ /* 0x000fe40000010e08 */
[----:B------:R-:W-:Y:S01]  /*6270*/  LEA.HI R29, R30, R29, R30, 0x5 ;  /* 0x0000001d1e1d7211 */ /* 0x000fe200078f281e */
[----:B------:R-:W-:Y:S01]  /*6280*/  IMAD.IADD R32, R23, 0x1, R26 ;  /* 0x0000000117207824 */ /* 0x000fe200078e021a */
[----:B------:R-:W-:Y:S02]  /*6290*/  LOP3.LUT R22, R27, R22, RZ, 0x3c, !PT ;  /* 0x000000161b167212 */ /* 0x000fe400078e3cff */
[----:B------:R-:W-:-:S02]  /*62a0*/  IADD3 R29, PT, PT, R8, R29, R9 ;  /* 0x0000001d081d7210 */ /* 0x000fc40007ffe009 */
[----:B------:R-:W-:Y:S02]  /*62b0*/  SHF.L.W.U32.HI R26, R30, 0x1e, R30 ;  /* 0x0000001e1e1a7819 */ /* 0x000fe40000010e1e */
[----:B------:R-:W-:Y:S02]  /*62c0*/  LOP3.LUT R23, R10, R15, R20, 0x96, !PT ;  /* 0x0000000f0a177212 */ /* 0x000fe400078e9614 */
[----:B------:R-:W-:Y:S02]  /*62d0*/  SHF.L.W.U32.HI R22, R22, 0x1, R22 ;  /* 0x0000000116167819 */ /* 0x000fe40000010e16 */
[--C-:B------:R-:W-:Y:S02]  /*62e0*/  LEA.HI R27, R29, R32, R29.reuse, 0x5 ;  /* 0x000000201d1b7211 */ /* 0x100fe400078f281d */
[----:B------:R-:W-:Y:S02]  /*62f0*/  LOP3.LUT R31, R26, R25, R29, 0xe8, !PT ;  /* 0x000000191a1f7212 */ /* 0x000fe400078ee81d */
[----:B------:R-:W-:-:S02]  /*6300*/  LOP3.LUT R24, R23, R24, RZ, 0x3c, !PT ;  /* 0x0000001817187212 */ /* 0x000fc400078e3cff */
[----:B------:R-:W-:Y:S01]  /*6310*/  SHF.L.W.U32.HI R23, R29, 0x1e, R29 ;  /* 0x0000001e1d177819 */ /* 0x000fe20000010e1d */
[----:B------:R-:W-:Y:S01]  /*6320*/  IMAD.IADD R30, R28, 0x1, R31 ;  /* 0x000000011c1e7824 */ /* 0x000fe200078e021f */
[----:B------:R-:W-:Y:S02]  /*6330*/  IADD3 R27, PT, PT, R22, R27, R9 ;  /* 0x0000001b161b7210 */ /* 0x000fe40007ffe009 */
[----:B------:R-:W-:Y:S02]  /*6340*/  LOP3.LUT R28, R0, R16, R8, 0x96, !PT ;  /* 0x00000010001c7212 */ /* 0x000fe400078e9608 */
[--C-:B------:R-:W-:Y:S02]  /*6350*/  LOP3.LUT R32, R23, R26, R27.reuse, 0xe8, !PT ;  /* 0x0000001a17207212 */ /* 0x100fe400078ee81b */
[----:B------:R-:W-:Y:S02]  /*6360*/  SHF.L.W.U32.HI R24, R24, 0x1, R24 ;  /* 0x0000000118187819 */ /* 0x000fe40000010e18 */
        /* <DEDUP_REMOVED lines=10> */
[----:B------:R-:W-:Y:S01]  /*6410*/  IADD3 R32, PT, PT, R7, R32, R9 ;  /* 0x0000002007207210 */ /* 0x000fe20007ffe009 */
[----:B------:R-:W-:Y:S01]  /*6420*/  IMAD.IADD R29, R26, 0x1, R27 ;  /* 0x000000011a1d7824 */ /* 0x000fe200078e021b */
[----:B------:R-:W-:Y:S02]  /*6430*/  SHF.L.W.U32.HI R25, R30, 0x1e, R30 ;  /* 0x0000001e1e197819 */ /* 0x000fe40000010e1e */
[----:B------:R-:W-:Y:S02]  /*6440*/  SHF.L.W.U32.HI R9, R10, 0x1, R10 ;  /* 0x000000010a097819 */ /* 0x000fe40000010e0a */
[----:B------:R-:W-:Y:S02]  /*6450*/  LOP3.LUT R26, R32, R25, R28, 0x96, !PT ;  /* 0x00000019201a7212 */ /* 0x000fe400078e961c */
[----:B------:R-:W-:-:S02]  /*6460*/  LOP3.LUT R27, R12, R19, R24, 0x96, !PT ;  /* 0x000000130c1b7212 */ /* 0x000fc400078e9618 */
[C---:B------:R-:W-:Y:S01]  /*6470*/  LEA.HI R10, R32.reuse, R29, R32, 0x5 ;  /* 0x0000001d200a7211 */ /* 0x040fe200078f2820 */
[----:B------:R-:W-:Y:S01]  /*6480*/  IMAD.IADD R30, R23, 0x1, R26 ;  /* 0x00000001171e7824 */ /* 0x000fe200078e021a */
[----:B------:R-:W-:Y:S02]  /*6490*/  LOP3.LUT R0, R27, R0, RZ, 0x3c, !PT ;  /* 0x000000001b007212 */ /* 0x000fe400078e3cff */
[----:B--2---:R-:W-:Y:S02]  /*64a0*/  IADD3 R23, PT, PT, R9, R10, R21 ;  /* 0x0000000a09177210 */ /* 0x004fe40007ffe015 */
[----:B------:R-:W-:Y:S02]  /*64b0*/  SHF.L.W.U32.HI R26, R32, 0x1e, R32 ;  /* 0x0000001e201a7819 */ /* 0x000fe40000010e20 */
[----:B------:R-:W-:Y:S02]  /*64c0*/  SHF.L.W.U32.HI R0, R0, 0x1, R0 ;  /* 0x0000000100007819 */ /* 0x000fe40000010e00 */
[----:B------:R-:W-:-:S02]  /*64d0*/  LEA.HI R30, R23, R30, R23, 0x5 ;  /* 0x0000001e171e7211 */ /* 0x000fc400078f2817 */
[C---:B------:R-:W-:Y:S02]  /*64e0*/  LOP3.LUT R27, R23.reuse, R26, R25, 0x96, !PT ;  /* 0x0000001a171b7212 */ /* 0x040fe400078e9619 */
[----:B------:R-:W-:Y:S02]  /*64f0*/  LOP3.LUT R10, R14, R18, R7, 0x96, !PT ;  /* 0x000000120e0a7212 */ /* 0x000fe400078e9607 */
[----:B------:R-:W-:Y:S01]  /*6500*/  SHF.L.W.U32.HI R23, R23, 0x1e, R23 ;  /* 0x0000001e17177819 */ /* 0x000fe20000010e17 */
[----:B------:R-:W-:Y:S01]  /*6510*/  IMAD.IADD R29, R28, 0x1, R27 ;  /* 0x000000011c1d7824 */ /* 0x000fe200078e021b */
[----:B------:R-:W-:Y:S02]  /*6520*/  IADD3 R30, PT, PT, R0, R30, R21 ;  /* 0x0000001e001e7210 */ /* 0x000fe40007ffe015 */
[----:B------:R-:W-:Y:S02]  /*6530*/  LOP3.LUT R10, R10, R11, RZ, 0x3c, !PT ;  /* 0x0000000b0a0a7212 */ /* 0x000fe400078e3cff */
[----:B------:R-:W-:-:S02]  /*6540*/  LOP3.LUT R27, R13, R20, R9, 0x96, !PT ;  /* 0x000000140d1b7212 */ /* 0x000fc400078e9609 */
[----:B------:R-:W-:Y:S02]  /*6550*/  LOP3.LUT R28, R30, R23, R26, 0x96, !PT ;  /* 0x000000171e1c7212 */ /* 0x000fe400078e961a */
[----:B------:R-:W-:Y:S02]  /*6560*/  SHF.L.W.U32.HI R11, R10, 0x1, R10 ;  /* 0x000000010a0b7819 */ /* 0x000fe40000010e0a */
[C---:B------:R-:W-:Y:S02]  /*6570*/  LEA.HI R10, R30.reuse, R29, R30, 0x5 ;  /* 0x0000001d1e0a7211 */ /* 0x040fe400078f281e */
[----:B------:R-:W-:Y:S01]  /*6580*/  LOP3.LUT R27, R27, R12, RZ, 0x3c, !PT ;  /* 0x0000000c1b1b7212 */ /* 0x000fe200078e3cff */
[----:B------:R-:W-:Y:S01]  /*6590*/  IMAD.IADD R12, R25, 0x1, R28 ;  /* 0x00000001190c7824 */ /* 0x000fe200078e021c */
[----:B------:R-:W-:Y:S02]  /*65a0*/  IADD3 R29, PT, PT, R11, R10, R21 ;  /* 0x0000000a0b1d7210 */ /* 0x000fe40007ffe015 */
[----:B------:R-:W-:-:S02]  /*65b0*/  SHF.L.W.U32.HI R28, R30, 0x1e, R30 ;  /* 0x0000001e1e1c7819 */ /* 0x000fc40000010e1e */
[----:B------:R-:W-:Y:S02]  /*65c0*/  LOP3.LUT R25, R15, R8, R0, 0x96, !PT ;  /* 0x000000080f197212 */ /* 0x000fe400078e9600 */
[----:B------:R-:W-:Y:S02]  /*65d0*/  SHF.L.W.U32.HI R10, R27, 0x1, R27 ;  /* 0x000000011b0a7819 */ /* 0x000fe40000010e1b */
[C---:B------:R-:W-:Y:S02]  /*65e0*/  LEA.HI R27, R29.reuse, R12, R29, 0x5 ;  /* 0x0000000c1d1b7211 */ /* 0x040fe400078f281d */
[----:B------:R-:W-:Y:S02]  /*65f0*/  LOP3.LUT R31, R29, R28, R23, 0x96, !PT ;  /* 0x0000001c1d1f7212 */ /* 0x000fe400078e9617 */
[----:B------:R-:W-:Y:S02]  /*6600*/  LOP3.LUT R12, R25, R14, RZ, 0x3c, !PT ;  /* 0x0000000e190c7212 */ /* 0x000fe400078e3cff */
[----:B------:R-:W-:Y:S01]  /*6610*/  SHF.L.W.U32.HI R25, R29, 0x1e, R29 ;  /* 0x0000001e1d197819 */ /* 0x000fe20000010e1d */
[----:B------:R-:W-:Y:S01]  /*6620*/  IMAD.IADD R26, R26, 0x1, R31 ;  /* 0x000000011a1a7824 */ /* 0x000fe200078e021f */
[----:B------:R-:W-:-:S02]  /*6630*/  IADD3 R27, PT, PT, R10, R27, R21 ;  /* 0x0000001b0a1b7210 */ /* 0x000fc40007ffe015 */
[----:B------:R-:W-:Y:S02]  /*6640*/  SHF.L.W.U32.HI R12, R12, 0x1, R12 ;  /* 0x000000010c0c7819 */ /* 0x000fe40000010e0c */
[C---:B------:R-:W-:Y:S02]  /*6650*/  LOP3.LUT R30, R27.reuse, R25, R28, 0x96, !PT ;  /* 0x000000191b1e7212 */ /* 0x040fe400078e961c */
        /* <DEDUP_REMOVED lines=13> */
[--C-:B------:R-:W-:Y:S02]  /*6730*/  IADD3 R32, PT, PT, R14, R32, R21.reuse ;  /* 0x000000200e207210 */ /* 0x100fe40007ffe015 */
[----:B------:R-:W-:Y:S02]  /*6740*/  SHF.L.W.U32.HI R13, R30, 0x1, R30 ;  /* 0x000000011e0d7819 */ /* 0x000fe40000010e1e */
[C---:B------:R-:W-:Y:S02]  /*6750*/  LOP3.LUT R30, R32.reuse, R23, R26, 0x96, !PT ;  /* 0x00000017201e7212 */ /* 0x040fe400078e961a */
[----:B------:R-:W-:Y:S02]  /*6760*/  LEA.HI R28, R32, R27, R32, 0x5 ;  /* 0x0000001b201c7211 */ /* 0x000fe400078f2820 */
[----:B------:R-:W-:Y:S01]  /*6770*/  LOP3.LUT R15, R19, R7, R12, 0x96, !PT ;  /* 0x00000007130f7212 */ /* 0x000fe200078e960c */
[----:B------:R-:W-:Y:S01]  /*6780*/  IMAD.IADD R30, R25, 0x1, R30 ;  /* 0x00000001191e7824 */ /* 0x000fe200078e021e */
[----:B------:R-:W-:-:S02]  /*6790*/  IADD3 R25, PT, PT, R13, R28, R21 ;  /* 0x0000001c0d197210 */ /* 0x000fc40007ffe015 */
[----:B------:R-:W-:Y:S02]  /*67a0*/  LOP3.LUT R15, R15, R16, RZ, 0x3c, !PT ;  /* 0x000000100f0f7212 */ /* 0x000fe400078e3cff */
        /* <DEDUP_REMOVED lines=19> */
[C---:B------:R-:W-:Y:S02]  /*68e0*/  LEA.HI R32, R27.reuse, R32, R27, 0x5 ;  /* 0x000000201b207211 */ /* 0x040fe400078f281b */
[----:B------:R-:W-:Y:S02]  /*68f0*/  LOP3.LUT R23, R27, R26, R25, 0x96, !PT ;  /* 0x0000001a1b177212 */ /* 0x000fe400078e9619 */
[----:B------:R-:W-:Y:S02]  /*6900*/  LOP3.LUT R18, R19, R18, RZ, 0x3c, !PT ;  /* 0x0000001213127212 */ /* 0x000fe400078e3cff */
[----:B------:R-:W-:Y:S01]  /*6910*/  SHF.L.W.U32.HI R19, R27, 0x1e, R27 ;  /* 0x0000001e1b137819 */ /* 0x000fe20000010e1b */
[----:B------:R-:W-:Y:S01]  /*6920*/  IMAD.IADD R27, R28, 0x1, R23 ;  /* 0x000000011c1b7824 */ /* 0x000fe200078e0217 */
[----:B------:R-:W-:Y:S02]  /*6930*/  IADD3 R32, PT, PT, R17, R32, R21 ;  /* 0x0000002011207210 */ /* 0x000fe40007ffe015 */
[----:B------:R-:W-:-:S02]  /*6940*/  LOP3.LUT R23, R22, R10, R16, 0x96, !PT ;  /* 0x0000000a16177212 */ /* 0x000fc400078e9610 */
[----:B------:R-:W-:Y:S02]  /*6950*/  LOP3.LUT R28, R32, R19, R26, 0x96, !PT ;  /* 0x00000013201c7212 */ /* 0x000fe400078e961a */
        /* <DEDUP_REMOVED lines=46> */
[----:B------:R-:W-:Y:S02]  /*6c40*/  SHF.L.W.U32.HI R15, R16, 0x1, R16 ;  /* 0x00000001100f7819 */ /* 0x000fe40000010e10 */
[C---:B------:R-:W-:Y:S02]  /*6c50*/  LOP3.LUT R16, R28.reuse, R9, R26, 0x96, !PT ;  /* 0x000000091c107212 */ /* 0x040fe400078e961a */
[----:B------:R-:W-:-:S03]  /*6c60*/  LEA.HI R8, R28, R19, R28, 0x5 ;  /* 0x000000131c087211 */ /* 0x000fc600078f281c */
[----:B------:R-:W-:Y:S01]  /*6c70*/  IMAD.IADD R16, R13, 0x1, R16 ;  /* 0x000000010d107824 */ /* 0x000fe200078e0210 */
[----:B------:R-:W-:Y:S02]  /*6c80*/  IADD3 R13, PT, PT, R15, R8, R21 ;  /* 0x000000080f0d7210 */ /* 0x000fe40007ffe015 */
[----:B------:R-:W-:Y:S02]  /*6c90*/  SHF.L.W.U32.HI R8, R28, 0x1e, R28 ;  /* 0x0000001e1c087819 */ /* 0x000fe40000010e1c */
[C---:B------:R-:W-:Y:S02]  /*6ca0*/  LEA.HI R16, R13.reuse, R16, R13, 0x5 ;  /* 0x000000100d107211 */ /* 0x040fe400078f280d */
[----:B------:R-:W-:Y:S02]  /*6cb0*/  LOP3.LUT R17, R10, R17, R24, 0x96, !PT ;  /* 0x000000110a117212 */ /* 0x000fe400078e9618 */
[----:B------:R-:W-:Y:S01]  /*6cc0*/  LOP3.LUT R19, R13, R8, R9, 0x96, !PT ;  /* 0x000000080d137212 */ /* 0x000fe200078e9609 */
[----:B------:R-:W-:Y:S01]  /*6cd0*/  IMAD.IADD R16, R21, 0x1, R16 ;  /* 0x0000000115107824 */ /* 0x000fe200078e0210 */
[----:B------:R-:W-:-:S03]  /*6ce0*/  LOP3.LUT R17, R17, R0, RZ, 0x3c, !PT ;  /* 0x0000000011117212 */ /* 0x000fc600078e3cff */
[----:B------:R-:W-:Y:S01]  /*6cf0*/  IMAD.IADD R26, R26, 0x1, R19 ;  /* 0x000000011a1a7824 */ /* 0x000fe200078e0213 */
[----:B------:R-:W-:Y:S02]  /*6d00*/  LEA.HI R17, R17, R16, R17, 0x1 ;  /* 0x0000001011117211 */ /* 0x000fe400078f0811 */
        /* <DEDUP_REMOVED lines=8> */
[----:B------:R-:W-:Y:S02]  /*6d90*/  LOP3.LUT R15, R14, R20, R15, 0x96, !PT ;  /* 0x000000140e0f7212 */ /* 0x000fe400078e960f */
[----:B------:R-:W-:Y:S02]  /*6da0*/  LEA.HI R14, R12, R9, R12, 0x5 ;  /* 0x000000090c0e7211 */ /* 0x000fe400078f280c */
[----:B------:R-:W-:-:S03]  /*6db0*/  LOP3.LUT R15, R15, R10, RZ, 0x3c, !PT ;  /* 0x0000000a0f0f7212 */ /* 0x000fc600078e3cff */
[----:B------:R-:W-:-:S05]  /*6dc0*/  IMAD.IADD R14, R21, 0x1, R14 ;  /* 0x00000001150e7824 */ /* 0x000fca00078e020e */
[----:B------:R-:W-:Y:S01]  /*6dd0*/  LEA.HI R15, R15, R14, R15, 0x1 ;  /* 0x0000000e0f0f7211 */ /* 0x000fe200078f080f */
[----:B------:R-:W-:Y:S01]  /*6de0*/  IMAD.IADD R6, R6, 0x1, R8 ;  /* 0x0000000106067824 */ /* 0x000fe200078e0208 */
[----:B------:R-:W-:Y:S01]  /*6df0*/  LEA.HI R4, R17, R4, R17, 0x1e ;  /* 0x0000000411047211 */ /* 0x000fe200078ff011 */
[----:B------:R-:W-:Y:S02]  /*6e00*/  IMAD.IADD R5, R5, 0x1, R0 ;  /* 0x0000000105057824 */ /* 0x000fe400078e0200 */
[----:B------:R-:W-:Y:S02]  /*6e10*/  IMAD.IADD R3, R3, 0x1, R12 ;  /* 0x0000000103037824 */ /* 0x000fe400078e020c */
[----:B------:R-:W-:Y:S01]  /*6e20*/  IMAD.IADD R2, R2, 0x1, R15 ;  /* 0x0000000102027824 */ /* 0x000fe200078e020f */
[----:B------:R3:W-:Y:S04]  /*6e30*/  STL [R1+0x60], R6 ;  /* 0x0000600601007387 */ /* 0x0007e80000100800 */
[----:B------:R3:W-:Y:S04]  /*6e40*/  STL.64 [R1+0x58], R4 ;  /* 0x0000580401007387 */ /* 0x0007e80000100a00 */
[----:B------:R3:W-:Y:S04]  /*6e50*/  STL.64 [R1+0x50], R2 ;  /* 0x0000500201007387 */ /* 0x0007e80000100a00 */
[----:B------:R3:W-:Y:S04]  /*6e60*/  STL.64 [R1], RZ ;  /* 0x000000ff01007387 */ /* 0x0007e80000100a00 */
[----:B------:R3:W-:Y:S04]  /*6e70*/  STL.64 [R1+0x8], RZ ;  /* 0x000008ff01007387 */ /* 0x0007e80000100a00 */
[----:B------:R3:W-:Y:S04]  /*6e80*/  STL.64 [R1+0x10], RZ ;  /* 0x000010ff01007387 */ /* 0x0007e80000100a00 */
[----:B------:R3:W-:Y:S04]  /*6e90*/  STL.64 [R1+0x18], RZ ;  /* 0x000018ff01007387 */ /* 0x0007e80000100a00 */
[----:B------:R3:W-:Y:S04]  /*6ea0*/  STL.64 [R1+0x20], RZ ;  /* 0x000020ff01007387 */ /* 0x0007e80000100a00 */
[----:B------:R3:W-:Y:S04]  /*6eb0*/  STL.64 [R1+0x28], RZ ;  /* 0x000028ff01007387 */ /* 0x0007e80000100a00 */
[----:B------:R3:W-:Y:S02]  /*6ec0*/  STL.64 [R1+0x30], RZ ;  /* 0x000030ff01007387 */ /* 0x0007e40000100a00 */
.L_x_15:
[----:B------:R-:W-:Y:S05]  /*6ed0*/  BSYNC.RECONVERGENT B0 ;  /* 0x0000000000007941 */ /* 0x000fea0003800200 */
.L_x_5:
[----:B------:R-:W4:Y:S04]  /*6ee0*/  LDL.64 R26, [R1] ;  /* 0x00000000011a7983 */ /* 0x000f280000100a00 */
[----:B------:R-:W5:Y:S04]  /*6ef0*/  LDL.64 R18, [R1+0x8] ;  /* 0x0000080001127983 */ /* 0x000f680000100a00 */
[----:B0-----:R-:W5:Y:S04]  /*6f00*/  LDL.64 R10, [R1+0x10] ;  /* 0x00001000010a7983 */ /* 0x001f680000100a00 */
[----:B------:R-:W5:Y:S04]  /*6f10*/  LDL.64 R20, [R1+0x18] ;  /* 0x0000180001147983 */ /* 0x000f680000100a00 */
[----:B------:R-:W5:Y:S04]  /*6f20*/  LDL.64 R14, [R1+0x20] ;  /* 0x00002000010e7983 */ /* 0x000f680000100a00 */
[----:B------:R-:W5:Y:S04]  /*6f30*/  LDL.64 R22, [R1+0x28] ;  /* 0x0000280001167983 */ /* 0x000f680000100a00 */
[----:B---3--:R-:W3:Y:S04]  /*6f40*/  LDL.64 R4, [R1+0x50] ;  /* 0x0000500001047983 */ /* 0x008ee80000100a00 */
[----:B-12---:R-:W3:Y:S04]  /*6f50*/  LDL.64 R2, [R1+0x58] ;  /* 0x0000580001027983 */ /* 0x006ee80000100a00 */
[----:B------:R-:W2:Y:S04]  /*6f60*/  LDL.64 R6, [R1+0x60] ;  /* 0x0000600001067983 */ /* 0x000ea80000100a00 */
[----:B------:R-:W2:Y:S04]  /*6f70*/  LDL.64 R12, [R1+0x30] ;  /* 0x00003000010c7983 */ /* 0x000ea80000100a00 */
[----:B------:R-:W2:Y:S04]  /*6f80*/  LDL R25, [R1+0x40] ;  /* 0x0000400001197983 */ /* 0x000ea80000100800 */
[----:B------:R-:W2:Y:S04]  /*6f90*/  LDL.64 R16, [R1+0x48] ;  /* 0x0000480001107983 */ /* 0x000ea80000100a00 */
[----:B------:R-:W2:Y:S01]  /*6fa0*/  LDL.64 R8, [R1+0x68] ;  /* 0x0000680001087983 */ /* 0x000ea20000100a00 */
[----:B----4-:R-:W-:-:S05]  /*6fb0*/  PRMT R0, R26, 0x7771, RZ ;  /* 0x000077711a007816 */ /* 0x010fca00000000ff */
[----:B------:R-:W-:Y:S01]  /*6fc0*/  IMAD.U32 R0, R0, 0x10000, RZ ;  /* 0x0001000000007824 */ /* 0x000fe200078e00ff */
[----:B------:R-:W-:-:S04]  /*6fd0*/  PRMT R24, R26, 0x7770, RZ ;  /* 0x000077701a187816 */ /* 0x000fc800000000ff */
[----:B------:R-:W-:Y:S02]  /*6fe0*/  LOP3.LUT R29, R0, 0xff0000, RZ, 0xc0, !PT ;  /* 0x00ff0000001d7812 */ /* 0x000fe400078ec0ff */
[----:B------:R-:W-:-:S03]  /*6ff0*/  PRMT R0, R27, 0x7771, RZ ;  /* 0x000077711b007816 */ /* 0x000fc600000000ff */
[----:B------:R-:W-:Y:S01]  /*7000*/  IMAD R29, R24, 0x1000000, R29 ;  /* 0x01000000181d7824 */ /* 0x000fe200078e021d */
[----:B------:R-:W-:Y:S01]  /*7010*/  PRMT R24, R26, 0x7772, RZ ;  /* 0x000077721a187816 */ /* 0x000fe200000000ff */
[----:B------:R-:W-:Y:S01]  /*7020*/  IMAD.U32 R28, R0, 0x10000, RZ ;  /* 0x00010000001c7824 */ /* 0x000fe200078e00ff */
[----:B------:R-:W-:-:S03]  /*7030*/  PRMT R26, R26, 0x7773, RZ ;  /* 0x000077731a1a7816 */ /* 0x000fc600000000ff */
[----:B------:R-:W-:Y:S01]  /*7040*/  IMAD.SHL.U32 R24, R24, 0x100, RZ ;  /* 0x0000010018187824 */ /* 0x000fe200078e00ff */
[----:B-----5:R-:W-:Y:S02]  /*7050*/  PRMT R30, R18, 0x7771, RZ ;  /* 0x00007771121e7816 */ /* 0x020fe400000000ff */
[C---:B------:R-:W-:Y:S02]  /*7060*/  PRMT R0, R27.reuse, 0x7770, RZ ;  /* 0x000077701b007816 */ /* 0x040fe400000000ff */
[----:B------:R-:W-:Y:S01]  /*7070*/  LOP3.LUT R24, R26, R29, R24, 0xfe, !PT ;  /* 0x0000001d1a187212 */ /* 0x000fe200078efe18 */
[----:B------:R-:W-:Y:S01]  /*7080*/  IMAD.U32 R30, R30, 0x10000, RZ ;  /* 0x000100001e1e7824 */ /* 0x000fe200078e00ff */
[----:B------:R-:W-:Y:S02]  /*7090*/  LOP3.LUT R31, R28, 0xff0000, RZ, 0xc0, !PT ;  /* 0x00ff00001c1f7812 */ /* 0x000fe400078ec0ff */
[----:B------:R-:W-:Y:S02]  /*70a0*/  PRMT R26, R27, 0x7772, RZ ;  /* 0x000077721b1a7816 */ /* 0x000fe400000000ff */
[----:B------:R-:W-:Y:S01]  /*70b0*/  PRMT R29, R19, 0x7771, RZ ;  /* 0x00007771131d7816 */ /* 0x000fe200000000ff */
[----:B------:R-:W-:Y:S01]  /*70c0*/  IMAD R0, R0, 0x1000000, R31 ;  /* 0x0100000000007824 */ /* 0x000fe200078e021f */
[----:B------:R-:W-:Y:S01]  /*70d0*/  PRMT R28, R27, 0x7773, RZ ;  /* 0x000077731b1c7816 */ /* 0x000fe200000000ff */
[----:B------:R-:W-:Y:S01]  /*70e0*/  IMAD.SHL.U32 R27, R26, 0x100, RZ ;  /* 0x000001001a1b7824 */ /* 0x000fe200078e00ff */
[----:B------:R-:W-:Y:S01]  /*70f0*/  PRMT R31, R18, 0x7770, RZ ;  /* 0x00007770121f7816 */ /* 0x000fe200000000ff */
[----:B------:R-:W-:Y:S01]  /*7100*/  IMAD.U32 R32, R29, 0x10000, RZ ;  /* 0x000100001d207824 */ /* 0x000fe200078e00ff */
[----:B------:R-:W-:-:S02]  /*7110*/  LOP3.LUT R30, R30, 0xff0000, RZ, 0xc0, !PT ;  /* 0x00ff00001e1e7812 */ /* 0x000fc400078ec0ff */
[----:B------:R-:W-:Y:S02]  /*7120*/  LOP3.LUT R26, R28, R0, R27, 0xfe, !PT ;  /* 0x000000001c1a7212 */ /* 0x000fe400078efe1b */
[----:B------:R-:W-:Y:S01]  /*7130*/  PRMT R29, R19, 0x7770, RZ ;  /* 0x00007770131d7816 */ /* 0x000fe200000000ff */
[----:B------:R-:W-:Y:S01]  /*7140*/  IMAD R0, R31, 0x1000000, R30 ;  /* 0x010000001f007824 */ /* 0x000fe200078e021e */
[----:B------:R-:W-:Y:S02]  /*7150*/  LOP3.LUT R32, R32, 0xff0000, RZ, 0xc0, !PT ;  /* 0x00ff000020207812 */ /* 0x000fe400078ec0ff */
[----:B------:R-:W-:Y:S02]  /*7160*/  PRMT R31, R10, 0x7771, RZ ;  /* 0x000077710a1f7816 */ /* 0x000fe400000000ff */
[C---:B------:R-:W-:Y:S01]  /*7170*/  PRMT R28, R18.reuse, 0x7772, RZ ;  /* 0x00007772121c7816 */ /* 0x040fe200000000ff */
[----:B------:R-:W-:Y:S02]  /*7180*/  IMAD R27, R29, 0x1000000, R32 ;  /* 0x010000001d1b7824 */ /* 0x000fe400078e0220 */
[----:B------:R-:W-:Y:S01]  /*7190*/  IMAD.U32 R32, R31, 0x10000, RZ ;  /* 0x000100001f207824 */ /* 0x000fe200078e00ff */
[----:B------:R-:W-:-:S02]  /*71a0*/  PRMT R29, R18, 0x7773, RZ ;  /* 0x00007773121d7816 */ /* 0x000fc400000000ff */
[C---:B------:R-:W-:Y:S02]  /*71b0*/  PRMT R18, R19.reuse, 0x7772, RZ ;  /* 0x0000777213127816 */ /* 0x040fe400000000ff */
[----:B------:R-:W-:Y:S01]  /*71c0*/  PRMT R30, R19, 0x7773, RZ ;  /* 0x00007773131e7816 */ /* 0x000fe200000000ff */
[----:B------:R-:W-:Y:S01]  /*71d0*/  IMAD.SHL.U32 R19, R28, 0x100, RZ ;  /* 0x000001001c137824 */ /* 0x000fe200078e00ff */
[----:B------:R-:W-:Y:S02]  /*71e0*/  PRMT R31, R10, 0x7770, RZ ;  /* 0x000077700a1f7816 */ /* 0x000fe400000000ff */
[----:B------:R-:W-:Y:S01]  /*71f0*/  LOP3.LUT R32, R32, 0xff0000, RZ, 0xc0, !PT ;  /* 0x00ff000020207812 */ /* 0x000fe200078ec0ff */
[----:B------:R-:W-:Y:S01]  /*7200*/  IMAD.SHL.U32 R28, R18, 0x100, RZ ;  /* 0x00000100121c7824 */ /* 0x000fe200078e00ff */
[----:B------:R-:W-:-:S03]  /*7210*/  LOP3.LUT R18, R29, R0, R19, 0xfe, !PT ;  /* 0x000000001d127212 */ /* 0x000fc600078efe13 */
[----:B------:R-:W-:Y:S01]  /*7220*/  IMAD R19, R31, 0x1000000, R32 ;  /* 0x010000001f137824 */ /* 0x000fe200078e0220 */
[----:B------:R-:W-:Y:S02]  /*7230*/  PRMT R31, R20, 0x7771, RZ ;  /* 0x00007771141f7816 */ /* 0x000fe400000000ff */
[----:B------:R-:W-:Y:S02]  /*7240*/  LOP3.LUT R0, R30, R27, R28, 0xfe, !PT ;  /* 0x0000001b1e007212 */ /* 0x000fe400078efe1c */
[----:B------:R-:W-:Y:S01]  /*7250*/  PRMT R27, R11, 0x7771, RZ ;  /* 0x000077710b1b7816 */ /* 0x000fe200000000ff */
[----:B------:R-:W-:Y:S01]  /*7260*/  IMAD.U32 R32, R31, 0x10000, RZ ;  /* 0x000100001f207824 */ /* 0x000fe200078e00ff */
[C---:B------:R-:W-:Y:S02]  /*7270*/  PRMT R29, R10.reuse, 0x7772, RZ ;  /* 0x000077720a1d7816 */ /* 0x040fe400000000ff */
[----:B------:R-:W-:Y:S01]  /*7280*/  PRMT R30, R10, 0x7773, RZ ;  /* 0x000077730a1e7816 */ /* 0x000fe200000000ff */
[----:B------:R-:W-:Y:S01]  /*7290*/  IMAD.U32 R27, R27, 0x10000, RZ ;  /* 0x000100001b1b7824 */ /* 0x000fe200078e00ff */
[----:B------:R-:W-:Y:S01]  /*72a0*/  PRMT R31, R20, 0x7770, RZ ;  /* 0x00007770141f7816 */ /* 0x000fe200000000ff */
[----:B------:R-:W-:Y:S01]  /*72b0*/  IMAD.SHL.U32 R10, R29, 0x100, RZ ;  /* 0x000001001d0a7824 */ /* 0x000fe200078e00ff */
[----:B------:R-:W-:-:S02]  /*72c0*/  LOP3.LUT R32, R32, 0xff0000, RZ, 0xc0, !PT ;  /* 0x00ff000020207812 */ /* 0x000fc400078ec0ff */
[----:B------:R-:W-:Y:S02]  /*72d0*/  PRMT R28, R11, 0x7770, RZ ;  /* 0x000077700b1c7816 */ /* 0x000fe400000000ff */
[----:B------:R-:W-:Y:S02]  /*72e0*/  LOP3.LUT R27, R27, 0xff0000, RZ, 0xc0, !PT ;  /* 0x00ff00001b1b7812 */ /* 0x000fe400078ec0ff */
[----:B------:R-:W-:Y:S01]  /*72f0*/  LOP3.LUT R10, R30, R19, R10, 0xfe, !PT ;  /* 0x000000131e0a7212 */ /* 0x000fe200078efe0a */
[----:B------:R-:W-:Y:S01]  /*7300*/  IMAD R19, R31, 0x1000000, R32 ;  /* 0x010000001f137824 */ /* 0x000fe200078e0220 */
[----:B------:R-:W-:Y:S02]  /*7310*/  PRMT R29, R21, 0x7771, RZ ;  /* 0x00007771151d7816 */ /* 0x000fe400000000ff */
[----:B------:R-:W-:Y:S01]  /*7320*/  PRMT R31, R20, 0x7772, RZ ;  /* 0x00007772141f7816 */ /* 0x000fe200000000ff */
[----:B------:R-:W-:Y:S01]  /*7330*/  IMAD R28, R28, 0x1000000, R27 ;  /* 0x010000001c1c7824 */ /* 0x000fe200078e021b */
[----:B------:R-:W-:Y:S01]  /*7340*/  PRMT R27, R11, 0x7772, RZ ;  /* 0x000077720b1b7816 */ /* 0x000fe200000000ff */
[----:B------:R-:W-:Y:S01]  /*7350*/  IMAD.U32 R32, R29, 0x10000, RZ ;  /* 0x000100001d207824 */ /* 0x000fe200078e00ff */
[----:B------:R-:W-:Y:S01]  /*7360*/  PRMT R29, R20, 0x7773, RZ ;  /* 0x00007773141d7816 */ /* 0x000fe200000000ff */
[----:B------:R-:W-:Y:S01]  /*7370*/  IMAD.SHL.U32 R20, R31, 0x100, RZ ;  /* 0x000001001f147824 */ /* 0x000fe200078e00ff */
[----:B------:R-:W-:Y:S01]  /*7380*/  PRMT R11, R11, 0x7773, RZ ;  /* 0x000077730b0b7816 */ /* 0x000fe200000000ff */
[----:B------:R-:W-:-:S03]  /*7390*/  IMAD.SHL.U32 R27, R27, 0x100, RZ ;  /* 0x000001001b1b7824 */ /* 0x000fc600078e00ff */
[----:B------:R-:W-:Y:S02]  /*73a0*/  LOP3.LUT R20, R29, R19, R20, 0xfe, !PT ;  /* 0x000000131d147212 */ /* 0x000fe400078efe14 */
[----:B------:R-:W-:Y:S02]  /*73b0*/  PRMT R19, R15, 0x7771, RZ ;  /* 0x000077710f137816 */ /* 0x000fe400000000ff */
[----:B------:R-:W-:Y:S02]  /*73c0*/  LOP3.LUT R28, R11, R28, R27, 0xfe, !PT ;  /* 0x0000001c0b1c7212 */ /* 0x000fe400078efe1b */
[----:B------:R-:W-:Y:S01]  /*73d0*/  PRMT R27, R14, 0x7771, RZ ;  /* 0x000077710e1b7816 */ /* 0x000fe200000000ff */
[----:B------:R-:W-:Y:S01]  /*73e0*/  IMAD.U32 R29, R19, 0x10000, RZ ;  /* 0x00010000131d7824 */ /* 0x000fe200078e00ff */
[----:B------:R-:W-:Y:S02]  /*73f0*/  PRMT R30, R21, 0x7770, RZ ;  /* 0x00007770151e7816 */ /* 0x000fe400000000ff */
[----:B------:R-:W-:-:S02]  /*7400*/  LOP3.LUT R33, R32, 0xff0000, RZ, 0xc0, !PT ;  /* 0x00ff000020217812 */ /* 0x000fc400078ec0ff */
[----:B------:R-:W-:Y:S01]  /*7410*/  PRMT R11, R21, 0x7772, RZ ;  /* 0x00007772150b7816 */ /* 0x000fe200000000ff */
[----:B------:R-:W-:Y:S01]  /*7420*/  IMAD.U32 R27, R27, 0x10000, RZ ;  /* 0x000100001b1b7824 */ /* 0x000fe200078e00ff */
[----:B------:R-:W-:Y:S01]  /*7430*/  PRMT R21, R21, 0x7773, RZ ;  /* 0x0000777315157816 */ /* 0x000fe200000000ff */
[----:B------:R-:W-:Y:S01]  /*7440*/  IMAD R30, R30, 0x1000000, R33 ;  /* 0x010000001e1e7824 */ /* 0x000fe200078e0221 */
[----:B------:R-:W-:Y:S01]  /*7450*/  PRMT R19, R15, 0x7770, RZ ;  /* 0x000077700f137816 */ /* 0x000fe200000000ff */
[----:B------:R-:W-:Y:S01]  /*7460*/  IMAD.SHL.U32 R11, R11, 0x100, RZ ;  /* 0x000001000b0b7824 */ /* 0x000fe200078e00ff */
[----:B------:R-:W-:Y:S02]  /*7470*/  LOP3.LUT R34, R29, 0xff0000, RZ, 0xc0, !PT ;  /* 0x00ff00001d227812 */ /* 0x000fe400078ec0ff */
[----:B------:R-:W-:Y:S02]  /*7480*/  PRMT R32, R14, 0x7770, RZ ;  /* 0x000077700e207816 */ /* 0x000fe400000000ff */
[----:B------:R-:W-:-:S02]  /*7490*/  LOP3.LUT R27, R27, 0xff0000, RZ, 0xc0, !PT ;  /* 0x00ff00001b1b7812 */ /* 0x000fc400078ec0ff */
[----:B------:R-:W-:Y:S01]  /*74a0*/  LOP3.LUT R30, R21, R30, R11, 0xfe, !PT ;  /* 0x0000001e151e7212 */ /* 0x000fe200078efe0b */
[----:B------:R-:W-:Y:S01]  /*74b0*/  IMAD R11, R19, 0x1000000, R34 ;  /* 0x01000000130b7824 */ /* 0x000fe200078e0222 */
[C---:B------:R-:W-:Y:S02]  /*74c0*/  PRMT R19, R14.reuse, 0x7772, RZ ;  /* 0x000077720e137816 */ /* 0x040fe400000000ff */
[----:B------:R-:W-:Y:S01]  /*74d0*/  PRMT R21, R14, 0x7773, RZ ;  /* 0x000077730e157816 */ /* 0x000fe200000000ff */
[----:B------:R-:W-:Y:S01]  /*74e0*/  IMAD R32, R32, 0x1000000, R27 ;  /* 0x0100000020207824 */ /* 0x000fe200078e021b */
[C---:B------:R-:W-:Y:S02]  /*74f0*/  PRMT R14, R15.reuse, 0x7772, RZ ;  /* 0x000077720f0e7816 */ /* 0x040fe400000000ff */
[----:B------:R-:W-:Y:S02]  /*7500*/  PRMT R27, R22, 0x7771, RZ ;  /* 0x00007771161b7816 */ /* 0x000fe400000000ff */
[----:B------:R-:W-:Y:S01]  /*7510*/  PRMT R15, R15, 0x7773, RZ ;  /* 0x000077730f0f7816 */ /* 0x000fe200000000ff */
[----:B------:R-:W-:-:S02]  /*7520*/  IMAD.SHL.U32 R14, R14, 0x100, RZ ;  /* 0x000001000e0e7824 */ /* 0x000fc400078e00ff */
[----:B------:R-:W-:-:S03]  /*7530*/  IMAD.U32 R29, R27, 0x10000, RZ ;  /* 0x000100001b1d7824 */ /* 0x000fc600078e00ff */
[----:B------:R-:W-:Y:S01]  /*7540*/  LOP3.LUT R11, R15, R11, R14, 0xfe, !PT ;  /* 0x0000000b0f0b7212 */ /* 0x000fe200078efe0e */
[----:B------:R-:W-:Y:S01]  /*7550*/  IMAD.SHL.U32 R19, R19, 0x100, RZ ;  /* 0x0000010013137824 */ /* 0x000fe200078e00ff */
[----:B------:R-:W-:Y:S02]  /*7560*/  PRMT R14, R23, 0x7771, RZ ;  /* 0x00007771170e7816 */ /* 0x000fe400000000ff */
[----:B------:R-:W-:Y:S02]  /*7570*/  LOP3.LUT R34, R29, 0xff0000, RZ, 0xc0, !PT ;  /* 0x00ff00001d227812 */ /* 0x000fe400078ec0ff */
[----:B------:R-:W-:Y:S02]  /*7580*/  PRMT R27, R22, 0x7770, RZ ;  /* 0x00007770161b7816 */ /* 0x000fe400000000ff */
[----:B---3--:R-:W-:Y:S01]  /*7590*/  LOP3.LUT R29, R3, R5, R2, 0xb8, !PT ;  /* 0x00000005031d7212 */ /* 0x008fe200078eb802 */
[----:B------:R-:W-:Y:S01]  /*75a0*/  IMAD.U32 R14, R14, 0x10000, RZ ;  /* 0x000100000e0e7824 */ /* 0x000fe200078e00ff */
[----:B------:R-:W-:Y:S01]  /*75b0*/  LOP3.LUT R32, R21, R32, R19, 0xfe, !PT ;  /* 0x0000002015207212 */ /* 0x000fe200078efe13 */
[----:B------:R-:W-:Y:S01]  /*75c0*/  IMAD R19, R27, 0x1000000, R34 ;  /* 0x010000001b137824 */ /* 0x000fe200078e0222 */
[----:B------:R-:W-:Y:S01]  /*75d0*/  PRMT R27, R22, 0x7772, RZ ;  /* 0x00007772161b7816 */ /* 0x000fe200000000ff */
[----:B--2---:R-:W-:Y:S01]  /*75e0*/  IMAD.IADD R29, R6, 0x1, R29 ;  /* 0x00000001061d7824 */ /* 0x004fe200078e021d */
[----:B------:R-:W-:-:S02]  /*75f0*/  SHF.L.W.U32.HI R15, R5, 0x1e, R5 ;  /* 0x0000001e050f7819 */ /* 0x000fc40000010e05 */
[----:B------:R-:W-:Y:S02]  /*7600*/  PRMT R21, R23, 0x7770, RZ ;  /* 0x0000777017157816 */ /* 0x000fe400000000ff */
[----:B------:R-:W-:Y:S01]  /*7610*/  LOP3.LUT R14, R14, 0xff0000, RZ, 0xc0, !PT ;  /* 0x00ff00000e0e7812 */ /* 0x000fe200078ec0ff */
[----:B------:R-:W-:Y:S01]  /*7620*/  IMAD.SHL.U32 R27, R27, 0x100, RZ ;  /* 0x000001001b1b7824 */ /* 0x000fe200078e00ff */
[----:B------:R-:W-:Y:S02]  /*7630*/  LOP3.LUT R34, R2, R4, R15, 0xb8, !PT ;  /* 0x0000000402227212 */ /* 0x000fe400078eb80f */
[----:B------:R-:W-:Y:S01]  /*7640*/  LEA.HI R29, R4, R29, R4, 0x5 ;  /* 0x0000001d041d7211 */ /* 0x000fe200078f2804 */
[----:B------:R-:W-:Y:S01]  /*7650*/  IMAD R21, R21, 0x1000000, R14 ;  /* 0x0100000015157824 */ /* 0x000fe200078e020e */
[----:B------:R-:W-:Y:S01]  /*7660*/  PRMT R22, R22, 0x7773, RZ ;  /* 0x0000777316167816 */ /* 0x000fe200000000ff */
[----:B------:R-:W-:Y:S01]  /*7670*/  IMAD.IADD R34, R3, 0x1, R34 ;  /* 0x0000000103227824 */ /* 0x000fe200078e0222 */
[----:B------:R-:W-:-:S02]  /*7680*/  IADD3 R29, PT, PT, R24, R29, R7 ;  /* 0x0000001d181d7210 */ /* 0x000fc40007ffe007 */
[----:B------:R-:W-:Y:S02]  /*7690*/  SHF.L.W.U32.HI R14, R4, 0x1e, R4 ;  /* 0x0000001e040e7819 */ /* 0x000fe40000010e04 */
[----:B------:R-:W-:Y:S02]  /*76a0*/  LOP3.LUT R19, R22, R19, R27, 0xfe, !PT ;  /* 0x0000001316137212 */ /* 0x000fe400078efe1b */
[----:B------:R-:W-:Y:S02]  /*76b0*/  PRMT R22, R23, 0x7772, RZ ;  /* 0x0000777217167816 */ /* 0x000fe400000000ff */
[----:B------:R-:W-:Y:S02]  /*76c0*/  LOP3.LUT R31, R15, R29, R14, 0xb8, !PT ;  /* 0x0000001d0f1f7212 */ /* 0x000fe400078eb80e */
[----:B------:R-:W-:Y:S01]  /*76d0*/  LEA.HI R34, R29, R34, R29, 0x5 ;  /* 0x000000221d227211 */ /* 0x000fe200078f281d */
[----:B------:R-:W-:Y:S01]  /*76e0*/  IMAD.SHL.U32 R22, R22, 0x100, RZ ;  /* 0x0000010016167824 */ /* 0x000fe200078e00ff */
[----:B------:R-:W-:Y:S01]  /*76f0*/  PRMT R27, R23, 0x7773, RZ ;  /* 0x00007773171b7816 */ /* 0x000fe200000000ff */
[----:B------:R-:W-:Y:S01]  /*7700*/  IMAD.IADD R31, R2, 0x1, R31 ;  /* 0x00000001021f7824 */ /* 0x000fe200078e021f */
[----:B------:R-:W-:-:S02]  /*7710*/  SHF.L.W.U32.HI R23, R29, 0x1e, R29 ;  /* 0x0000001e1d177819 */ /* 0x000fc40000010e1d */
[----:B------:R-:W-:Y:S02]  /*7720*/  IADD3 R34, PT, PT, R26, R34, R7 ;  /* 0x000000221a227210 */ /* 0x000fe40007ffe007 */
[----:B------:R-:W-:Y:S02]  /*7730*/  LOP3.LUT R21, R27, R21, R22, 0xfe, !PT ;  /* 0x000000151b157212 */ /* 0x000fe400078efe16 */
[----:B------:R-:W-:Y:S02]  /*7740*/  LOP3.LUT R22, R14, R34, R23, 0xb8, !PT ;  /* 0x000000220e167212 */ /* 0x000fe400078eb817 */
[C-C-:B------:R-:W-:Y:S02]  /*7750*/  LEA.HI R31, R34.reuse, R31, R34.reuse, 0x5 ;  /* 0x0000001f221f7211 */ /* 0x140fe400078f2822 */
[----:B------:R-:W-:Y:S01]  /*7760*/  SHF.L.W.U32.HI R34, R34, 0x1e, R34 ;  /* 0x0000001e22227819 */ /* 0x000fe20000010e22 */
[----:B------:R-:W-:Y:S01]  /*7770*/  IMAD.IADD R22, R15, 0x1, R22 ;  /* 0x000000010f167824 */ /* 0x000fe200078e0216 */
[----:B------:R-:W-:-:S04]  /*7780*/  IADD3 R31, PT, PT, R18, R31, R7 ;  /* 0x0000001f121f7210 */ /* 0x000fc80007ffe007 */
[----:B------:R-:W-:Y:S02]  /*7790*/  LOP3.LUT R27, R23, R31, R34, 0xb8, !PT ;  /* 0x0000001f171b7212 */ /* 0x000fe400078eb822 */
[----:B------:R-:W-:-:S03]  /*77a0*/  LEA.HI R22, R31, R22, R31, 0x5 ;  /* 0x000000161f167211 */ /* 0x000fc600078f281f */
[----:B------:R-:W-:Y:S01]  /*77b0*/  IMAD.IADD R27, R14, 0x1, R27 ;  /* 0x000000010e1b7824 */ /* 0x000fe200078e021b */
[----:B------:R-:W-:Y:S02]  /*77c0*/  IADD3 R22, PT, PT, R0, R22, R7 ;  /* 0x0000001600167210 */ /* 0x000fe40007ffe007 */
[----:B------:R-:W-:Y:S02]  /*77d0*/  PRMT R14, R12, 0x7771, RZ ;  /* 0x000077710c0e7816 */ /* 0x000fe400000000ff */
[----:B------:R-:W-:Y:S02]  /*77e0*/  SHF.L.W.U32.HI R15, R31, 0x1e, R31 ;  /* 0x0000001e1f0f7819 */ /* 0x000fe40000010e1f */
[--C-:B------:R-:W-:Y:S01]  /*77f0*/  LEA.HI R29, R22, R27, R22.reuse, 0x5 ;  /* 0x0000001b161d7211 */ /* 0x100fe200078f2816 */
[----:B------:R-:W-:Y:S01]  /*7800*/  IMAD.U32 R27, R14, 0x10000, RZ ;  /* 0x000100000e1b7824 */ /* 0x000fe200078e00ff */
[----:B------:R-:W-:Y:S02]  /*7810*/  LOP3.LUT R36, R34, R22, R15, 0xb8, !PT ;  /* 0x0000001622247212 */ /* 0x000fe400078eb80f */
[----:B------:R-:W-:-:S02]  /*7820*/  SHF.L.W.U32.HI R14, R22, 0x1e, R22 ;  /* 0x0000001e160e7819 */ /* 0x000fc40000010e16 */
[----:B------:R-:W-:-:S04]  /*7830*/  IADD3 R22, PT, PT, R10, R29, R7 ;  /* 0x0000001d0a167210 */ /* 0x000fc80007ffe007 */
[----:B------:R-:W-:Y:S01]  /*7840*/  LOP3.LUT R29, R15, R22, R14, 0xb8, !PT ;  /* 0x000000160f1d7212 */ /* 0x000fe200078eb80e */
[----:B------:R-:W-:Y:S01]  /*7850*/  IMAD.IADD R23, R23, 0x1, R36 ;  /* 0x0000000117177824 */ /* 0x000fe200078e0224 */
[----:B------:R-:W-:Y:S02]  /*7860*/  LOP3.LUT R36, R27, 0xff0000, RZ, 0xc0, !PT ;  /* 0x00ff00001b247812 */ /* 0x000fe400078ec0ff */
[----:B------:R-:W-:Y:S01]  /*7870*/  PRMT R27, R12, 0x7770, RZ ;  /* 0x000077700c1b7816 */ /* 0x000fe200000000ff */
[----:B------:R-:W-:Y:S01]  /*7880*/  IMAD.IADD R34, R34, 0x1, R29 ;  /* 0x0000000122227824 */ /* 0x000fe200078e021d */
[----:B------:R-:W-:Y:S02]  /*7890*/  PRMT R29, R12, 0x7772, RZ ;  /* 0x000077720c1d7816 */ /* 0x000fe400000000ff */
[----:B------:R-:W-:Y:S01]  /*78a0*/  LEA.HI R31, R22, R23, R22, 0x5 ;  /* 0x00000017161f7211 */ /* 0x000fe200078f2816 */
[----:B------:R-:W-:Y:S01]  /*78b0*/  IMAD R27, R27, 0x1000000, R36 ;  /* 0x010000001b1b7824 */ /* 0x000fe200078e0224 */
[----:B------:R-:W-:Y:S01]  /*78c0*/  PRMT R23, R12, 0x7773, RZ ;  /* 0x000077730c177816 */ /* 0x000fe200000000ff */
[----:B------:R-:W-:Y:S01]  /*78d0*/  IMAD.SHL.U32 R12, R29, 0x100, RZ ;  /* 0x000001001d0c7824 */ /* 0x000fe200078e00ff */
        /* <DEDUP_REMOVED lines=8> */
[--C-:B------:R-:W-:Y:S02]  /*7960*/  LEA.HI R15, R34, R15, R34.reuse, 0x5 ;  /* 0x0000000f220f7211 */ /* 0x100fe400078f2822 */
[----:B------:R-:W-:Y:S02]  /*7970*/  LOP3.LUT R29, R22, R34, R27, 0xb8, !PT ;  /* 0x00000022161d7212 */ /* 0x000fe400078eb81b */
[----:B------:R-:W-:Y:S02]  /*7980*/  SHF.L.W.U32.HI R12, R34, 0x1e, R34 ;  /* 0x0000001e220c7819 */ /* 0x000fe40000010e22 */
[----:B------:R-:W-:Y:S01]  /*7990*/  IADD3 R15, PT, PT, R30, R15, R7 ;  /* 0x0000000f1e0f7210 */ /* 0x000fe20007ffe007 */
[----:B------:R-:W-:-:S03]  /*79a0*/  IMAD.IADD R14, R14, 0x1, R29 ;  /* 0x000000010e0e7824 */ /* 0x000fc600078e021d */
[----:B------:R-:W-:Y:S02]  /*79b0*/  LOP3.LUT R33, R27, R15, R12, 0xb8, !PT ;  /* 0x0000000f1b217212 */ /* 0x000fe400078eb80c */
[----:B------:R-:W-:-:S03]  /*79c0*/  LEA.HI R31, R15, R14, R15, 0x5 ;  /* 0x0000000e0f1f7211 */ /* 0x000fc600078f280f */
[----:B------:R-:W-:Y:S01]  /*79d0*/  IMAD.IADD R22, R22, 0x1, R33 ;  /* 0x0000000116167824 */ /* 0x000fe200078e0221 */
[----:B------:R-:W-:Y:S02]  /*79e0*/  IADD3 R31, PT, PT, R32, R31, R7 ;  /* 0x0000001f201f7210 */ /* 0x000fe40007ffe007 */
[----:B------:R-:W-:Y:S02]  /*79f0*/  LEA R14, P0, R25, R16, 0x3 ;  /* 0x00000010190e7211 */ /* 0x000fe400078018ff */
[----:B------:R-:W-:Y:S02]  /*7a00*/  SHF.L.W.U32.HI R25, R15, 0x1e, R15 ;  /* 0x0000001e0f197819 */ /* 0x000fe40000010e0f */
[----:B------:R-:W-:Y:S02]  /*7a10*/  PRMT R29, R13, 0x7771, RZ ;  /* 0x000077710d1d7816 */ /* 0x000fe400000000ff */
[----:B------:R-:W-:Y:S01]  /*7a20*/  LEA.HI R22, R31, R22, R31, 0x5 ;  /* 0x000000161f167211 */ /* 0x000fe200078f281f */
[----:B------:R-:W-:Y:S01]  /*7a30*/  IMAD.X R15, RZ, RZ, R17, P0 ;  /* 0x000000ffff0f7224 */ /* 0x000fe200000e0611 */
[----:B------:R-:W-:Y:S01]  /*7a40*/  LOP3.LUT R34, R12, R31, R25, 0xb8, !PT ;  /* 0x0000001f0c227212 */ /* 0x000fe200078eb819 */
[----:B------:R-:W-:Y:S01]  /*7a50*/  IMAD.U32 R29, R29, 0x10000, RZ ;  /* 0x000100001d1d7824 */ /* 0x000fe200078e00ff */
[----:B------:R-:W-:-:S02]  /*7a60*/  SHF.L.W.U32.HI R16, R31, 0x1e, R31 ;  /* 0x0000001e1f107819 */ /* 0x000fc40000010e1f */
[----:B------:R-:W-:Y:S01]  /*7a70*/  IADD3 R17, PT, PT, R11, R22, R7 ;  /* 0x000000160b117210 */ /* 0x000fe20007ffe007 */
[----:B------:R-:W-:Y:S01]  /*7a80*/  IMAD.IADD R34, R27, 0x1, R34 ;  /* 0x000000011b227824 */ /* 0x000fe200078e0222 */
[----:B------:R-:W-:Y:S02]  /*7a90*/  LOP3.LUT R29, R29, 0xff0000, RZ, 0xc0, !PT ;  /* 0x00ff00001d1d7812 */ /* 0x000fe400078ec0ff */
[----:B------:R-:W-:Y:S02]  /*7aa0*/  LOP3.LUT R31, R25, R17, R16, 0xb8, !PT ;  /* 0x00000011191f7212 */ /* 0x000fe400078eb810 */
[C---:B------:R-:W-:Y:S02]  /*7ab0*/  PRMT R22, R13.reuse, 0x7770, RZ ;  /* 0x000077700d167816 */ /* 0x040fe400000000ff */
[----:B------:R-:W-:Y:S01]  /*7ac0*/  PRMT R27, R13, 0x7772, RZ ;  /* 0x000077720d1b7816 */ /* 0x000fe200000000ff */
[----:B------:R-:W-:Y:S01]  /*7ad0*/  IMAD.IADD R31, R12, 0x1, R31 ;  /* 0x000000010c1f7824 */ /* 0x000fe200078e021f */
[----:B------:R-:W-:Y:S01]  /*7ae0*/  LEA.HI R34, R17, R34, R17, 0x5 ;  /* 0x0000002211227211 */ /* 0x000fe200078f2811 */
[----:B------:R-:W-:Y:S01]  /*7af0*/  IMAD R22, R22, 0x1000000, R29 ;  /* 0x0100000016167824 */ /* 0x000fe200078e021d */
[----:B------:R-:W-:Y:S01]  /*7b00*/  PRMT R12, R13, 0x7773, RZ ;  /* 0x000077730d0c7816 */ /* 0x000fe200000000ff */
[----:B------:R-:W-:Y:S01]  /*7b10*/  IMAD.SHL.U32 R13, R27, 0x100, RZ ;  /* 0x000001001b0d7824 */ /* 0x000fe200078e00ff */
[----:B------:R-:W-:-:S02]  /*7b20*/  IADD3 R34, PT, PT, R19, R34, R7 ;  /* 0x0000002213227210 */ /* 0x000fc40007ffe007 */
[----:B------:R-:W-:Y:S02]  /*7b30*/  SHF.L.W.U32.HI R17, R17, 0x1e, R17 ;  /* 0x0000001e11117819 */ /* 0x000fe40000010e11 */
[----:B------:R-:W-:Y:S02]  /*7b40*/  LOP3.LUT R13, R12, R22, R13, 0xfe, !PT ;  /* 0x000000160c0d7212 */ /* 0x000fe400078efe0d */
[--C-:B------:R-:W-:Y:S02]  /*7b50*/  LEA.HI R22, R34, R31, R34.reuse, 0x5 ;  /* 0x0000001f22167211 */ /* 0x100fe400078f2822 */
[----:B------:R-:W-:Y:S02]  /*7b60*/  LOP3.LUT R36, R16, R34, R17, 0xb8, !PT ;  /* 0x0000002210247212 */ /* 0x000fe400078eb811 */
[----:B------:R-:W-:Y:S02]  /*7b70*/  SHF.R.U32.HI R27, RZ, 0x10, R15 ;  /* 0x00000010ff1b7819 */ /* 0x000fe4000001160f */
[----:B------:R-:W-:Y:S01]  /*7b80*/  SHF.L.W.U32.HI R12, R34, 0x1e, R34 ;  /* 0x0000001e220c7819 */ /* 0x000fe20000010e22 */
[----:B------:R-:W-:Y:S01]  /*7b90*/  IMAD.IADD R25, R25, 0x1, R36 ;  /* 0x0000000119197824 */ /* 0x000fe200078e0224 */
[----:B------:R-:W-:Y:S01]  /*7ba0*/  IADD3 R22, PT, PT, R21, R22, R7 ;  /* 0x0000001615167210 */ /* 0x000fe20007ffe007 */
[----:B------:R-:W-:-:S03]  /*7bb0*/  IMAD.U32 R27, R27, 0x10000, RZ ;  /* 0x000100001b1b7824 */ /* 0x000fc600078e00ff */
[----:B------:R-:W-:Y:S02]  /*7bc0*/  LOP3.LUT R29, R17, R22, R12, 0xb8, !PT ;  /* 0x00000016111d7212 */ /* 0x000fe400078eb80c */
[--C-:B------:R-:W-:Y:S02]  /*7bd0*/  LEA.HI R36, R22, R25, R22.reuse, 0x5 ;  /* 0x0000001916247211 */ /* 0x100fe400078f2816 */
[----:B------:R-:W-:Y:S01]  /*7be0*/  SHF.R.U32.HI R31, RZ, 0x8, R15 ;  /* 0x00000008ff1f7819 */ /* 0x000fe2000001160f */
[----:B------:R-:W-:Y:S01]  /*7bf0*/  IMAD.IADD R29, R16, 0x1, R29 ;  /* 0x00000001101d7824 */ /* 0x000fe200078e021d */
[----:B------:R-:W-:Y:S02]  /*7c00*/  LOP3.LUT R34, R27, 0xff0000, RZ, 0xc0, !PT ;  /* 0x00ff00001b227812 */ /* 0x000fe400078ec0ff */
[----:B------:R-:W-:Y:S02]  /*7c10*/  IADD3 R27, PT, PT, R23, R36, R7 ;  /* 0x00000024171b7210 */ /* 0x000fe40007ffe007 */
[----:B------:R-:W-:Y:S01]  /*7c20*/  SHF.L.W.U32.HI R16, R22, 0x1e, R22 ;  /* 0x0000001e16107819 */ /* 0x000fe20000010e16 */
[----:B------:R-:W-:Y:S01]  /*7c30*/  IMAD.SHL.U32 R25, R31, 0x100, RZ ;  /* 0x000001001f197824 */ /* 0x000fe200078e00ff */
[----:B------:R-:W-:-:S02]  /*7c40*/  LOP3.LUT R34, R34, 0xff000000, R15, 0xf8, !PT ;  /* 0xff00000022227812 */ /* 0x000fc400078ef80f */
[C---:B------:R-:W-:Y:S02]  /*7c50*/  LEA.HI R22, R27.reuse, R29, R27, 0x5 ;  /* 0x0000001d1b167211 */ /* 0x040fe400078f281b */
[----:B------:R-:W-:Y:S02]  /*7c60*/  LOP3.LUT R36, R12, R27, R16, 0xb8, !PT ;  /* 0x0000001b0c247212 */ /* 0x000fe400078eb810 */
[----:B------:R-:W-:Y:S02]  /*7c70*/  LOP3.LUT R34, R34, 0xff00, R25, 0xf8, !PT ;  /* 0x0000ff0022227812 */ /* 0x000fe400078ef819 */
[----:B------:R-:W-:Y:S01]  /*7c80*/  SHF.L.W.U32.HI R25, R27, 0x1e, R27 ;  /* 0x0000001e1b197819 */ /* 0x000fe20000010e1b */
[----:B------:R-:W-:Y:S01]  /*7c90*/  IMAD.IADD R17, R17, 0x1, R36 ;  /* 0x0000000111117824 */ /* 0x000fe200078e0224 */
[----:B------:R-:W-:Y:S02]  /*7ca0*/  IADD3 R22, PT, PT, R13, R22, R7 ;  /* 0x000000160d167210 */ /* 0x000fe40007ffe007 */
[----:B------:R-:W-:-:S02]  /*7cb0*/  LOP3.LUT R15, R34, 0xff, R15, 0xf8, !PT ;  /* 0x000000ff220f7812 */ /* 0x000fc400078ef80f */
[----:B------:R-:W-:Y:S02]  /*7cc0*/  LOP3.LUT R27, R16, R22, R25, 0xb8, !PT ;  /* 0x00000016101b7212 */ /* 0x000fe400078eb819 */
[----:B------:R-:W-:-:S03]  /*7cd0*/  LEA.HI R34, R22, R17, R22, 0x5 ;  /* 0x0000001116227211 */ /* 0x000fc600078f2816 */
[----:B------:R-:W-:Y:S01]  /*7ce0*/  IMAD.IADD R27, R12, 0x1, R27 ;  /* 0x000000010c1b7824 */ /* 0x000fe200078e021b */
[----:B------:R-:W-:Y:S02]  /*7cf0*/  IADD3 R34, PT, PT, R15, R34, R7 ;  /* 0x000000220f227210 */ /* 0x000fe40007ffe007 */
[----:B------:R-:W-:Y:S02]  /*7d00*/  SHF.L.W.U32.HI R12, R22, 0x1e, R22 ;  /* 0x0000001e160c7819 */ /* 0x000fe40000010e16 */
[----:B------:R-:W-:Y:S02]  /*7d10*/  LOP3.LUT R17, R18, R32, R13, 0x96, !PT ;  /* 0x0000002012117212 */ /* 0x000fe400078e960d */
[----:B------:R-:W-:Y:S02]  /*7d20*/  LEA.HI R22, R34, R27, R34, 0x5 ;  /* 0x0000001b22167211 */ /* 0x000fe400078f2822 */
        /* <DEDUP_REMOVED lines=15> */
[----:B------:R-:W-:Y:S02]  /*7e20*/  LEA.HI R24, R29, R24, R29, 0x5 ;  /* 0x000000181d187211 */ /* 0x000fe400078f281d */
        /* <DEDUP_REMOVED lines=13> */
[----:B------:R-:W-:Y:S02]  /*7f00*/  SHF.L.W.U32.HI R24, R27, 0x1, R27 ;  /* 0x000000011b187819 */ /* 0x000fe40000010e1b */
[----:B------:R-:W-:-:S02]  /*7f10*/  LEA.HI R12, R29, R12, R29, 0x5 ;  /* 0x0000000c1d0c7211 */ /* 0x000fc400078f281d */
[C---:B------:R-:W-:Y:S02]  /*7f20*/  LOP3.LUT R27, R29.reuse, R0, R25, 0x96, !PT ;  /* 0x000000001d1b7212 */ /* 0x040fe400078e9619 */
[----:B------:R-:W-:Y:S02]  /*7f30*/  LOP3.LUT R17, R20, R23, R22, 0x96, !PT ;  /* 0x0000001714117212 */ /* 0x000fe400078e9616 */
[----:B------:R-:W-:Y:S01]  /*7f40*/  IADD3 R12, PT, PT, R24, R12, R7 ;  /* 0x0000000c180c7210 */ /* 0x000fe20007ffe007 */
[----:B------:R-:W-:Y:S01]  /*7f50*/  IMAD.IADD R31, R26, 0x1, R27 ;  /* 0x000000011a1f7824 */ /* 0x000fe200078e021b */
[----:B------:R-:W-:Y:S02]  /*7f60*/  SHF.L.W.U32.HI R7, R29, 0x1e, R29 ;  /* 0x0000001e1d077819 */ /* 0x000fe40000010e1d */
[----:B------:R-:W-:Y:S02]  /*7f70*/  LOP3.LUT R17, R17, R10, RZ, 0x3c, !PT ;  /* 0x0000000a11117212 */ /* 0x000fe400078e3cff */
[----:B------:R-:W-:-:S02]  /*7f80*/  LOP3.LUT R26, R12, R7, R0, 0x96, !PT ;  /* 0x000000070c1a7212 */ /* 0x000fc400078e9600 */
[----:B------:R-:W-:Y:S02]  /*7f90*/  LOP3.LUT R27, R30, R13, R18, 0x96, !PT ;  /* 0x0000000d1e1b7212 */ /* 0x000fe400078e9612 */
[----:B------:R-:W-:Y:S02]  /*7fa0*/  SHF.L.W.U32.HI R17, R17, 0x1, R17 ;  /* 0x0000000111117819 */ /* 0x000fe40000010e11 */
[C---:B------:R-:W-:Y:S01]  /*7fb0*/  LEA.HI R31, R12.reuse, R31, R12, 0x5 ;  /* 0x0000001f0c1f7211 */ /* 0x040fe200078f280c */
[----:B------:R-:W-:Y:S01]  /*7fc0*/  IMAD.IADD R26, R25, 0x1, R26 ;  /* 0x00000001191a7824 */ /* 0x000fe200078e021a */
[----:B------:R-:W-:Y:S02]  /*7fd0*/  LOP3.LUT R27, R27, R28, RZ, 0x3c, !PT ;  /* 0x0000001c1b1b7212 */ /* 0x000fe400078e3cff */
[----:B------:R-:W-:Y:S02]  /*7fe0*/  SHF.L.W.U32.HI R10, R12, 0x1e, R12 ;  /* 0x0000001e0c0a7819 */ /* 0x000fe40000010e0c */
[----:B------:R-:W-:-:S02]  /*7ff0*/  IADD3 R31, PT, PT, R17, R31, R8 ;  /* 0x0000001f111f7210 */ /* 0x000fc40007ffe008 */
[----:B------:R-:W-:Y:S02]  /*8000*/  SHF.L.W.U32.HI R25, R27, 0x1, R27 ;  /* 0x000000011b197819 */ /* 0x000fe40000010e1b */
[C---:B------:R-:W-:Y:S02]  /*8010*/  LOP3.LUT R29, R31.reuse, R10, R7, 0x96, !PT ;  /* 0x0000000a1f1d7212 */ /* 0x040fe400078e9607 */
[----:B------:R-:W-:Y:S02]  /*8020*/  LEA.HI R26, R31, R26, R31, 0x5 ;  /* 0x0000001a1f1a7211 */ /* 0x000fe400078f281f */
[----:B------:R-:W-:Y:S01]  /*8030*/  LOP3.LUT R27, R32, R15, R24, 0x96, !PT ;  /* 0x0000000f201b7212 */ /* 0x000fe200078e9618 */
[----:B------:R-:W-:Y:S01]  /*8040*/  IMAD.IADD R33, R0, 0x1, R29 ;  /* 0x0000000100217824 */ /* 0x000fe200078e021d */
[----:B------:R-:W-:Y:S02]  /*8050*/  IADD3 R26, PT, PT, R25, R26, R8 ;  /* 0x0000001a191a7210 */ /* 0x000fe40007ffe008 */
[----:B------:R-:W-:-:S02]  /*8060*/  SHF.L.W.U32.HI R31, R31, 0x1e, R31 ;  /* 0x0000001e1f1f7819 */ /* 0x000fc40000010e1f */
[----:B------:R-:W-:Y:S02]  /*8070*/  LOP3.LUT R27, R27, R20, RZ, 0x3c, !PT ;  /* 0x000000141b1b7212 */ /* 0x000fe400078e3cff */
[C---:B------:R-:W-:Y:S02]  /*8080*/  LOP3.LUT R12, R26.reuse, R31, R10, 0x96, !PT ;  /* 0x0000001f1a0c7212 */ /* 0x040fe400078e960a */
[----:B------:R-:W-:Y:S02]  /*8090*/  LOP3.LUT R29, R11, R14, R17, 0x96, !PT ;  /* 0x0000000e0b1d7212 */ /* 0x000fe400078e9611 */
[----:B------:R-:W-:Y:S02]  /*80a0*/  SHF.L.W.U32.HI R27, R27, 0x1, R27 ;  /* 0x000000011b1b7819 */ /* 0x000fe40000010e1b */
[----:B------:R-:W-:Y:S01]  /*80b0*/  LEA.HI R33, R26, R33, R26, 0x5 ;  /* 0x000000211a217211 */ /* 0x000fe200078f281a */
[----:B------:R-:W-:Y:S01]  /*80c0*/  IMAD.IADD R12, R7, 0x1, R12 ;  /* 0x00000001070c7824 */ /* 0x000fe200078e020c */
[----:B------:R-:W-:-:S02]  /*80d0*/  LOP3.LUT R29, R29, R30, RZ, 0x3c, !PT ;  /* 0x0000001e1d1d7212 */ /* 0x000fc400078e3cff */
[----:B------:R-:W-:Y:S02]  /*80e0*/  SHF.L.W.U32.HI R0, R26, 0x1e, R26 ;  /* 0x0000001e1a007819 */ /* 0x000fe40000010e1a */
[----:B------:R-:W-:Y:S02]  /*80f0*/  IADD3 R33, PT, PT, R27, R33, R8 ;  /* 0x000000211b217210 */ /* 0x000fe40007ffe008 */
[----:B------:R-:W-:Y:S02]  /*8100*/  LOP3.LUT R7, R19, R16, R25, 0x96, !PT ;  /* 0x0000001013077212 */ /* 0x000fe400078e9619 */
[----:B------:R-:W-:Y:S02]  /*8110*/  SHF.L.W.U32.HI R20, R29, 0x1, R29 ;  /* 0x000000011d147819 */ /* 0x000fe40000010e1d */
[C---:B------:R-:W-:Y:S02]  /*8120*/  LOP3.LUT R37, R33.reuse, R0, R31, 0x96, !PT ;  /* 0x0000000021257212 */ /* 0x040fe400078e961f */
[----:B------:R-:W-:-:S02]  /*8130*/  LEA.HI R35, R33, R12, R33, 0x5 ;  /* 0x0000000c21237211 */ /* 0x000fc400078f2821 */
[----:B------:R-:W-:Y:S01]  /*8140*/  LOP3.LUT R29, R7, R32, RZ, 0x3c, !PT ;  /* 0x00000020071d7212 */ /* 0x000fe200078e3cff */
[----:B------:R-:W-:Y:S01]  /*8150*/  IMAD.IADD R12, R10, 0x1, R37 ;  /* 0x000000010a0c7824 */ /* 0x000fe200078e0225 */
[----:B------:R-:W-:Y:S02]  /*8160*/  IADD3 R35, PT, PT, R20, R35, R8 ;  /* 0x0000002314237210 */ /* 0x000fe40007ffe008 */
[----:B------:R-:W-:Y:S02]  /*8170*/  SHF.L.W.U32.HI R7, R33, 0x1e, R33 ;  /* 0x0000001e21077819 */ /* 0x000fe40000010e21 */
[----:B------:R-:W-:Y:S02]  /*8180*/  LOP3.LUT R10, R21, R22, R27, 0x96, !PT ;  /* 0x00000016150a7212 */ /* 0x000fe400078e961b */
[----:B------:R-:W-:Y:S02]  /*8190*/  LOP3.LUT R26, R35, R7, R0, 0x96, !PT ;  /* 0x00000007231a7212 */ /* 0x000fe400078e9600 */
[----:B------:R-:W-:-:S02]  /*81a0*/  SHF.L.W.U32.HI R29, R29, 0x1, R29 ;  /* 0x000000011d1d7819 */ /* 0x000fc40000010e1d */
[--C-:B------:R-:W-:Y:S01]  /*81b0*/  LEA.HI R12, R35, R12, R35.reuse, 0x5 ;  /* 0x0000000c230c7211 */ /* 0x100fe200078f2823 */
        /* <DEDUP_REMOVED lines=12> */
[----:B------:R-:W-:Y:S01]  /*8280*/  LOP3.LUT R32, R30, R31, R10, 0x96, !PT ;  /* 0x0000001f1e207212 */ /* 0x000fe200078e960a */
[----:B------:R-:W2:Y:S01]  /*8290*/  LDL R19, [R1+0x70] ;  /* 0x0000700001137983 */ /* 0x000ea20000100800 */
[----:B------:R-:W-:-:S02]  /*82a0*/  SHF.L.W.U32.HI R28, R12, 0x1, R12 ;  /* 0x000000010c1c7819 */ /* 0x000fc40000010e0c */
[C---:B------:R-:W-:Y:S02]  /*82b0*/  LEA.HI R11, R30.reuse, R11, R30, 0x5 ;  /* 0x0000000b1e0b7211 */ /* 0x040fe400078f281e */
[----:B------:R-:W-:Y:S01]  /*82c0*/  LOP3.LUT R12, R13, R24, R29, 0x96, !PT ;  /* 0x000000180d0c7212 */ /* 0x000fe200078e961d */
[----:B------:R-:W-:Y:S01]  /*82d0*/  IMAD.IADD R7, R7, 0x1, R32 ;  /* 0x0000000107077824 */ /* 0x000fe200078e0220 */
[----:B------:R-:W-:Y:S02]  /*82e0*/  SHF.L.W.U32.HI R30, R30, 0x1e, R30 ;  /* 0x0000001e1e1e7819 */ /* 0x000fe40000010e1e */
[----:B------:R-:W-:Y:S02]  /*82f0*/  IADD3 R0, PT, PT, R28, R11, R8 ;  /* 0x0000000b1c007210 */ /* 0x000fe40007ffe008 */
[----:B------:R-:W-:Y:S02]  /*8300*/  LOP3.LUT R12, R12, R21, RZ, 0x3c, !PT ;  /* 0x000000150c0c7212 */ /* 0x000fe400078e3cff */
[----:B------:R-:W-:-:S02]  /*8310*/  LOP3.LUT R32, R15, R17, R26, 0x96, !PT ;  /* 0x000000110f207212 */ /* 0x000fc400078e961a */
[----:B------:R-:W-:Y:S02]  /*8320*/  LOP3.LUT R11, R0, R30, R31, 0x96, !PT ;  /* 0x0000001e000b7212 */ /* 0x000fe400078e961f */
[----:B------:R-:W-:Y:S02]  /*8330*/  SHF.L.W.U32.HI R21, R12, 0x1, R12 ;  /* 0x000000010c157819 */ /* 0x000fe40000010e0c */
[--C-:B------:R-:W-:Y:S02]  /*8340*/  LEA.HI R7, R0, R7, R0.reuse, 0x5 ;  /* 0x0000000700077211 */ /* 0x100fe400078f2800 */
[----:B------:R-:W-:Y:S01]  /*8350*/  LOP3.LUT R32, R32, R23, RZ, 0x3c, !PT ;  /* 0x0000001720207212 */ /* 0x000fe200078e3cff */
[----:B------:R-:W-:Y:S01]  /*8360*/  IMAD.IADD R10, R10, 0x1, R11 ;  /* 0x000000010a0a7824 */ /* 0x000fe200078e020b */
[----:B------:R-:W-:Y:S02]  /*8370*/  SHF.L.W.U32.HI R23, R0, 0x1e, R0 ;  /* 0x0000001e00177819 */ /* 0x000fe40000010e00 */
[----:B------:R-:W-:-:S02]  /*8380*/  IADD3 R33, PT, PT, R21, R7, R8 ;  /* 0x0000000715217210 */ /* 0x000fc40007ffe008 */
[----:B------:R-:W-:Y:S02]  /*8390*/  LOP3.LUT R0, R14, R25, R28, 0x96, !PT ;  /* 0x000000190e007212 */ /* 0x000fe400078e961c */
[C---:B------:R-:W-:Y:S02]  /*83a0*/  LOP3.LUT R12, R33.reuse, R23, R30, 0x96, !PT ;  /* 0x00000017210c7212 */ /* 0x040fe400078e961e */
        /* <DEDUP_REMOVED lines=46> */
[----:B------:R-:W-:-:S02]  /*8690*/  SHF.L.W.U32.HI R12, R14, 0x1, R14 ;  /* 0x000000010e0c7819 */ /* 0x000fc40000010e0e */
[----:B------:R-:W-:Y:S02]  /*86a0*/  LOP3.LUT R33, R25, R21, R0, 0x96, !PT ;  /* 0x0000001519217212 */ /* 0x000fe400078e9600 */
[C---:B------:R-:W-:Y:S02]  /*86b0*/  LOP3.LUT R14, R18.reuse, R31, R16, 0x96, !PT ;  /* 0x0000001f120e7212 */ /* 0x040fe400078e9610 */
[----:B------:R-:W-:Y:S02]  /*86c0*/  LEA.HI R37, R18, R37, R18, 0x5 ;  /* 0x0000002512257211 */ /* 0x000fe400078f2812 */
[----:B------:R-:W-:Y:S01]  /*86d0*/  LOP3.LUT R33, R33, R24, RZ, 0x3c, !PT ;  /* 0x0000001821217212 */ /* 0x000fe200078e3cff */
[----:B------:R-:W-:Y:S01]  /*86e0*/  IMAD.IADD R24, R23, 0x1, R14 ;  /* 0x0000000117187824 */ /* 0x000fe200078e020e */
[----:B------:R-:W-:Y:S02]  /*86f0*/  IADD3 R37, PT, PT, R12, R37, R8 ;  /* 0x000000250c257210 */ /* 0x000fe40007ffe008 */
[----:B------:R-:W-:-:S02]  /*8700*/  SHF.L.W.U32.HI R18, R18, 0x1e, R18 ;  /* 0x0000001e12127819 */ /* 0x000fc40000010e12 */
[----:B------:R-:W-:Y:S02]  /*8710*/  LOP3.LUT R22, R27, R7, R10, 0x96, !PT ;  /* 0x000000071b167212 */ /* 0x000fe400078e960a */
[----:B------:R-:W-:Y:S02]  /*8720*/  SHF.L.W.U32.HI R14, R33, 0x1, R33 ;  /* 0x00000001210e7819 */ /* 0x000fe40000010e21 */
[C---:B------:R-:W-:Y:S02]  /*8730*/  LEA.HI R23, R37.reuse, R24, R37, 0x5 ;  /* 0x0000001825177211 */ /* 0x040fe400078f2825 */
[C---:B------:R-:W-:Y:S02]  /*8740*/  LOP3.LUT R35, R37.reuse, R18, R31, 0x96, !PT ;  /* 0x0000001225237212 */ /* 0x040fe400078e961f */
[----:B------:R-:W-:Y:S02]  /*8750*/  LOP3.LUT R17, R22, R17, RZ, 0x3c, !PT ;  /* 0x0000001116117212 */ /* 0x000fe400078e3cff */
[----:B------:R-:W-:Y:S01]  /*8760*/  SHF.L.W.U32.HI R33, R37, 0x1e, R37 ;  /* 0x0000001e25217819 */ /* 0x000fe20000010e25 */
[----:B------:R-:W-:Y:S01]  /*8770*/  IMAD.IADD R35, R16, 0x1, R35 ;  /* 0x0000000110237824 */ /* 0x000fe200078e0223 */
        /* <DEDUP_REMOVED lines=27> */
[--C-:B------:R-:W-:Y:S02]  /*8930*/  LEA.HI R24, R31, R30, R31.reuse, 0x5 ;  /* 0x0000001e1f187211 */ /* 0x100fe400078f281f */
        /* <DEDUP_REMOVED lines=38> */
[--C-:B------:R-:W-:Y:S02]  /*8ba0*/  LOP3.LUT R28, R21, R26, R7.reuse, 0xe8, !PT ;  /* 0x0000001a151c7212 */ /* 0x100fe400078ee807 */
[----:B------:R-:W-:Y:S02]  /*8bb0*/  LOP3.LUT R30, R15, R17, R20, 0x96, !PT ;  /* 0x000000110f1e7212 */ /* 0x000fe400078e9614 */
[----:B------:R-:W-:Y:S01]  /*8bc0*/  LEA.HI R32, R7, R32, R7, 0x5 ;  /* 0x0000002007207211 */ /* 0x000fe200078f2807 */
[----:B------:R-:W-:Y:S01]  /*8bd0*/  IMAD.IADD R34, R27, 0x1, R28 ;  /* 0x000000011b227824 */ /* 0x000fe200078e021c */
[----:B------:R-:W-:Y:S02]  /*8be0*/  LOP3.LUT R30, R30, R11, RZ, 0x3c, !PT ;  /* 0x0000000b1e1e7212 */ /* 0x000fe400078e3cff */
[----:B------:R-:W-:-:S02]  /*8bf0*/  IADD3 R11, PT, PT, R24, R32, R9 ;  /* 0x00000020180b7210 */ /* 0x000fc40007ffe009 */
[----:B------:R-:W-:Y:S02]  /*8c00*/  SHF.L.W.U32.HI R28, R7, 0x1e, R7 ;  /* 0x0000001e071c7819 */ /* 0x000fe40000010e07 */
[----:B------:R-:W-:Y:S02]  /*8c10*/  SHF.L.W.U32.HI R7, R30, 0x1, R30 ;  /* 0x000000011e077819 */ /* 0x000fe40000010e1e */
[--C-:B------:R-:W-:Y:S02]  /*8c20*/  LOP3.LUT R27, R28, R21, R11.reuse, 0xe8, !PT ;  /* 0x000000151c1b7212 */ /* 0x100fe400078ee80b */
[C---:B------:R-:W-:Y:S02]  /*8c30*/  LEA.HI R34, R11.reuse, R34, R11, 0x5 ;  /* 0x000000220b227211 */ /* 0x040fe400078f280b */
[----:B------:R-:W-:Y:S01]  /*8c40*/  LOP3.LUT R32, R0, R23, R22, 0x96, !PT ;  /* 0x0000001700207212 */ /* 0x000fe200078e9616 */
[----:B------:R-:W-:Y:S01]  /*8c50*/  IMAD.IADD R27, R26, 0x1, R27 ;  /* 0x000000011a1b7824 */ /* 0x000fe200078e021b */
[----:B------:R-:W-:-:S02]  /*8c60*/  SHF.L.W.U32.HI R11, R11, 0x1e, R11 ;  /* 0x0000001e0b0b7819 */ /* 0x000fc40000010e0b */
[----:B------:R-:W-:Y:S02]  /*8c70*/  IADD3 R34, PT, PT, R7, R34, R9 ;  /* 0x0000002207227210 */ /* 0x000fe40007ffe009 */
[----:B------:R-:W-:Y:S02]  /*8c80*/  LOP3.LUT R13, R32, R13, RZ, 0x3c, !PT ;  /* 0x0000000d200d7212 */ /* 0x000fe400078e3cff */
[--C-:B------:R-:W-:Y:S02]  /*8c90*/  LOP3.LUT R32, R11, R28, R34.reuse, 0xe8, !PT ;  /* 0x0000001c0b207212 */ /* 0x100fe400078ee822 */
[----:B------:R-:W-:Y:S02]  /*8ca0*/  SHF.L.W.U32.HI R13, R13, 0x1, R13 ;  /* 0x000000010d0d7819 */ /* 0x000fe40000010e0d */
[----:B------:R-:W-:Y:S02]  /*8cb0*/  LEA.HI R30, R34, R27, R34, 0x5 ;  /* 0x0000001b221e7211 */ /* 0x000fe400078f2822 */
[----:B------:R-:W-:Y:S01]  /*8cc0*/  LOP3.LUT R26, R10, R25, R24, 0x96, !PT ;  /* 0x000000190a1a7212 */ /* 0x000fe200078e9618 */
[----:B------:R-:W-:Y:S01]  /*8cd0*/  IMAD.IADD R21, R21, 0x1, R32 ;  /* 0x0000000115157824 */ /* 0x000fe200078e0220 */
[----:B------:R-:W-:-:S02]  /*8ce0*/  IADD3 R30, PT, PT, R13, R30, R9 ;  /* 0x0000001e0d1e7210 */ /* 0x000fc40007ffe009 */
[----:B------:R-:W-:Y:S02]  /*8cf0*/  SHF.L.W.U32.HI R27, R34, 0x1e, R34 ;  /* 0x0000001e221b7819 */ /* 0x000fe40000010e22 */
[----:B------:R-:W-:Y:S02]  /*8d00*/  LOP3.LUT R15, R26, R15, RZ, 0x3c, !PT ;  /* 0x0000000f1a0f7212 */ /* 0x000fe400078e3cff */
[--C-:B------:R-:W-:Y:S02]  /*8d10*/  LOP3.LUT R31, R27, R11, R30.reuse, 0xe8, !PT ;  /* 0x0000000b1b1f7212 */ /* 0x100fe400078ee81e */
[--C-:B------:R-:W-:Y:S02]  /*8d20*/  LEA.HI R32, R30, R21, R30.reuse, 0x5 ;  /* 0x000000151e207211 */ /* 0x100fe400078f281e */
[----:B------:R-:W-:Y:S02]  /*8d30*/  SHF.L.W.U32.HI R15, R15, 0x1, R15 ;  /* 0x000000010f0f7819 */ /* 0x000fe40000010e0f */
        /* <DEDUP_REMOVED lines=10> */
[----:B------:R-:W-:-:S02]  /*8de0*/  SHF.L.W.U32.HI R29, R29, 0x1e, R29 ;  /* 0x0000001e1d1d7819 */ /* 0x000fc40000010e1d */
[----:B------:R-:W-:Y:S02]  /*8df0*/  IADD3 R28, PT, PT, R0, R28, R9 ;  /* 0x0000001c001c7210 */ /* 0x000fe40007ffe009 */
[----:B------:R-:W-:Y:S02]  /*8e00*/  LOP3.LUT R21, R21, R10, RZ, 0x3c, !PT ;  /* 0x0000000a15157212 */ /* 0x000fe400078e3cff */
[--C-:B------:R-:W-:Y:S01]  /*8e10*/  LOP3.LUT R32, R29, R26, R28.reuse, 0xe8, !PT ;  /* 0x0000001a1d207212 */ /* 0x100fe200078ee81c */
[----:B------:R-:W0:Y:S01]  /*8e20*/  LDC.64 R10, c[0x0][0x390] ;  /* 0x0000e400ff0a7b82 */ /* 0x000e220000000a00 */
[----:B------:R-:W-:Y:S02]  /*8e30*/  SHF.L.W.U32.HI R21, R21, 0x1, R21 ;  /* 0x0000000115157819 */ /* 0x000fe40000010e15 */
[----:B------:R-:W-:Y:S02]  /*8e40*/  LOP3.LUT R31, R16, R20, R15, 0x96, !PT ;  /* 0x00000014101f7212 */ /* 0x000fe400078e960f */
        /* <DEDUP_REMOVED lines=19> */
[----:B------:R-:W-:Y:S01]  /*8f80*/  IADD3 R29, PT, PT, R14, R33, R9 ;  /* 0x000000210e1d7210 */ /* 0x000fe20007ffe009 */
[----:B0-----:R-:W3:Y:S01]  /*8f90*/  LDG.E.U8 R16, desc[UR4][R10.64] ;  /* 0x000000040a107981 */ /* 0x001ee2000c1e1100 */
[----:B------:R-:W-:Y:S02]  /*8fa0*/  SHF.L.W.U32.HI R30, R30, 0x1e, R30 ;  /* 0x0000001e1e1e7819 */ /* 0x000fe40000010e1e */
[----:B------:R-:W-:Y:S02]  /*8fb0*/  SHF.L.W.U32.HI R26, R31, 0x1, R31 ;  /* 0x000000011f1a7819 */ /* 0x000fe40000010e1f */
[----:B------:R-:W-:-:S02]  /*8fc0*/  LOP3.LUT R33, R30, R27, R29, 0xe8, !PT ;  /* 0x0000001b1e217212 */ /* 0x000fc400078ee81d */
[----:B------:R-:W-:Y:S02]  /*8fd0*/  LEA.HI R31, R29, R32, R29, 0x5 ;  /* 0x000000201d1f7211 */ /* 0x000fe400078f281d */
[----:B------:R-:W-:Y:S01]  /*8fe0*/  LOP3.LUT R32, R25, R7, R12, 0x96, !PT ;  /* 0x0000000719207212 */ /* 0x000fe200078e960c */
[----:B------:R-:W-:Y:S01]  /*8ff0*/  IMAD.IADD R33, R28, 0x1, R33 ;  /* 0x000000011c217824 */ /* 0x000fe200078e0221 */
[----:B------:R-:W-:Y:S02]  /*9000*/  IADD3 R28, PT, PT, R26, R31, R9 ;  /* 0x0000001f1a1c7210 */ /* 0x000fe40007ffe009 */
[----:B------:R-:W-:Y:S02]  /*9010*/  LOP3.LUT R17, R32, R17, RZ, 0x3c, !PT ;  /* 0x0000001120117212 */ /* 0x000fe400078e3cff */
[----:B------:R-:W-:Y:S02]  /*9020*/  SHF.L.W.U32.HI R29, R29, 0x1e, R29 ;  /* 0x0000001e1d1d7819 */ /* 0x000fe40000010e1d */
[----:B------:R-:W-:-:S02]  /*9030*/  SHF.L.W.U32.HI R17, R17, 0x1, R17 ;  /* 0x0000000111117819 */ /* 0x000fc40000010e11 */
[--C-:B------:R-:W-:Y:S02]  /*9040*/  LEA.HI R34, R28, R33, R28.reuse, 0x5 ;  /* 0x000000211c227211 */ /* 0x100fe400078f281c */
[----:B------:R-:W-:Y:S02]  /*9050*/  LOP3.LUT R36, R29, R30, R28, 0xe8, !PT ;  /* 0x0000001e1d247212 */ /* 0x000fe400078ee81c */
[----:B------:R-:W-:Y:S02]  /*9060*/  LOP3.LUT R32, R8, R13, R14, 0x96, !PT ;  /* 0x0000000d08207212 */ /* 0x000fe400078e960e */
[----:B------:R-:W-:Y:S01]  /*9070*/  IADD3 R31, PT, PT, R17, R34, R9 ;  /* 0x00000022111f7210 */ /* 0x000fe20007ffe009 */
[----:B------:R-:W-:Y:S01]  /*9080*/  IMAD.IADD R36, R27, 0x1, R36 ;  /* 0x000000011b247824 */ /* 0x000fe200078e0224 */
        /* <DEDUP_REMOVED lines=8> */
[----:B------:R-:W-:-:S02]  /*9110*/  LOP3.LUT R25, R32, R25, RZ, 0x3c, !PT ;  /* 0x0000001920197212 */ /* 0x000fc400078e3cff */
[----:B------:R-:W-:Y:S02]  /*9120*/  SHF.L.W.U32.HI R31, R31, 0x1e, R31 ;  /* 0x0000001e1f1f7819 */ /* 0x000fe40000010e1f */
[--C-:B------:R-:W-:Y:S02]  /*9130*/  LEA.HI R32, R30, R27, R30.reuse, 0x5 ;  /* 0x0000001b1e207211 */ /* 0x100fe400078f281e */
[----:B------:R-:W-:Y:S02]  /*9140*/  LOP3.LUT R27, R20, R0, R17, 0x96, !PT ;  /* 0x00000000141b7212 */ /* 0x000fe400078e9611 */
[----:B------:R-:W-:Y:S02]  /*9150*/  SHF.L.W.U32.HI R25, R25, 0x1, R25 ;  /* 0x0000000119197819 */ /* 0x000fe40000010e19 */
[----:B------:R-:W-:Y:S02]  /*9160*/  LOP3.LUT R34, R31, R28, R30, 0xe8, !PT ;  /* 0x0000001c1f227212 */ /* 0x000fe400078ee81e */
[----:B------:R-:W-:-:S02]  /*9170*/  LOP3.LUT R8, R27, R8, RZ, 0x3c, !PT ;  /* 0x000000081b087212 */ /* 0x000fc400078e3cff */
[----:B------:R-:W-:Y:S01]  /*9180*/  IADD3 R27, PT, PT, R25, R32, R9 ;  /* 0x00000020191b7210 */ /* 0x000fe20007ffe009 */
[----:B------:R-:W-:Y:S01]  /*9190*/  IMAD.IADD R34, R29, 0x1, R34 ;  /* 0x000000011d227824 */ /* 0x000fe200078e0222 */
[----:B------:R-:W-:Y:S02]  /*91a0*/  SHF.L.W.U32.HI R30, R30, 0x1e, R30 ;  /* 0x0000001e1e1e7819 */ /* 0x000fe40000010e1e */
[----:B------:R-:W-:Y:S02]  /*91b0*/  SHF.L.W.U32.HI R8, R8, 0x1, R8 ;  /* 0x0000000108087819 */ /* 0x000fe40000010e08 */
[--C-:B------:R-:W-:Y:S02]  /*91c0*/  LOP3.LUT R33, R30, R31, R27.reuse, 0xe8, !PT ;  /* 0x0000001f1e217212 */ /* 0x100fe400078ee81b */
        /* <DEDUP_REMOVED lines=15> */
[--C-:B------:R-:W-:Y:S02]  /*92c0*/  LOP3.LUT R33, R28, R27, R29.reuse, 0xe8, !PT ;  /* 0x0000001b1c217212 */ /* 0x100fe400078ee81d */
[----:B------:R-:W-:-:S02]  /*92d0*/  LEA.HI R32, R29, R32, R29, 0x5 ;  /* 0x000000201d207211 */ /* 0x000fc400078f281d */
[----:B------:R-:W-:Y:S01]  /*92e0*/  LOP3.LUT R31, R7, R14, R8, 0x96, !PT ;  /* 0x0000000e071f7212 */ /* 0x000fe200078e9608 */
[----:B------:R-:W-:Y:S01]  /*92f0*/  IMAD.IADD R33, R30, 0x1, R33 ;  /* 0x000000011e217824 */ /* 0x000fe200078e0221 */
[----:B------:R-:W-:Y:S02]  /*9300*/  IADD3 R30, PT, PT, R20, R32, R9 ;  /* 0x00000020141e7210 */ /* 0x000fe40007ffe009 */
[----:B------:R-:W-:Y:S02]  /*9310*/  LOP3.LUT R22, R31, R22, RZ, 0x3c, !PT ;  /* 0x000000161f167212 */ /* 0x000fe400078e3cff */
        /* <DEDUP_REMOVED lines=10> */
[----:B------:R-:W-:Y:S02]  /*93c0*/  SHF.L.W.U32.HI R24, R24, 0x1, R24 ;  /* 0x0000000118187819 */ /* 0x000fe40000010e18 */
[----:B------:R-:W-:Y:S02]  /*93d0*/  LOP3.LUT R32, R15, R17, R20, 0x96, !PT ;  /* 0x000000110f207212 */ /* 0x000fe400078e9614 */
[C---:B------:R-:W-:Y:S01]  /*93e0*/  LEA.HI R34, R9.reuse, R34, R9, 0x5 ;  /* 0x0000002209227211 */ /* 0x040fe200078f2809 */
[----:B------:R-:W-:Y:S01]  /*93f0*/  IMAD.IADD R31, R28, 0x1, R27 ;  /* 0x000000011c1f7824 */ /* 0x000fe200078e021b */
[----:B------:R-:W-:Y:S02]  /*9400*/  LOP3.LUT R7, R32, R7, RZ, 0x3c, !PT ;  /* 0x0000000720077212 */ /* 0x000fe400078e3cff */
[----:B--2---:R-:W-:Y:S02]  /*9410*/  IADD3 R34, PT, PT, R24, R34, R19 ;  /* 0x0000002218227210 */ /* 0x004fe40007ffe013 */
        /* <DEDUP_REMOVED lines=26> */
[C---:B------:R-:W-:Y:S02]  /*95c0*/  LOP3.LUT R27, R15.reuse, R30, R29, 0x96, !PT ;  /* 0x0000001e0f1b7212 */ /* 0x040fe400078e961d */
        /* <DEDUP_REMOVED lines=25> */
[C---:B------:R-:W-:Y:S02]  /*9760*/  LOP3.LUT R32, R36.reuse, R27, R28, 0x96, !PT ;  /* 0x0000001b24207212 */ /* 0x040fe400078e961c */
[----:B------:R-:W-:Y:S02]  /*9770*/  LOP3.LUT R26, R29, R26, RZ, 0x3c, !PT ;  /* 0x0000001a1d1a7212 */ /* 0x000fe400078e3cff */
[----:B------:R-:W-:Y:S01]  /*9780*/  SHF.L.W.U32.HI R30, R36, 0x1e, R36 ;  /* 0x0000001e241e7819 */ /* 0x000fe20000010e24 */
[----:B------:R-:W-:Y:S01]  /*9790*/  IMAD.IADD R34, R21, 0x1, R32 ;  /* 0x0000000115227824 */ /* 0x000fe200078e0220 */
[----:B------:R-:W-:Y:S02]  /*97a0*/  IADD3 R29, PT, PT, R14, R31, R19 ;  /* 0x0000001f0e1d7210 */ /* 0x000fe40007ffe013 */
[----:B------:R-:W-:-:S02]  /*97b0*/  LOP3.LUT R32, R25, R7, R12, 0x96, !PT ;  /* 0x0000000719207212 */ /* 0x000fc400078e960c */
[C---:B------:R-:W-:Y:S02]  /*97c0*/  LOP3.LUT R21, R29.reuse, R30, R27, 0x96, !PT ;  /* 0x0000001e1d157212 */ /* 0x040fe400078e961b */
[----:B------:R-:W-:Y:S02]  /*97d0*/  SHF.L.W.U32.HI R26, R26, 0x1, R26 ;  /* 0x000000011a1a7819 */ /* 0x000fe40000010e1a */
[C---:B------:R-:W-:Y:S01]  /*97e0*/  LEA.HI R34, R29.reuse, R34, R29, 0x5 ;  /* 0x000000221d227211 */ /* 0x040fe200078f281d */
        /* <DEDUP_REMOVED lines=41> */
[----:B------:R-:W-:Y:S02]  /*9a80*/  SHF.L.W.U32.HI R12, R34, 0x1e, R34 ;  /* 0x0000001e220c7819 */ /* 0x000fe40000010e22 */
[----:B------:R-:W-:Y:S01]  /*9a90*/  IADD3 R20, PT, PT, R18, R31, R19 ;  /* 0x0000001f12147210 */ /* 0x000fe20007ffe013 */
[----:B------:R-:W-:Y:S01]  /*9aa0*/  IMAD.IADD R31, R25, 0x1, R28 ;  /* 0x00000001191f7824 */ /* 0x000fe200078e021c */
[----:B------:R-:W-:Y:S02]  /*9ab0*/  LOP3.LUT R25, R7, R14, R30, 0x96, !PT ;  /* 0x0000000e07197212 */ /* 0x000fe400078e961e */
[----:B------:R-:W-:Y:S02]  /*9ac0*/  SHF.L.W.U32.HI R14, R29, 0x1, R29 ;  /* 0x000000011d0e7819 */ /* 0x000fe40000010e1d */
[----:B------:R-:W-:-:S02]  /*9ad0*/  LOP3.LUT R29, R20, R12, R27, 0x96, !PT ;  /* 0x0000000c141d7212 */ /* 0x000fc400078e961b */
[--C-:B------:R-:W-:Y:S02]  /*9ae0*/  LEA.HI R31, R20, R31, R20.reuse, 0x5 ;  /* 0x0000001f141f7211 */ /* 0x100fe400078f2814 */
[----:B------:R-:W-:Y:S01]  /*9af0*/  LOP3.LUT R22, R25, R22, RZ, 0x3c, !PT ;  /* 0x0000001619167212 */ /* 0x000fe200078e3cff */
[----:B------:R-:W-:Y:S01]  /*9b00*/  IMAD.IADD R28, R8, 0x1, R29 ;  /* 0x00000001081c7824 */ /* 0x000fe200078e021d */
[----:B------:R-:W-:Y:S02]  /*9b10*/  IADD3 R31, PT, PT, R14, R31, R19 ;  /* 0x0000001f0e1f7210 */ /* 0x000fe40007ffe013 */
[----:B------:R-:W-:Y:S02]  /*9b20*/  SHF.L.W.U32.HI R25, R20, 0x1e, R20 ;  /* 0x0000001e14197819 */ /* 0x000fe40000010e14 */
[----:B------:R-:W-:Y:S02]  /*9b30*/  LOP3.LUT R29, R9, R26, R18, 0x96, !PT ;  /* 0x0000001a091d7212 */ /* 0x000fe400078e9612 */
[----:B------:R-:W-:-:S02]  /*9b40*/  SHF.L.W.U32.HI R8, R22, 0x1, R22 ;  /* 0x0000000116087819 */ /* 0x000fc40000010e16 */
[C-C-:B------:R-:W-:Y:S02]  /*9b50*/  LEA.HI R28, R31.reuse, R28, R31.reuse, 0x5 ;  /* 0x0000001c1f1c7211 */ /* 0x140fe400078f281f */
[----:B------:R-:W-:Y:S02]  /*9b60*/  LOP3.LUT R20, R31, R25, R12, 0x96, !PT ;  /* 0x000000191f147212 */ /* 0x000fe400078e960c */
[----:B------:R-:W-:Y:S02]  /*9b70*/  LOP3.LUT R29, R29, R24, RZ, 0x3c, !PT ;  /* 0x000000181d1d7212 */ /* 0x000fe400078e3cff */
[----:B------:R-:W-:Y:S01]  /*9b80*/  SHF.L.W.U32.HI R18, R31, 0x1e, R31 ;  /* 0x0000001e1f127819 */ /* 0x000fe20000010e1f */
[----:B------:R-:W-:Y:S01]  /*9b90*/  IMAD.IADD R27, R27, 0x1, R20 ;  /* 0x000000011b1b7824 */ /* 0x000fe200078e0214 */
[----:B------:R-:W-:Y:S02]  /*9ba0*/  IADD3 R28, PT, PT, R8, R28, R19 ;  /* 0x0000001c081c7210 */ /* 0x000fe40007ffe013 */
[----:B------:R-:W-:-:S02]  /*9bb0*/  SHF.L.W.U32.HI R20, R29, 0x1, R29 ;  /* 0x000000011d147819 */ /* 0x000fc40000010e1d */
[C---:B------:R-:W-:Y:S02]  /*9bc0*/  LOP3.LUT R29, R28.reuse, R18, R25, 0x96, !PT ;  /* 0x000000121c1d7212 */ /* 0x040fe400078e9619 */
[----:B------:R-:W-:-:S03]  /*9bd0*/  LEA.HI R27, R28, R27, R28, 0x5 ;  /* 0x0000001b1c1b7211 */ /* 0x000fc600078f281c */
[----:B------:R-:W-:Y:S01]  /*9be0*/  IMAD.IADD R12, R12, 0x1, R29 ;  /* 0x000000010c0c7824 */ /* 0x000fe200078e021d */
[----:B------:R-:W-:Y:S02]  /*9bf0*/  IADD3 R27, PT, PT, R20, R27, R19 ;  /* 0x0000001b141b7210 */ /* 0x000fe40007ffe013 */
[----:B------:R-:W-:Y:S02]  /*9c00*/  LOP3.LUT R14, R13, R17, R14, 0x96, !PT ;  /* 0x000000110d0e7212 */ /* 0x000fe400078e960e */
[----:B------:R-:W-:Y:S02]  /*9c10*/  SHF.L.W.U32.HI R17, R28, 0x1e, R28 ;  /* 0x0000001e1c117819 */ /* 0x000fe40000010e1c */
[C---:B------:R-:W-:Y:S02]  /*9c20*/  LEA.HI R12, R27.reuse, R12, R27, 0x5 ;  /* 0x0000000c1b0c7211 */ /* 0x040fe400078f281b */
        /* <DEDUP_REMOVED lines=14> */
[----:B------:R-:W-:Y:S02]  /*9d10*/  LEA.HI R12, R8, R21, R8, 0x5 ;  /* 0x00000015080c7211 */ /* 0x000fe400078f2808 */
[----:B------:R-:W-:-:S03]  /*9d20*/  LOP3.LUT R20, R20, R13, RZ, 0x3c, !PT ;  /* 0x0000000d14147212 */ /* 0x000fc600078e3cff */
[----:B------:R-:W-:-:S05]  /*9d30*/  IMAD.IADD R19, R19, 0x1, R12 ;  /* 0x0000000113137824 */ /* 0x000fca00078e020c */
[----:B------:R-:W-:-:S05]  /*9d40*/  LEA.HI R19, R20, R19, R20, 0x1 ;  /* 0x0000001314137211 */ /* 0x000fca00078f0814 */
[----:B------:R-:W-:-:S05]  /*9d50*/  IMAD.IADD R4, R4, 0x1, R19 ;  /* 0x0000000104047824 */ /* 0x000fca00078e0213 */
[C---:B------:R-:W-:Y:S02]  /*9d60*/  ISETP.GE.U32.AND P0, PT, R4.reuse, -0x60000000, PT ;  /* 0xa00000000400780c */ /* 0x040fe40003f06070 */
[----:B------:R-:W-:Y:S02]  /*9d70*/  SHF.R.U32.HI R12, RZ, 0x1c, R4 ;  /* 0x0000001cff0c7819 */ /* 0x000fe40000011604 */
[----:B------:R-:W-:-:S09]  /*9d80*/  LEA.HI R9, R4, 0x30, RZ, 0x4 ;  /* 0x0000003004097811 */ /* 0x000fd200078f20ff */
[----:B------:R-:W-:-:S05]  /*9d90*/  @P0 VIADD R9, R12, 0x57 ;  /* 0x000000570c090836 */ /* 0x000fca0000000000 */
[----:B------:R-:W-:-:S04]  /*9da0*/  PRMT R9, R9, 0x9910, RZ ;  /* 0x0000991009097816 */ /* 0x000fc800000000ff */
[----:B---3--:R-:W-:-:S13]  /*9db0*/  ISETP.NE.AND P0, PT, R16, R9, PT ;  /* 0x000000091000720c */ /* 0x008fda0003f05270 */
[----:B------:R-:W-:Y:S05]  /*9dc0*/  @P0 EXIT ;  /* 0x000000000000094d */ /* 0x000fea0003800000 */
[----:B------:R-:W2:Y:S01]  /*9dd0*/  LDG.E.U8 R12, desc[UR4][R10.64+0x1] ;  /* 0x000001040a0c7981 */ /* 0x000ea2000c1e1100 */
[----:B------:R-:W-:-:S04]  /*9de0*/  SHF.R.U32.HI R9, RZ, 0x18, R4 ;  /* 0x00000018ff097819 */ /* 0x000fc80000011604 */
[----:B------:R-:W-:-:S04]  /*9df0*/  LOP3.LUT R9, R9, 0xf, RZ, 0xc0, !PT ;  /* 0x0000000f09097812 */ /* 0x000fc800078ec0ff */
[C---:B------:R-:W-:Y:S01]  /*9e00*/  ISETP.GE.U32.AND P0, PT, R9.reuse, 0xa, PT ;  /* 0x0000000a0900780c */ /* 0x040fe20003f06070 */
[----:B------:R-:W-:-:S12]  /*9e10*/  VIADD R13, R9, 0x30 ;  /* 0x00000030090d7836 */ /* 0x000fd80000000000 */
[----:B------:R-:W-:-:S05]  /*9e20*/  @P0 VIADD R13, R9, 0x57 ;  /* 0x00000057090d0836 */ /* 0x000fca0000000000 */
[----:B------:R-:W-:-:S04]  /*9e30*/  PRMT R9, R13, 0x9910, RZ ;  /* 0x000099100d097816 */ /* 0x000fc800000000ff */
[----:B--2---:R-:W-:-:S13]  /*9e40*/  ISETP.NE.AND P0, PT, R12, R9, PT ;  /* 0x000000090c00720c */ /* 0x004fda0003f05270 */
[----:B------:R-:W-:Y:S05]  /*9e50*/  @P0 EXIT ;  /* 0x000000000000094d */ /* 0x000fea0003800000 */
[----:B------:R-:W2:Y:S01]  /*9e60*/  LDG.E.U8 R14, desc[UR4][R10.64+0x2] ;  /* 0x000002040a0e7981 */ /* 0x000ea2000c1e1100 */
[----:B------:R-:W-:-:S04]  /*9e70*/  PRMT R9, R4, 0x7632, R9 ;  /* 0x0000763204097816 */ /* 0x000fc80000000009 */
[----:B------:R-:W-:-:S04]  /*9e80*/  LOP3.LUT R12, R9, 0xff, RZ, 0xc0, !PT ;  /* 0x000000ff090c7812 */ /* 0x000fc800078ec0ff */
[C---:B------:R-:W-:Y:S02]  /*9e90*/  ISETP.GE.U32.AND P0, PT, R12.reuse, 0xa0, PT ;  /* 0x000000a00c00780c */ /* 0x040fe40003f06070 */
[----:B------:R-:W-:Y:S02]  /*9ea0*/  SHF.R.U32.HI R13, RZ, 0x4, R12 ;  /* 0x00000004ff0d7819 */ /* 0x000fe4000001160c */
[----:B------:R-:W-:-:S09]  /*9eb0*/  LEA.HI R12, R12, 0x30, RZ, 0x1c ;  /* 0x000000300c0c7811 */ /* 0x000fd200078fe0ff */
[----:B------:R-:W-:-:S05]  /*9ec0*/  @P0 VIADD R12, R13, 0x57 ;  /* 0x000000570d0c0836 */ /* 0x000fca0000000000 */
[----:B------:R-:W-:-:S04]  /*9ed0*/  PRMT R13, R12, 0x9910, RZ ;  /* 0x000099100c0d7816 */ /* 0x000fc800000000ff */
[----:B--2---:R-:W-:-:S13]  /*9ee0*/  ISETP.NE.AND P0, PT, R14, R13, PT ;  /* 0x0000000d0e00720c */ /* 0x004fda0003f05270 */
[----:B------:R-:W-:Y:S05]  /*9ef0*/  @P0 EXIT ;  /* 0x000000000000094d */ /* 0x000fea0003800000 */
[----:B------:R-:W2:Y:S01]  /*9f00*/  LDG.E.U8 R12, desc[UR4][R10.64+0x3] ;  /* 0x000003040a0c7981 */ /* 0x000ea2000c1e1100 */
        /* <DEDUP_REMOVED lines=8> */
[----:B------:R-:W-:-:S04]  /*9f90*/  SHF.R.U32.HI R9, RZ, 0x8, R4 ;  /* 0x00000008ff097819 */ /* 0x000fc80000011604 */
        /* <DEDUP_REMOVED lines=34> */
[----:B------:R-:W-:-:S05]  /*a1c0*/  IMAD.IADD R5, R5, 0x1, R8 ;  /* 0x0000000105057824 */ /* 0x000fca00078e0208 */
[C---:B------:R-:W-:Y:S02]  /*a1d0*/  ISETP.GE.U32.AND P0, PT, R5.reuse, -0x60000000, PT ;  /* 0xa00000000500780c */ /* 0x040fe40003f06070 */
[----:B------:R-:W-:Y:S02]  /*a1e0*/  SHF.R.U32.HI R4, RZ, 0x1c, R5 ;  /* 0x0000001cff047819 */ /* 0x000fe40000011605 */
[----:B------:R-:W-:-:S09]  /*a1f0*/  LEA.HI R8, R5, 0x30, RZ, 0x4 ;  /* 0x0000003005087811 */ /* 0x000fd200078f20ff */
[----:B------:R-:W-:-:S05]  /*a200*/  @P0 VIADD R8, R4, 0x57 ;  /* 0x0000005704080836 */ /* 0x000fca0000000000 */
[----:B------:R-:W-:-:S04]  /*a210*/  PRMT R4, R8, 0x9910, RZ ;  /* 0x0000991008047816 */ /* 0x000fc800000000ff */
[----:B--2---:R-:W-:-:S13]  /*a220*/  ISETP.NE.AND P0, PT, R9, R4, PT ;  /* 0x000000040900720c */ /* 0x004fda0003f05270 */
        /* <DEDUP_REMOVED lines=64> */
[----:B------:R-:W-:-:S04]  /*a630*/  LEA.HI R2, R7, R2, R7, 0x1e ;  /* 0x0000000207027211 */ /* 0x000fc800078ff007 */
        /* <DEDUP_REMOVED lines=211> */
[----:B------:R-:W0:Y:S01]  /*b370*/  S2R R0, SR_TID.X ;  /* 0x0000000000007919 */ /* 0x000e220000002100 */
[----:B------:R-:W0:Y:S08]  /*b380*/  S2UR UR6, SR_CTAID.X ;  /* 0x00000000000679c3 */ /* 0x000e300000002500 */
[----:B------:R-:W0:Y:S08]  /*b390*/  LDC R5, c[0x0][0x360] ;  /* 0x0000d800ff057b82 */ /* 0x000e300000000800 */
[----:B------:R-:W1:Y:S01]  /*b3a0*/  LDC.64 R2, c[0x0][0x398] ;  /* 0x0000e600ff027b82 */ /* 0x000e620000000a00 */
[----:B0-----:R-:W-:-:S05]  /*b3b0*/  IMAD R5, R5, UR6, R0 ;  /* 0x0000000605057c24 */ /* 0x001fca000f8e0200 */
[----:B-1----:R-:W-:Y:S01]  /*b3c0*/  STG.E desc[UR4][R2.64], R5 ;  /* 0x0000000502007986 */ /* 0x002fe2000c101904 */
[----:B------:R-:W-:Y:S05]  /*b3d0*/  EXIT ;  /* 0x000000000000794d */ /* 0x000fea0003800000 */
.L_x_27:
[----:B------:R-:W-:-:S00]  /*b3e0*/  BRA `(.L_x_27) ;  /* 0xfffffffc00fc7947 */ /* 0x000fc0000383ffff */
[----:B------:R-:W-:-:S00]  /*b3f0*/  NOP ;  /* 0x0000000000007918 */ /* 0x000fc00000000000 */
        /* <DEDUP_REMOVED lines=8> */
.L_x_28:


//--------------------- .nv.shared.reserved.0     --------------------------
	.section	.nv.shared.reserved.0,"aw",@nobits
	.weak		__nv_reservedSMEM_offset_0_alias
	.size		__nv_reservedSMEM_offset_0_alias, 0, 64
	.other		__nv_reservedSMEM_offset_0_alias,@"STO_CUDA_RESERVED_SHARED STV_DEFAULT"
__nv_reservedSMEM_offset_0_alias:
	.zero		0
	.zero		64


//--------------------- .nv.constant0._Z23kernel_sha1_hash_BUFFERP8PWD_INFOjjPhPi --------------------------
	.section	.nv.constant0._Z23kernel_sha1_hash_BUFFERP8PWD_INFOjjPhPi,"a",@progbits
	.sectionflags	@""
	.align	4
.nv.constant0._Z23kernel_sha1_hash_BUFFERP8PWD_INFOjjPhPi:
	.zero		928


//--------------------- SYMBOLS --------------------------

	.type		.nv.reservedSmem.offset0,@object
	.size		.nv.reservedSmem.offset0,0x4
